//
// Generated by NVIDIA NVVM Compiler
//
// Compiler Build ID: CL-36424714
// Cuda compilation tools, release 13.0, V13.0.88
// Based on NVVM 20.0.0
//

.version 9.0
.target sm_100
.address_size 64

	// .globl	_Z16swap_rows_kernelPdiii
.global .align 1 .b8 _ZN34_INTERNAL_e6bada6c_4_k_cu_cf20afa44cuda3std3__45__cpo5beginE[1];
.global .align 1 .b8 _ZN34_INTERNAL_e6bada6c_4_k_cu_cf20afa44cuda3std3__45__cpo3endE[1];
.global .align 1 .b8 _ZN34_INTERNAL_e6bada6c_4_k_cu_cf20afa44cuda3std3__45__cpo6cbeginE[1];
.global .align 1 .b8 _ZN34_INTERNAL_e6bada6c_4_k_cu_cf20afa44cuda3std3__45__cpo4cendE[1];
.global .align 1 .b8 _ZN34_INTERNAL_e6bada6c_4_k_cu_cf20afa44cuda3std3__45__cpo6rbeginE[1];
.global .align 1 .b8 _ZN34_INTERNAL_e6bada6c_4_k_cu_cf20afa44cuda3std3__45__cpo4rendE[1];
.global .align 1 .b8 _ZN34_INTERNAL_e6bada6c_4_k_cu_cf20afa44cuda3std3__45__cpo7crbeginE[1];
.global .align 1 .b8 _ZN34_INTERNAL_e6bada6c_4_k_cu_cf20afa44cuda3std3__45__cpo5crendE[1];
.global .align 1 .b8 _ZN34_INTERNAL_e6bada6c_4_k_cu_cf20afa44cuda3std3__436_GLOBAL__N__e6bada6c_4_k_cu_cf20afa46ignoreE[1];
.global .align 1 .b8 _ZN34_INTERNAL_e6bada6c_4_k_cu_cf20afa44cuda3std3__419piecewise_constructE[1];
.global .align 1 .b8 _ZN34_INTERNAL_e6bada6c_4_k_cu_cf20afa44cuda3std3__48in_placeE[1];
.global .align 1 .b8 _ZN34_INTERNAL_e6bada6c_4_k_cu_cf20afa44cuda3std3__420unreachable_sentinelE[1];
.global .align 1 .b8 _ZN34_INTERNAL_e6bada6c_4_k_cu_cf20afa44cuda3std3__47nulloptE[1];
.global .align 1 .b8 _ZN34_INTERNAL_e6bada6c_4_k_cu_cf20afa44cuda3std3__48unexpectE[1];
.global .align 1 .b8 _ZN34_INTERNAL_e6bada6c_4_k_cu_cf20afa44cuda3std6ranges3__45__cpo4swapE[1];
.global .align 1 .b8 _ZN34_INTERNAL_e6bada6c_4_k_cu_cf20afa44cuda3std6ranges3__45__cpo9iter_moveE[1];
.global .align 1 .b8 _ZN34_INTERNAL_e6bada6c_4_k_cu_cf20afa44cuda3std6ranges3__45__cpo5beginE[1];
.global .align 1 .b8 _ZN34_INTERNAL_e6bada6c_4_k_cu_cf20afa44cuda3std6ranges3__45__cpo3endE[1];
.global .align 1 .b8 _ZN34_INTERNAL_e6bada6c_4_k_cu_cf20afa44cuda3std6ranges3__45__cpo6cbeginE[1];
.global .align 1 .b8 _ZN34_INTERNAL_e6bada6c_4_k_cu_cf20afa44cuda3std6ranges3__45__cpo4cendE[1];
.global .align 1 .b8 _ZN34_INTERNAL_e6bada6c_4_k_cu_cf20afa44cuda3std6ranges3__45__cpo7advanceE[1];
.global .align 1 .b8 _ZN34_INTERNAL_e6bada6c_4_k_cu_cf20afa44cuda3std6ranges3__45__cpo9iter_swapE[1];
.global .align 1 .b8 _ZN34_INTERNAL_e6bada6c_4_k_cu_cf20afa44cuda3std6ranges3__45__cpo4nextE[1];
.global .align 1 .b8 _ZN34_INTERNAL_e6bada6c_4_k_cu_cf20afa44cuda3std6ranges3__45__cpo4prevE[1];
.global .align 1 .b8 _ZN34_INTERNAL_e6bada6c_4_k_cu_cf20afa44cuda3std6ranges3__45__cpo4dataE[1];
.global .align 1 .b8 _ZN34_INTERNAL_e6bada6c_4_k_cu_cf20afa44cuda3std6ranges3__45__cpo5cdataE[1];
.global .align 1 .b8 _ZN34_INTERNAL_e6bada6c_4_k_cu_cf20afa44cuda3std6ranges3__45__cpo4sizeE[1];
.global .align 1 .b8 _ZN34_INTERNAL_e6bada6c_4_k_cu_cf20afa44cuda3std6ranges3__45__cpo5ssizeE[1];
.global .align 1 .b8 _ZN34_INTERNAL_e6bada6c_4_k_cu_cf20afa44cuda3std6ranges3__45__cpo8distanceE[1];
.global .align 1 .b8 _ZN34_INTERNAL_e6bada6c_4_k_cu_cf20afa46thrust24THRUST_300001_SM_1000_NS8cuda_cub3parE[1];
.global .align 1 .b8 _ZN34_INTERNAL_e6bada6c_4_k_cu_cf20afa46thrust24THRUST_300001_SM_1000_NS8cuda_cub10par_nosyncE[1];
.global .align 1 .b8 _ZN34_INTERNAL_e6bada6c_4_k_cu_cf20afa46thrust24THRUST_300001_SM_1000_NS6system6detail10sequential3seqE[1];
.global .align 1 .b8 _ZN34_INTERNAL_e6bada6c_4_k_cu_cf20afa46thrust24THRUST_300001_SM_1000_NS6system3cpp3parE[1];
.global .align 1 .b8 _ZN34_INTERNAL_e6bada6c_4_k_cu_cf20afa46thrust24THRUST_300001_SM_1000_NS12placeholders2_1E[1];
.global .align 1 .b8 _ZN34_INTERNAL_e6bada6c_4_k_cu_cf20afa46thrust24THRUST_300001_SM_1000_NS12placeholders2_2E[1];
.global .align 1 .b8 _ZN34_INTERNAL_e6bada6c_4_k_cu_cf20afa46thrust24THRUST_300001_SM_1000_NS12placeholders2_3E[1];
.global .align 1 .b8 _ZN34_INTERNAL_e6bada6c_4_k_cu_cf20afa46thrust24THRUST_300001_SM_1000_NS12placeholders2_4E[1];
.global .align 1 .b8 _ZN34_INTERNAL_e6bada6c_4_k_cu_cf20afa46thrust24THRUST_300001_SM_1000_NS12placeholders2_5E[1];
.global .align 1 .b8 _ZN34_INTERNAL_e6bada6c_4_k_cu_cf20afa46thrust24THRUST_300001_SM_1000_NS12placeholders2_6E[1];
.global .align 1 .b8 _ZN34_INTERNAL_e6bada6c_4_k_cu_cf20afa46thrust24THRUST_300001_SM_1000_NS12placeholders2_7E[1];
.global .align 1 .b8 _ZN34_INTERNAL_e6bada6c_4_k_cu_cf20afa46thrust24THRUST_300001_SM_1000_NS12placeholders2_8E[1];
.global .align 1 .b8 _ZN34_INTERNAL_e6bada6c_4_k_cu_cf20afa46thrust24THRUST_300001_SM_1000_NS12placeholders2_9E[1];
.global .align 1 .b8 _ZN34_INTERNAL_e6bada6c_4_k_cu_cf20afa46thrust24THRUST_300001_SM_1000_NS12placeholders3_10E[1];
.global .align 1 .b8 _ZN34_INTERNAL_e6bada6c_4_k_cu_cf20afa46thrust24THRUST_300001_SM_1000_NS3seqE[1];
.global .align 1 .b8 _ZN34_INTERNAL_e6bada6c_4_k_cu_cf20afa46thrust24THRUST_300001_SM_1000_NS6deviceE[1];
.extern .shared .align 16 .b8 _ZN6thrust24THRUST_300001_SM_1000_NS8cuda_cub4core6detail5shmemE[];

.visible .entry _Z16swap_rows_kernelPdiii(
	.param .u64 .ptr .align 1 _Z16swap_rows_kernelPdiii_param_0,
	.param .u32 _Z16swap_rows_kernelPdiii_param_1,
	.param .u32 _Z16swap_rows_kernelPdiii_param_2,
	.param .u32 _Z16swap_rows_kernelPdiii_param_3
)
{
	.reg .pred 	%p<7>;
	.reg .b32 	%r<45>;
	.reg .b64 	%rd<40>;
	.reg .b64 	%fd<11>;

	ld.param.u64 	%rd4, [_Z16swap_rows_kernelPdiii_param_0];
	ld.param.u32 	%r18, [_Z16swap_rows_kernelPdiii_param_1];
	ld.param.u32 	%r19, [_Z16swap_rows_kernelPdiii_param_2];
	ld.param.u32 	%r20, [_Z16swap_rows_kernelPdiii_param_3];
	cvta.to.global.u64 	%rd1, %rd4;
	mov.u32 	%r1, %ctaid.x;
	mov.u32 	%r2, %ntid.x;
	mov.u32 	%r3, %tid.x;
	mad.lo.s32 	%r21, %r1, %r2, %r3;
	mov.u32 	%r22, %ctaid.y;
	mov.u32 	%r23, %ntid.y;
	mov.u32 	%r24, %tid.y;
	mad.lo.s32 	%r4, %r22, %r23, %r24;
	mov.u32 	%r5, %nctaid.x;
	mul.lo.s32 	%r25, %r5, %r2;
	mov.u32 	%r26, %nctaid.y;
	mul.lo.s32 	%r6, %r26, %r23;
	mul.lo.s32 	%r7, %r6, %r25;
	mad.lo.s32 	%r43, %r4, %r25, %r21;
	setp.ge.s32 	%p1, %r43, %r18;
	@%p1 bra 	$L__BB0_6;
	cvt.s64.s32 	%rd2, %r19;
	cvt.s64.s32 	%rd3, %r20;
	add.s32 	%r27, %r4, %r6;
	mad.lo.s32 	%r28, %r5, %r27, %r1;
	mad.lo.s32 	%r29, %r2, %r28, %r3;
	max.s32 	%r30, %r18, %r29;
	setp.lt.s32 	%p2, %r29, %r18;
	selp.u32 	%r31, 1, 0, %p2;
	add.s32 	%r32, %r29, %r31;
	sub.s32 	%r33, %r30, %r32;
	div.u32 	%r34, %r33, %r7;
	add.s32 	%r9, %r34, %r31;
	and.b32  	%r35, %r9, 3;
	setp.eq.s32 	%p3, %r35, 3;
	@%p3 bra 	$L__BB0_4;
	add.s32 	%r36, %r9, 1;
	and.b32  	%r37, %r36, 3;
	neg.s32 	%r41, %r37;
$L__BB0_3:
	.pragma "nounroll";
	mul.wide.s32 	%rd5, %r43, %r18;
	add.s64 	%rd6, %rd5, %rd2;
	shl.b64 	%rd7, %rd6, 3;
	add.s64 	%rd8, %rd1, %rd7;
	ld.global.f64 	%fd1, [%rd8];
	add.s64 	%rd9, %rd5, %rd3;
	shl.b64 	%rd10, %rd9, 3;
	add.s64 	%rd11, %rd1, %rd10;
	ld.global.f64 	%fd2, [%rd11];
	st.global.f64 	[%rd8], %fd2;
	st.global.f64 	[%rd11], %fd1;
	add.s32 	%r43, %r43, %r7;
	add.s32 	%r41, %r41, 1;
	setp.ne.s32 	%p4, %r41, 0;
	@%p4 bra 	$L__BB0_3;
$L__BB0_4:
	setp.lt.u32 	%p5, %r9, 3;
	@%p5 bra 	$L__BB0_6;
$L__BB0_5:
	mul.wide.s32 	%rd12, %r43, %r18;
	add.s64 	%rd13, %rd12, %rd2;
	shl.b64 	%rd14, %rd13, 3;
	add.s64 	%rd15, %rd1, %rd14;
	ld.global.f64 	%fd3, [%rd15];
	add.s64 	%rd16, %rd12, %rd3;
	shl.b64 	%rd17, %rd16, 3;
	add.s64 	%rd18, %rd1, %rd17;
	ld.global.f64 	%fd4, [%rd18];
	st.global.f64 	[%rd15], %fd4;
	st.global.f64 	[%rd18], %fd3;
	add.s32 	%r38, %r43, %r7;
	mul.wide.s32 	%rd19, %r38, %r18;
	add.s64 	%rd20, %rd19, %rd2;
	shl.b64 	%rd21, %rd20, 3;
	add.s64 	%rd22, %rd1, %rd21;
	ld.global.f64 	%fd5, [%rd22];
	add.s64 	%rd23, %rd19, %rd3;
	shl.b64 	%rd24, %rd23, 3;
	add.s64 	%rd25, %rd1, %rd24;
	ld.global.f64 	%fd6, [%rd25];
	st.global.f64 	[%rd22], %fd6;
	st.global.f64 	[%rd25], %fd5;
	add.s32 	%r39, %r38, %r7;
	mul.wide.s32 	%rd26, %r39, %r18;
	add.s64 	%rd27, %rd26, %rd2;
	shl.b64 	%rd28, %rd27, 3;
	add.s64 	%rd29, %rd1, %rd28;
	ld.global.f64 	%fd7, [%rd29];
	add.s64 	%rd30, %rd26, %rd3;
	shl.b64 	%rd31, %rd30, 3;
	add.s64 	%rd32, %rd1, %rd31;
	ld.global.f64 	%fd8, [%rd32];
	st.global.f64 	[%rd29], %fd8;
	st.global.f64 	[%rd32], %fd7;
	add.s32 	%r40, %r39, %r7;
	mul.wide.s32 	%rd33, %r40, %r18;
	add.s64 	%rd34, %rd33, %rd2;
	shl.b64 	%rd35, %rd34, 3;
	add.s64 	%rd36, %rd1, %rd35;
	ld.global.f64 	%fd9, [%rd36];
	add.s64 	%rd37, %rd33, %rd3;
	shl.b64 	%rd38, %rd37, 3;
	add.s64 	%rd39, %rd1, %rd38;
	ld.global.f64 	%fd10, [%rd39];
	st.global.f64 	[%rd36], %fd10;
	st.global.f64 	[%rd39], %fd9;
	add.s32 	%r43, %r40, %r7;
	setp.lt.s32 	%p6, %r43, %r18;
	@%p6 bra 	$L__BB0_5;
$L__BB0_6:
	ret;

}
	// .globl	_Z22compute_factors_kernelPKdPdiid
.visible .entry _Z22compute_factors_kernelPKdPdiid(
	.param .u64 .ptr .align 1 _Z22compute_factors_kernelPKdPdiid_param_0,
	.param .u64 .ptr .align 1 _Z22compute_factors_kernelPKdPdiid_param_1,
	.param .u32 _Z22compute_factors_kernelPKdPdiid_param_2,
	.param .u32 _Z22compute_factors_kernelPKdPdiid_param_3,
	.param .f64 _Z22compute_factors_kernelPKdPdiid_param_4
)
{
	.reg .pred 	%p<9>;
	.reg .b32 	%r<36>;
	.reg .b64 	%rd<41>;
	.reg .b64 	%fd<12>;

	ld.param.u64 	%rd7, [_Z22compute_factors_kernelPKdPdiid_param_0];
	ld.param.u64 	%rd8, [_Z22compute_factors_kernelPKdPdiid_param_1];
	ld.param.u32 	%r13, [_Z22compute_factors_kernelPKdPdiid_param_2];
	ld.param.u32 	%r14, [_Z22compute_factors_kernelPKdPdiid_param_3];
	ld.param.f64 	%fd1, [_Z22compute_factors_kernelPKdPdiid_param_4];
	cvta.to.global.u64 	%rd1, %rd8;
	cvta.to.global.u64 	%rd2, %rd7;
	mov.u32 	%r15, %ctaid.x;
	mov.u32 	%r16, %ntid.x;
	mov.u32 	%r17, %tid.x;
	mad.lo.s32 	%r34, %r15, %r16, %r17;
	mov.u32 	%r18, %nctaid.x;
	mul.lo.s32 	%r2, %r18, %r16;
	not.b32 	%r19, %r14;
	add.s32 	%r3, %r13, %r19;
	setp.lt.s32 	%p1, %r3, 1;
	setp.ge.s32 	%p2, %r34, %r3;
	or.pred  	%p3, %p1, %p2;
	@%p3 bra 	$L__BB1_7;
	cvt.s64.s32 	%rd3, %r14;
	cvt.s64.s32 	%rd4, %r13;
	add.s32 	%r20, %r34, %r2;
	max.s32 	%r21, %r3, %r20;
	setp.lt.s32 	%p4, %r20, %r3;
	selp.u32 	%r22, 1, 0, %p4;
	add.s32 	%r23, %r20, %r22;
	sub.s32 	%r24, %r21, %r23;
	div.u32 	%r25, %r24, %r2;
	add.s32 	%r4, %r25, %r22;
	and.b32  	%r26, %r4, 3;
	setp.eq.s32 	%p5, %r26, 3;
	@%p5 bra 	$L__BB1_4;
	mad.lo.s64 	%rd9, %rd3, %rd4, %rd3;
	shl.b64 	%rd10, %rd9, 3;
	add.s64 	%rd11, %rd10, %rd2;
	add.s64 	%rd5, %rd11, 8;
	add.s32 	%r27, %r4, 1;
	and.b32  	%r28, %r27, 3;
	neg.s32 	%r32, %r28;
$L__BB1_3:
	.pragma "nounroll";
	mul.wide.s32 	%rd12, %r34, 8;
	add.s64 	%rd13, %rd1, %rd12;
	add.s64 	%rd14, %rd5, %rd12;
	ld.global.f64 	%fd2, [%rd14];
	div.rn.f64 	%fd3, %fd2, %fd1;
	st.global.f64 	[%rd13], %fd3;
	add.s32 	%r34, %r34, %r2;
	add.s32 	%r32, %r32, 1;
	setp.ne.s32 	%p6, %r32, 0;
	@%p6 bra 	$L__BB1_3;
$L__BB1_4:
	setp.lt.u32 	%p7, %r4, 3;
	@%p7 bra 	$L__BB1_7;
	mul.lo.s64 	%rd6, %rd3, %rd4;
	mul.wide.s32 	%rd27, %r2, 8;
$L__BB1_6:
	cvt.s64.s32 	%rd15, %r34;
	add.s64 	%rd16, %rd3, %rd15;
	add.s64 	%rd17, %rd6, %rd16;
	shl.b64 	%rd18, %rd17, 3;
	add.s64 	%rd19, %rd2, %rd18;
	ld.global.f64 	%fd4, [%rd19+8];
	div.rn.f64 	%fd5, %fd4, %fd1;
	mul.wide.s32 	%rd20, %r34, 8;
	add.s64 	%rd21, %rd1, %rd20;
	st.global.f64 	[%rd21], %fd5;
	add.s32 	%r29, %r34, %r2;
	cvt.s64.s32 	%rd22, %r29;
	add.s64 	%rd23, %rd3, %rd22;
	add.s64 	%rd24, %rd6, %rd23;
	shl.b64 	%rd25, %rd24, 3;
	add.s64 	%rd26, %rd2, %rd25;
	ld.global.f64 	%fd6, [%rd26+8];
	div.rn.f64 	%fd7, %fd6, %fd1;
	add.s64 	%rd28, %rd21, %rd27;
	st.global.f64 	[%rd28], %fd7;
	add.s32 	%r30, %r29, %r2;
	cvt.s64.s32 	%rd29, %r30;
	add.s64 	%rd30, %rd3, %rd29;
	add.s64 	%rd31, %rd6, %rd30;
	shl.b64 	%rd32, %rd31, 3;
	add.s64 	%rd33, %rd2, %rd32;
	ld.global.f64 	%fd8, [%rd33+8];
	div.rn.f64 	%fd9, %fd8, %fd1;
	add.s64 	%rd34, %rd28, %rd27;
	st.global.f64 	[%rd34], %fd9;
	add.s32 	%r31, %r30, %r2;
	cvt.s64.s32 	%rd35, %r31;
	add.s64 	%rd36, %rd3, %rd35;
	add.s64 	%rd37, %rd6, %rd36;
	shl.b64 	%rd38, %rd37, 3;
	add.s64 	%rd39, %rd2, %rd38;
	ld.global.f64 	%fd10, [%rd39+8];
	div.rn.f64 	%fd11, %fd10, %fd1;
	add.s64 	%rd40, %rd34, %rd27;
	st.global.f64 	[%rd40], %fd11;
	add.s32 	%r34, %r31, %r2;
	setp.lt.s32 	%p8, %r34, %r3;
	@%p8 bra 	$L__BB1_6;
$L__BB1_7:
	ret;

}
	// .globl	_Z24eliminate_columns_kernelPdPKdii
.visible .entry _Z24eliminate_columns_kernelPdPKdii(
	.param .u64 .ptr .align 1 _Z24eliminate_columns_kernelPdPKdii_param_0,
	.param .u64 .ptr .align 1 _Z24eliminate_columns_kernelPdPKdii_param_1,
	.param .u32 _Z24eliminate_columns_kernelPdPKdii_param_2,
	.param .u32 _Z24eliminate_columns_kernelPdPKdii_param_3
)
{
	.reg .pred 	%p<12>;
	.reg .b32 	%r<44>;
	.reg .b64 	%rd<46>;
	.reg .b64 	%fd<36>;

	ld.param.u64 	%rd9, [_Z24eliminate_columns_kernelPdPKdii_param_0];
	ld.param.u32 	%r18, [_Z24eliminate_columns_kernelPdPKdii_param_2];
	ld.param.u32 	%r19, [_Z24eliminate_columns_kernelPdPKdii_param_3];
	cvta.to.global.u64 	%rd1, %rd9;
	mov.u32 	%r20, %ctaid.x;
	mov.u32 	%r1, %ntid.x;
	mov.u32 	%r21, %tid.x;
	mad.lo.s32 	%r41, %r20, %r1, %r21;
	mov.u32 	%r22, %ctaid.y;
	mov.u32 	%r23, %ntid.y;
	mov.u32 	%r24, %tid.y;
	mad.lo.s32 	%r3, %r22, %r23, %r24;
	mov.u32 	%r25, %nctaid.y;
	mul.lo.s32 	%r4, %r25, %r23;
	not.b32 	%r26, %r19;
	add.s32 	%r5, %r18, %r26;
	setp.lt.s32 	%p1, %r5, 1;
	setp.ge.s32 	%p2, %r41, %r5;
	or.pred  	%p3, %p1, %p2;
	@%p3 bra 	$L__BB2_10;
	add.s32 	%r6, %r19, 1;
	cvt.s64.s32 	%rd2, %r19;
	add.s32 	%r7, %r3, %r4;
	max.u32 	%r27, %r5, %r7;
	setp.lt.u32 	%p4, %r7, %r5;
	selp.u32 	%r28, 1, 0, %p4;
	add.s32 	%r29, %r7, %r28;
	sub.s32 	%r30, %r27, %r29;
	div.u32 	%r31, %r30, %r4;
	add.s32 	%r8, %r31, %r28;
	and.b32  	%r9, %r8, 3;
	add.s32 	%r32, %r3, %r6;
	mul.wide.s32 	%rd10, %r32, %r18;
	add.s64 	%rd11, %rd10, %rd2;
	shl.b64 	%rd12, %rd11, 3;
	add.s64 	%rd3, %rd1, %rd12;
	add.s32 	%r33, %r32, %r4;
	mul.wide.s32 	%rd13, %r33, %r18;
	add.s64 	%rd14, %rd13, %rd2;
	shl.b64 	%rd15, %rd14, 3;
	add.s64 	%rd4, %rd1, %rd15;
	add.s32 	%r10, %r7, %r4;
	add.s32 	%r34, %r33, %r4;
	mul.wide.s32 	%rd16, %r34, %r18;
	add.s64 	%rd17, %rd16, %rd2;
	shl.b64 	%rd18, %rd17, 3;
	add.s64 	%rd5, %rd1, %rd18;
	mov.u32 	%r35, %nctaid.x;
	mul.lo.s32 	%r11, %r35, %r1;
$L__BB2_2:
	setp.ge.u32 	%p5, %r3, %r5;
	@%p5 bra 	$L__BB2_9;
	ld.param.u64 	%rd45, [_Z24eliminate_columns_kernelPdPKdii_param_1];
	setp.eq.s32 	%p6, %r9, 3;
	cvta.to.global.u64 	%rd19, %rd45;
	mul.wide.s32 	%rd20, %r41, 8;
	add.s64 	%rd6, %rd19, %rd20;
	mov.u32 	%r42, %r3;
	@%p6 bra 	$L__BB2_7;
	setp.eq.s32 	%p7, %r9, 0;
	ld.global.f64 	%fd1, [%rd3];
	mul.wide.s32 	%rd7, %r41, 8;
	add.s64 	%rd21, %rd3, %rd7;
	ld.global.f64 	%fd2, [%rd21+8];
	ld.global.f64 	%fd3, [%rd6];
	mul.f64 	%fd4, %fd1, %fd3;
	sub.f64 	%fd5, %fd2, %fd4;
	st.global.f64 	[%rd21+8], %fd5;
	mov.u32 	%r42, %r7;
	@%p7 bra 	$L__BB2_7;
	setp.eq.s32 	%p8, %r9, 1;
	ld.global.f64 	%fd6, [%rd4];
	add.s64 	%rd22, %rd4, %rd7;
	ld.global.f64 	%fd7, [%rd22+8];
	ld.global.f64 	%fd8, [%rd6];
	mul.f64 	%fd9, %fd6, %fd8;
	sub.f64 	%fd10, %fd7, %fd9;
	st.global.f64 	[%rd22+8], %fd10;
	mov.u32 	%r42, %r10;
	@%p8 bra 	$L__BB2_7;
	add.s32 	%r42, %r10, %r4;
	ld.global.f64 	%fd11, [%rd5];
	add.s64 	%rd23, %rd5, %rd7;
	ld.global.f64 	%fd12, [%rd23+8];
	ld.global.f64 	%fd13, [%rd6];
	mul.f64 	%fd14, %fd11, %fd13;
	sub.f64 	%fd15, %fd12, %fd14;
	st.global.f64 	[%rd23+8], %fd15;
$L__BB2_7:
	setp.lt.u32 	%p9, %r8, 3;
	@%p9 bra 	$L__BB2_9;
$L__BB2_8:
	add.s32 	%r36, %r42, %r6;
	mul.wide.s32 	%rd24, %r36, %r18;
	add.s64 	%rd25, %rd24, %rd2;
	shl.b64 	%rd26, %rd25, 3;
	add.s64 	%rd27, %rd1, %rd26;
	ld.global.f64 	%fd16, [%rd27];
	mul.wide.s32 	%rd28, %r41, 8;
	add.s64 	%rd29, %rd27, %rd28;
	ld.global.f64 	%fd17, [%rd29+8];
	ld.global.f64 	%fd18, [%rd6];
	mul.f64 	%fd19, %fd16, %fd18;
	sub.f64 	%fd20, %fd17, %fd19;
	st.global.f64 	[%rd29+8], %fd20;
	add.s32 	%r37, %r36, %r4;
	mul.wide.s32 	%rd30, %r37, %r18;
	add.s64 	%rd31, %rd30, %rd2;
	shl.b64 	%rd32, %rd31, 3;
	add.s64 	%rd33, %rd1, %rd32;
	ld.global.f64 	%fd21, [%rd33];
	add.s64 	%rd34, %rd33, %rd28;
	ld.global.f64 	%fd22, [%rd34+8];
	ld.global.f64 	%fd23, [%rd6];
	mul.f64 	%fd24, %fd21, %fd23;
	sub.f64 	%fd25, %fd22, %fd24;
	st.global.f64 	[%rd34+8], %fd25;
	add.s32 	%r38, %r37, %r4;
	mul.wide.s32 	%rd35, %r38, %r18;
	add.s64 	%rd36, %rd35, %rd2;
	shl.b64 	%rd37, %rd36, 3;
	add.s64 	%rd38, %rd1, %rd37;
	ld.global.f64 	%fd26, [%rd38];
	add.s64 	%rd39, %rd38, %rd28;
	ld.global.f64 	%fd27, [%rd39+8];
	ld.global.f64 	%fd28, [%rd6];
	mul.f64 	%fd29, %fd26, %fd28;
	sub.f64 	%fd30, %fd27, %fd29;
	st.global.f64 	[%rd39+8], %fd30;
	add.s32 	%r39, %r38, %r4;
	mul.wide.s32 	%rd40, %r39, %r18;
	add.s64 	%rd41, %rd40, %rd2;
	shl.b64 	%rd42, %rd41, 3;
	add.s64 	%rd43, %rd1, %rd42;
	ld.global.f64 	%fd31, [%rd43];
	add.s64 	%rd44, %rd43, %rd28;
	ld.global.f64 	%fd32, [%rd44+8];
	ld.global.f64 	%fd33, [%rd6];
	mul.f64 	%fd34, %fd31, %fd33;
	sub.f64 	%fd35, %fd32, %fd34;
	st.global.f64 	[%rd44+8], %fd35;
	shl.b32 	%r40, %r4, 2;
	add.s32 	%r42, %r40, %r42;
	setp.lt.s32 	%p10, %r42, %r5;
	@%p10 bra 	$L__BB2_8;
$L__BB2_9:
	add.s32 	%r41, %r41, %r11;
	setp.lt.s32 	%p11, %r41, %r5;
	@%p11 bra 	$L__BB2_2;
$L__BB2_10:
	ret;

}
	// .globl	_ZN6thrust24THRUST_300001_SM_1000_NS8cuda_cub4core6detail13_kernel_agentINS1_8__reduce11ReduceAgentINS0_12zip_iteratorIN4cuda3std3__45tupleIJNS0_10device_ptrIdEENS0_17counting_iteratorIlNS0_11use_defaultESF_SF_EEEEEEEPNSB_IJdlEEESJ_iNS1_9__extrema9arg_max_fIdl7AbsLessEEEEJSI_SK_iSO_EEEvDpT0_
.visible .entry _ZN6thrust24THRUST_300001_SM_1000_NS8cuda_cub4core6detail13_kernel_agentINS1_8__reduce11ReduceAgentINS0_12zip_iteratorIN4cuda3std3__45tupleIJNS0_10device_ptrIdEENS0_17counting_iteratorIlNS0_11use_defaultESF_SF_EEEEEEEPNSB_IJdlEEESJ_iNS1_9__extrema9arg_max_fIdl7AbsLessEEEEJSI_SK_iSO_EEEvDpT0_(
	.param .align 8 .b8 _ZN6thrust24THRUST_300001_SM_1000_NS8cuda_cub4core6detail13_kernel_agentINS1_8__reduce11ReduceAgentINS0_12zip_iteratorIN4cuda3std3__45tupleIJNS0_10device_ptrIdEENS0_17counting_iteratorIlNS0_11use_defaultESF_SF_EEEEEEEPNSB_IJdlEEESJ_iNS1_9__extrema9arg_max_fIdl7AbsLessEEEEJSI_SK_iSO_EEEvDpT0__param_0[16],
	.param .u64 .ptr .align 1 _ZN6thrust24THRUST_300001_SM_1000_NS8cuda_cub4core6detail13_kernel_agentINS1_8__reduce11ReduceAgentINS0_12zip_iteratorIN4cuda3std3__45tupleIJNS0_10device_ptrIdEENS0_17counting_iteratorIlNS0_11use_defaultESF_SF_EEEEEEEPNSB_IJdlEEESJ_iNS1_9__extrema9arg_max_fIdl7AbsLessEEEEJSI_SK_iSO_EEEvDpT0__param_1,
	.param .u32 _ZN6thrust24THRUST_300001_SM_1000_NS8cuda_cub4core6detail13_kernel_agentINS1_8__reduce11ReduceAgentINS0_12zip_iteratorIN4cuda3std3__45tupleIJNS0_10device_ptrIdEENS0_17counting_iteratorIlNS0_11use_defaultESF_SF_EEEEEEEPNSB_IJdlEEESJ_iNS1_9__extrema9arg_max_fIdl7AbsLessEEEEJSI_SK_iSO_EEEvDpT0__param_2,
	.param .align 1 .b8 _ZN6thrust24THRUST_300001_SM_1000_NS8cuda_cub4core6detail13_kernel_agentINS1_8__reduce11ReduceAgentINS0_12zip_iteratorIN4cuda3std3__45tupleIJNS0_10device_ptrIdEENS0_17counting_iteratorIlNS0_11use_defaultESF_SF_EEEEEEEPNSB_IJdlEEESJ_iNS1_9__extrema9arg_max_fIdl7AbsLessEEEEJSI_SK_iSO_EEEvDpT0__param_3[1]
)
.maxntid 256
{
	.reg .pred 	%p<213>;
	.reg .b32 	%r<400>;
	.reg .b64 	%rd<368>;
	.reg .b64 	%fd<352>;

	ld.param.u64 	%rd198, [_ZN6thrust24THRUST_300001_SM_1000_NS8cuda_cub4core6detail13_kernel_agentINS1_8__reduce11ReduceAgentINS0_12zip_iteratorIN4cuda3std3__45tupleIJNS0_10device_ptrIdEENS0_17counting_iteratorIlNS0_11use_defaultESF_SF_EEEEEEEPNSB_IJdlEEESJ_iNS1_9__extrema9arg_max_fIdl7AbsLessEEEEJSI_SK_iSO_EEEvDpT0__param_0+8];
	ld.param.u64 	%rd197, [_ZN6thrust24THRUST_300001_SM_1000_NS8cuda_cub4core6detail13_kernel_agentINS1_8__reduce11ReduceAgentINS0_12zip_iteratorIN4cuda3std3__45tupleIJNS0_10device_ptrIdEENS0_17counting_iteratorIlNS0_11use_defaultESF_SF_EEEEEEEPNSB_IJdlEEESJ_iNS1_9__extrema9arg_max_fIdl7AbsLessEEEEJSI_SK_iSO_EEEvDpT0__param_0];
	ld.param.u32 	%r36, [_ZN6thrust24THRUST_300001_SM_1000_NS8cuda_cub4core6detail13_kernel_agentINS1_8__reduce11ReduceAgentINS0_12zip_iteratorIN4cuda3std3__45tupleIJNS0_10device_ptrIdEENS0_17counting_iteratorIlNS0_11use_defaultESF_SF_EEEEEEEPNSB_IJdlEEESJ_iNS1_9__extrema9arg_max_fIdl7AbsLessEEEEJSI_SK_iSO_EEEvDpT0__param_2];
	setp.eq.s32 	%p1, %r36, 0;
	@%p1 bra 	$L__BB3_206;
	cvta.to.global.u64 	%rd1, %rd197;
	setp.gt.s32 	%p2, %r36, 1279;
	@%p2 bra 	$L__BB3_122;
	mov.u32 	%r1, %tid.x;
	setp.ge.s32 	%p96, %r1, %r36;
	mov.f64 	%fd298, 0d0000000000000000;
	mov.b64 	%rd309, 0;
	mov.u32 	%r391, %r1;
	@%p96 bra 	$L__BB3_4;
	cvt.u64.u32 	%rd265, %r1;
	mul.wide.u32 	%rd266, %r1, 8;
	add.s64 	%rd267, %rd1, %rd266;
	add.s64 	%rd309, %rd198, %rd265;
	ld.global.f64 	%fd298, [%rd267];
	add.s32 	%r391, %r1, 256;
$L__BB3_4:
	setp.ge.s32 	%p97, %r391, %r36;
	@%p97 bra 	$L__BB3_26;
	not.b32 	%r160, %r391;
	add.s32 	%r4, %r36, %r160;
	and.b32  	%r161, %r4, 768;
	setp.eq.s32 	%p98, %r161, 768;
	@%p98 bra 	$L__BB3_11;
	cvt.u64.u32 	%rd269, %r391;
	add.s64 	%rd300, %rd198, %rd269;
	mul.wide.u32 	%rd270, %r391, 8;
	add.s64 	%rd299, %rd1, %rd270;
	shr.u32 	%r162, %r4, 8;
	add.s32 	%r163, %r162, 1;
	and.b32  	%r164, %r163, 3;
	neg.s32 	%r389, %r164;
$L__BB3_7:
	.pragma "nounroll";
	mov.u64 	%rd9, %rd309;
	mov.f64 	%fd3, %fd298;
	ld.global.f64 	%fd4, [%rd299];
	abs.f64 	%fd5, %fd3;
	abs.f64 	%fd6, %fd4;
	setp.lt.f64 	%p99, %fd5, %fd6;
	mov.u64 	%rd309, %rd300;
	mov.f64 	%fd298, %fd4;
	@%p99 bra 	$L__BB3_10;
	setp.lt.f64 	%p100, %fd6, %fd5;
	mov.u64 	%rd309, %rd9;
	mov.f64 	%fd298, %fd3;
	@%p100 bra 	$L__BB3_10;
	setp.lt.s64 	%p101, %rd9, %rd300;
	min.s64 	%rd309, %rd9, %rd300;
	selp.f64 	%fd298, %fd3, %fd4, %p101;
$L__BB3_10:
	add.s32 	%r391, %r391, 256;
	add.s64 	%rd300, %rd300, 256;
	add.s64 	%rd299, %rd299, 2048;
	add.s32 	%r389, %r389, 1;
	setp.ne.s32 	%p102, %r389, 0;
	@%p102 bra 	$L__BB3_7;
$L__BB3_11:
	setp.lt.u32 	%p103, %r4, 768;
	@%p103 bra 	$L__BB3_26;
	add.s32 	%r392, %r391, 512;
$L__BB3_13:
	mov.u32 	%r12, %r392;
	add.s32 	%r165, %r12, -512;
	cvt.s64.s32 	%rd271, %r165;
	mul.wide.s32 	%rd272, %r165, 8;
	add.s64 	%rd17, %rd1, %rd272;
	add.s64 	%rd18, %rd198, %rd271;
	ld.global.f64 	%fd12, [%rd17];
	abs.f64 	%fd13, %fd298;
	abs.f64 	%fd14, %fd12;
	setp.lt.f64 	%p104, %fd13, %fd14;
	mov.u64 	%rd306, %rd18;
	mov.f64 	%fd295, %fd12;
	@%p104 bra 	$L__BB3_16;
	setp.lt.f64 	%p105, %fd14, %fd13;
	mov.u64 	%rd306, %rd309;
	mov.f64 	%fd295, %fd298;
	@%p105 bra 	$L__BB3_16;
	setp.lt.s64 	%p106, %rd309, %rd18;
	min.s64 	%rd306, %rd309, %rd18;
	selp.f64 	%fd295, %fd298, %fd12, %p106;
$L__BB3_16:
	add.s32 	%r166, %r12, -256;
	cvt.s64.s32 	%rd273, %r166;
	add.s64 	%rd21, %rd198, %rd273;
	ld.global.f64 	%fd17, [%rd17+2048];
	abs.f64 	%fd18, %fd295;
	abs.f64 	%fd19, %fd17;
	setp.lt.f64 	%p107, %fd18, %fd19;
	mov.u64 	%rd307, %rd21;
	mov.f64 	%fd296, %fd17;
	@%p107 bra 	$L__BB3_19;
	setp.lt.f64 	%p108, %fd19, %fd18;
	mov.u64 	%rd307, %rd306;
	mov.f64 	%fd296, %fd295;
	@%p108 bra 	$L__BB3_19;
	setp.lt.s64 	%p109, %rd306, %rd21;
	min.s64 	%rd307, %rd306, %rd21;
	selp.f64 	%fd296, %fd295, %fd17, %p109;
$L__BB3_19:
	cvt.s64.s32 	%rd274, %r12;
	add.s64 	%rd24, %rd198, %rd274;
	ld.global.f64 	%fd22, [%rd17+4096];
	abs.f64 	%fd23, %fd296;
	abs.f64 	%fd24, %fd22;
	setp.lt.f64 	%p110, %fd23, %fd24;
	mov.u64 	%rd308, %rd24;
	mov.f64 	%fd297, %fd22;
	@%p110 bra 	$L__BB3_22;
	setp.lt.f64 	%p111, %fd24, %fd23;
	mov.u64 	%rd308, %rd307;
	mov.f64 	%fd297, %fd296;
	@%p111 bra 	$L__BB3_22;
	setp.lt.s64 	%p112, %rd307, %rd24;
	min.s64 	%rd308, %rd307, %rd24;
	selp.f64 	%fd297, %fd296, %fd22, %p112;
$L__BB3_22:
	add.s32 	%r167, %r12, 256;
	cvt.s64.s32 	%rd275, %r167;
	add.s64 	%rd27, %rd198, %rd275;
	ld.global.f64 	%fd27, [%rd17+6144];
	abs.f64 	%fd28, %fd297;
	abs.f64 	%fd29, %fd27;
	setp.lt.f64 	%p113, %fd28, %fd29;
	mov.u64 	%rd309, %rd27;
	mov.f64 	%fd298, %fd27;
	@%p113 bra 	$L__BB3_25;
	setp.lt.f64 	%p114, %fd29, %fd28;
	mov.u64 	%rd309, %rd308;
	mov.f64 	%fd298, %fd297;
	@%p114 bra 	$L__BB3_25;
	setp.lt.s64 	%p115, %rd308, %rd27;
	min.s64 	%rd309, %rd308, %rd27;
	selp.f64 	%fd298, %fd297, %fd27, %p115;
$L__BB3_25:
	add.s32 	%r392, %r12, 1024;
	add.s32 	%r168, %r12, 512;
	setp.lt.s32 	%p116, %r168, %r36;
	@%p116 bra 	$L__BB3_13;
$L__BB3_26:
	setp.lt.s32 	%p117, %r36, 256;
	@%p117 bra 	$L__BB3_71;
	// begin inline asm
	mov.u32 %r282, %laneid;
	// end inline asm
	mov.b64 	%rd286, %fd298;
	mov.b64 	{%r284, %r289}, %rd286;
	mov.b32 	%r300, 1;
	mov.b32 	%r301, 31;
	mov.b32 	%r302, -1;
	// begin inline asm
	shfl.sync.down.b32 %r283, %r284, %r300, %r301, %r302;
	// end inline asm
	// begin inline asm
	shfl.sync.down.b32 %r288, %r289, %r300, %r301, %r302;
	// end inline asm
	mov.b64 	%rd287, {%r283, %r288};
	mov.b64 	%fd33, %rd287;
	mov.b64 	{%r294, %r299}, %rd309;
	// begin inline asm
	shfl.sync.down.b32 %r293, %r294, %r300, %r301, %r302;
	// end inline asm
	// begin inline asm
	shfl.sync.down.b32 %r298, %r299, %r300, %r301, %r302;
	// end inline asm
	mov.b64 	%rd31, {%r293, %r298};
	setp.gt.s32 	%p169, %r282, 30;
	mov.u64 	%rd311, %rd309;
	mov.f64 	%fd300, %fd298;
	@%p169 bra 	$L__BB3_31;
	abs.f64 	%fd34, %fd298;
	abs.f64 	%fd35, %fd33;
	setp.lt.f64 	%p170, %fd34, %fd35;
	mov.u64 	%rd311, %rd31;
	mov.f64 	%fd300, %fd33;
	@%p170 bra 	$L__BB3_31;
	setp.lt.f64 	%p171, %fd35, %fd34;
	mov.u64 	%rd311, %rd309;
	mov.f64 	%fd300, %fd298;
	@%p171 bra 	$L__BB3_31;
	setp.lt.s64 	%p172, %rd309, %rd31;
	min.s64 	%rd311, %rd309, %rd31;
	selp.f64 	%fd300, %fd298, %fd33, %p172;
$L__BB3_31:
	mov.b64 	%rd288, %fd300;
	mov.b64 	{%r304, %r309}, %rd288;
	mov.b32 	%r320, 2;
	mov.b32 	%r321, 31;
	mov.b32 	%r322, -1;
	// begin inline asm
	shfl.sync.down.b32 %r303, %r304, %r320, %r321, %r322;
	// end inline asm
	// begin inline asm
	shfl.sync.down.b32 %r308, %r309, %r320, %r321, %r322;
	// end inline asm
	mov.b64 	%rd289, {%r303, %r308};
	mov.b64 	%fd38, %rd289;
	mov.b64 	{%r314, %r319}, %rd311;
	// begin inline asm
	shfl.sync.down.b32 %r313, %r314, %r320, %r321, %r322;
	// end inline asm
	// begin inline asm
	shfl.sync.down.b32 %r318, %r319, %r320, %r321, %r322;
	// end inline asm
	mov.b64 	%rd34, {%r313, %r318};
	setp.gt.s32 	%p173, %r282, 29;
	mov.u64 	%rd312, %rd311;
	mov.f64 	%fd301, %fd300;
	@%p173 bra 	$L__BB3_35;
	abs.f64 	%fd39, %fd300;
	abs.f64 	%fd40, %fd38;
	setp.lt.f64 	%p174, %fd39, %fd40;
	mov.u64 	%rd312, %rd34;
	mov.f64 	%fd301, %fd38;
	@%p174 bra 	$L__BB3_35;
	setp.lt.f64 	%p175, %fd40, %fd39;
	mov.u64 	%rd312, %rd311;
	mov.f64 	%fd301, %fd300;
	@%p175 bra 	$L__BB3_35;
	setp.lt.s64 	%p176, %rd311, %rd34;
	min.s64 	%rd312, %rd311, %rd34;
	selp.f64 	%fd301, %fd300, %fd38, %p176;
$L__BB3_35:
	mov.b64 	%rd290, %fd301;
	mov.b64 	{%r324, %r329}, %rd290;
	mov.b32 	%r340, 4;
	mov.b32 	%r341, 31;
	mov.b32 	%r342, -1;
	// begin inline asm
	shfl.sync.down.b32 %r323, %r324, %r340, %r341, %r342;
	// end inline asm
	// begin inline asm
	shfl.sync.down.b32 %r328, %r329, %r340, %r341, %r342;
	// end inline asm
	mov.b64 	%rd291, {%r323, %r328};
	mov.b64 	%fd43, %rd291;
	mov.b64 	{%r334, %r339}, %rd312;
	// begin inline asm
	shfl.sync.down.b32 %r333, %r334, %r340, %r341, %r342;
	// end inline asm
	// begin inline asm
	shfl.sync.down.b32 %r338, %r339, %r340, %r341, %r342;
	// end inline asm
	mov.b64 	%rd37, {%r333, %r338};
	setp.gt.s32 	%p177, %r282, 27;
	mov.u64 	%rd313, %rd312;
	mov.f64 	%fd302, %fd301;
	@%p177 bra 	$L__BB3_39;
	abs.f64 	%fd44, %fd301;
	abs.f64 	%fd45, %fd43;
	setp.lt.f64 	%p178, %fd44, %fd45;
	mov.u64 	%rd313, %rd37;
	mov.f64 	%fd302, %fd43;
	@%p178 bra 	$L__BB3_39;
	setp.lt.f64 	%p179, %fd45, %fd44;
	mov.u64 	%rd313, %rd312;
	mov.f64 	%fd302, %fd301;
	@%p179 bra 	$L__BB3_39;
	setp.lt.s64 	%p180, %rd312, %rd37;
	min.s64 	%rd313, %rd312, %rd37;
	selp.f64 	%fd302, %fd301, %fd43, %p180;
$L__BB3_39:
	mov.b64 	%rd292, %fd302;
	mov.b64 	{%r344, %r349}, %rd292;
	mov.b32 	%r360, 8;
	mov.b32 	%r361, 31;
	mov.b32 	%r362, -1;
	// begin inline asm
	shfl.sync.down.b32 %r343, %r344, %r360, %r361, %r362;
	// end inline asm
	// begin inline asm
	shfl.sync.down.b32 %r348, %r349, %r360, %r361, %r362;
	// end inline asm
	mov.b64 	%rd293, {%r343, %r348};
	mov.b64 	%fd48, %rd293;
	mov.b64 	{%r354, %r359}, %rd313;
	// begin inline asm
	shfl.sync.down.b32 %r353, %r354, %r360, %r361, %r362;
	// end inline asm
	// begin inline asm
	shfl.sync.down.b32 %r358, %r359, %r360, %r361, %r362;
	// end inline asm
	mov.b64 	%rd40, {%r353, %r358};
	setp.gt.s32 	%p181, %r282, 23;
	mov.u64 	%rd314, %rd313;
	mov.f64 	%fd303, %fd302;
	@%p181 bra 	$L__BB3_43;
	abs.f64 	%fd49, %fd302;
	abs.f64 	%fd50, %fd48;
	setp.lt.f64 	%p182, %fd49, %fd50;
	mov.u64 	%rd314, %rd40;
	mov.f64 	%fd303, %fd48;
	@%p182 bra 	$L__BB3_43;
	setp.lt.f64 	%p183, %fd50, %fd49;
	mov.u64 	%rd314, %rd313;
	mov.f64 	%fd303, %fd302;
	@%p183 bra 	$L__BB3_43;
	setp.lt.s64 	%p184, %rd313, %rd40;
	min.s64 	%rd314, %rd313, %rd40;
	selp.f64 	%fd303, %fd302, %fd48, %p184;
$L__BB3_43:
	mov.b64 	%rd294, %fd303;
	mov.b64 	{%r364, %r369}, %rd294;
	mov.b32 	%r380, 16;
	mov.b32 	%r381, 31;
	mov.b32 	%r382, -1;
	// begin inline asm
	shfl.sync.down.b32 %r363, %r364, %r380, %r381, %r382;
	// end inline asm
	// begin inline asm
	shfl.sync.down.b32 %r368, %r369, %r380, %r381, %r382;
	// end inline asm
	mov.b64 	%rd295, {%r363, %r368};
	mov.b64 	%fd53, %rd295;
	mov.b64 	{%r374, %r379}, %rd314;
	// begin inline asm
	shfl.sync.down.b32 %r373, %r374, %r380, %r381, %r382;
	// end inline asm
	// begin inline asm
	shfl.sync.down.b32 %r378, %r379, %r380, %r381, %r382;
	// end inline asm
	mov.b64 	%rd43, {%r373, %r378};
	setp.gt.s32 	%p185, %r282, 15;
	mov.u64 	%rd367, %rd314;
	mov.f64 	%fd351, %fd303;
	@%p185 bra 	$L__BB3_47;
	abs.f64 	%fd54, %fd303;
	abs.f64 	%fd55, %fd53;
	setp.lt.f64 	%p186, %fd54, %fd55;
	mov.u64 	%rd367, %rd43;
	mov.f64 	%fd351, %fd53;
	@%p186 bra 	$L__BB3_47;
	setp.lt.f64 	%p187, %fd55, %fd54;
	mov.u64 	%rd367, %rd314;
	mov.f64 	%fd351, %fd303;
	@%p187 bra 	$L__BB3_47;
	setp.lt.s64 	%p188, %rd314, %rd43;
	min.s64 	%rd367, %rd314, %rd43;
	selp.f64 	%fd351, %fd303, %fd53, %p188;
$L__BB3_47:
	setp.ne.s32 	%p189, %r282, 0;
	@%p189 bra 	$L__BB3_49;
	shr.u32 	%r383, %r1, 1;
	and.b32  	%r384, %r383, 496;
	mov.u32 	%r385, _ZN6thrust24THRUST_300001_SM_1000_NS8cuda_cub4core6detail5shmemE;
	add.s32 	%r386, %r385, %r384;
	st.shared.f64 	[%r386+8], %fd351;
	st.shared.u64 	[%r386+16], %rd367;
$L__BB3_49:
	bar.sync 	0;
	setp.ne.s32 	%p190, %r1, 0;
	@%p190 bra 	$L__BB3_204;
	ld.shared.f64 	%fd58, [_ZN6thrust24THRUST_300001_SM_1000_NS8cuda_cub4core6detail5shmemE+24];
	ld.shared.u64 	%rd46, [_ZN6thrust24THRUST_300001_SM_1000_NS8cuda_cub4core6detail5shmemE+32];
	abs.f64 	%fd59, %fd351;
	abs.f64 	%fd60, %fd58;
	setp.lt.f64 	%p191, %fd59, %fd60;
	mov.u64 	%rd316, %rd46;
	mov.f64 	%fd305, %fd58;
	@%p191 bra 	$L__BB3_53;
	setp.lt.f64 	%p192, %fd60, %fd59;
	mov.u64 	%rd316, %rd367;
	mov.f64 	%fd305, %fd351;
	@%p192 bra 	$L__BB3_53;
	setp.lt.s64 	%p193, %rd367, %rd46;
	min.s64 	%rd316, %rd367, %rd46;
	selp.f64 	%fd305, %fd351, %fd58, %p193;
$L__BB3_53:
	ld.shared.f64 	%fd63, [_ZN6thrust24THRUST_300001_SM_1000_NS8cuda_cub4core6detail5shmemE+40];
	ld.shared.u64 	%rd49, [_ZN6thrust24THRUST_300001_SM_1000_NS8cuda_cub4core6detail5shmemE+48];
	abs.f64 	%fd64, %fd305;
	abs.f64 	%fd65, %fd63;
	setp.lt.f64 	%p194, %fd64, %fd65;
	mov.u64 	%rd317, %rd49;
	mov.f64 	%fd306, %fd63;
	@%p194 bra 	$L__BB3_56;
	setp.lt.f64 	%p195, %fd65, %fd64;
	mov.u64 	%rd317, %rd316;
	mov.f64 	%fd306, %fd305;
	@%p195 bra 	$L__BB3_56;
	setp.lt.s64 	%p196, %rd316, %rd49;
	min.s64 	%rd317, %rd316, %rd49;
	selp.f64 	%fd306, %fd305, %fd63, %p196;
$L__BB3_56:
	ld.shared.f64 	%fd68, [_ZN6thrust24THRUST_300001_SM_1000_NS8cuda_cub4core6detail5shmemE+56];
	ld.shared.u64 	%rd52, [_ZN6thrust24THRUST_300001_SM_1000_NS8cuda_cub4core6detail5shmemE+64];
	abs.f64 	%fd69, %fd306;
	abs.f64 	%fd70, %fd68;
	setp.lt.f64 	%p197, %fd69, %fd70;
	mov.u64 	%rd318, %rd52;
	mov.f64 	%fd307, %fd68;
	@%p197 bra 	$L__BB3_59;
	setp.lt.f64 	%p198, %fd70, %fd69;
	mov.u64 	%rd318, %rd317;
	mov.f64 	%fd307, %fd306;
	@%p198 bra 	$L__BB3_59;
	setp.lt.s64 	%p199, %rd317, %rd52;
	min.s64 	%rd318, %rd317, %rd52;
	selp.f64 	%fd307, %fd306, %fd68, %p199;
$L__BB3_59:
	ld.shared.f64 	%fd73, [_ZN6thrust24THRUST_300001_SM_1000_NS8cuda_cub4core6detail5shmemE+72];
	ld.shared.u64 	%rd55, [_ZN6thrust24THRUST_300001_SM_1000_NS8cuda_cub4core6detail5shmemE+80];
	abs.f64 	%fd74, %fd307;
	abs.f64 	%fd75, %fd73;
	setp.lt.f64 	%p200, %fd74, %fd75;
	mov.u64 	%rd319, %rd55;
	mov.f64 	%fd308, %fd73;
	@%p200 bra 	$L__BB3_62;
	setp.lt.f64 	%p201, %fd75, %fd74;
	mov.u64 	%rd319, %rd318;
	mov.f64 	%fd308, %fd307;
	@%p201 bra 	$L__BB3_62;
	setp.lt.s64 	%p202, %rd318, %rd55;
	min.s64 	%rd319, %rd318, %rd55;
	selp.f64 	%fd308, %fd307, %fd73, %p202;
$L__BB3_62:
	ld.shared.f64 	%fd78, [_ZN6thrust24THRUST_300001_SM_1000_NS8cuda_cub4core6detail5shmemE+88];
	ld.shared.u64 	%rd58, [_ZN6thrust24THRUST_300001_SM_1000_NS8cuda_cub4core6detail5shmemE+96];
	abs.f64 	%fd79, %fd308;
	abs.f64 	%fd80, %fd78;
	setp.lt.f64 	%p203, %fd79, %fd80;
	mov.u64 	%rd320, %rd58;
	mov.f64 	%fd309, %fd78;
	@%p203 bra 	$L__BB3_65;
	setp.lt.f64 	%p204, %fd80, %fd79;
	mov.u64 	%rd320, %rd319;
	mov.f64 	%fd309, %fd308;
	@%p204 bra 	$L__BB3_65;
	setp.lt.s64 	%p205, %rd319, %rd58;
	min.s64 	%rd320, %rd319, %rd58;
	selp.f64 	%fd309, %fd308, %fd78, %p205;
$L__BB3_65:
	ld.shared.f64 	%fd83, [_ZN6thrust24THRUST_300001_SM_1000_NS8cuda_cub4core6detail5shmemE+104];
	ld.shared.u64 	%rd61, [_ZN6thrust24THRUST_300001_SM_1000_NS8cuda_cub4core6detail5shmemE+112];
	abs.f64 	%fd84, %fd309;
	abs.f64 	%fd85, %fd83;
	setp.lt.f64 	%p206, %fd84, %fd85;
	mov.u64 	%rd321, %rd61;
	mov.f64 	%fd310, %fd83;
	@%p206 bra 	$L__BB3_68;
	setp.lt.f64 	%p207, %fd85, %fd84;
	mov.u64 	%rd321, %rd320;
	mov.f64 	%fd310, %fd309;
	@%p207 bra 	$L__BB3_68;
	setp.lt.s64 	%p208, %rd320, %rd61;
	min.s64 	%rd321, %rd320, %rd61;
	selp.f64 	%fd310, %fd309, %fd83, %p208;
$L__BB3_68:
	ld.shared.f64 	%fd88, [_ZN6thrust24THRUST_300001_SM_1000_NS8cuda_cub4core6detail5shmemE+120];
	ld.shared.u64 	%rd64, [_ZN6thrust24THRUST_300001_SM_1000_NS8cuda_cub4core6detail5shmemE+128];
	abs.f64 	%fd89, %fd310;
	abs.f64 	%fd90, %fd88;
	setp.lt.f64 	%p209, %fd89, %fd90;
	mov.u64 	%rd367, %rd64;
	mov.f64 	%fd351, %fd88;
	@%p209 bra 	$L__BB3_204;
	setp.lt.f64 	%p210, %fd90, %fd89;
	mov.u64 	%rd367, %rd321;
	mov.f64 	%fd351, %fd310;
	@%p210 bra 	$L__BB3_204;
	setp.lt.s64 	%p211, %rd321, %rd64;
	min.s64 	%rd367, %rd321, %rd64;
	selp.f64 	%fd351, %fd310, %fd88, %p211;
	bra.uni 	$L__BB3_204;
$L__BB3_71:
	// begin inline asm
	mov.u32 %r169, %laneid;
	// end inline asm
	and.b32  	%r190, %r1, 992;
	add.s32 	%r191, %r190, 32;
	setp.gt.s32 	%p118, %r191, %r36;
	not.b32 	%r192, %r190;
	add.s32 	%r193, %r36, %r192;
	selp.b32 	%r188, %r193, 31, %p118;
	mov.b64 	%rd276, %fd298;
	mov.b64 	{%r171, %r176}, %rd276;
	mov.b32 	%r187, 1;
	mov.b32 	%r189, -1;
	// begin inline asm
	shfl.sync.down.b32 %r170, %r171, %r187, %r188, %r189;
	// end inline asm
	// begin inline asm
	shfl.sync.down.b32 %r175, %r176, %r187, %r188, %r189;
	// end inline asm
	mov.b64 	%rd277, {%r170, %r175};
	mov.b64 	%fd92, %rd277;
	mov.b64 	{%r181, %r186}, %rd309;
	// begin inline asm
	shfl.sync.down.b32 %r180, %r181, %r187, %r188, %r189;
	// end inline asm
	// begin inline asm
	shfl.sync.down.b32 %r185, %r186, %r187, %r188, %r189;
	// end inline asm
	mov.b64 	%rd66, {%r180, %r185};
	setp.ge.s32 	%p119, %r169, %r188;
	mov.u64 	%rd322, %rd309;
	mov.f64 	%fd311, %fd298;
	@%p119 bra 	$L__BB3_75;
	abs.f64 	%fd93, %fd298;
	abs.f64 	%fd94, %fd92;
	setp.lt.f64 	%p120, %fd93, %fd94;
	mov.u64 	%rd322, %rd66;
	mov.f64 	%fd311, %fd92;
	@%p120 bra 	$L__BB3_75;
	setp.lt.f64 	%p121, %fd94, %fd93;
	mov.u64 	%rd322, %rd309;
	mov.f64 	%fd311, %fd298;
	@%p121 bra 	$L__BB3_75;
	setp.lt.s64 	%p122, %rd309, %rd66;
	min.s64 	%rd322, %rd309, %rd66;
	selp.f64 	%fd311, %fd298, %fd92, %p122;
$L__BB3_75:
	mov.b64 	%rd278, %fd311;
	mov.b64 	{%r195, %r200}, %rd278;
	mov.b32 	%r211, 2;
	mov.b32 	%r213, -1;
	// begin inline asm
	shfl.sync.down.b32 %r194, %r195, %r211, %r188, %r213;
	// end inline asm
	// begin inline asm
	shfl.sync.down.b32 %r199, %r200, %r211, %r188, %r213;
	// end inline asm
	mov.b64 	%rd279, {%r194, %r199};
	mov.b64 	%fd97, %rd279;
	mov.b64 	{%r205, %r210}, %rd322;
	// begin inline asm
	shfl.sync.down.b32 %r204, %r205, %r211, %r188, %r213;
	// end inline asm
	// begin inline asm
	shfl.sync.down.b32 %r209, %r210, %r211, %r188, %r213;
	// end inline asm
	mov.b64 	%rd69, {%r204, %r209};
	add.s32 	%r214, %r169, 2;
	setp.gt.s32 	%p123, %r214, %r188;
	mov.u64 	%rd323, %rd322;
	mov.f64 	%fd312, %fd311;
	@%p123 bra 	$L__BB3_79;
	abs.f64 	%fd98, %fd311;
	abs.f64 	%fd99, %fd97;
	setp.lt.f64 	%p124, %fd98, %fd99;
	mov.u64 	%rd323, %rd69;
	mov.f64 	%fd312, %fd97;
	@%p124 bra 	$L__BB3_79;
	setp.lt.f64 	%p125, %fd99, %fd98;
	mov.u64 	%rd323, %rd322;
	mov.f64 	%fd312, %fd311;
	@%p125 bra 	$L__BB3_79;
	setp.lt.s64 	%p126, %rd322, %rd69;
	min.s64 	%rd323, %rd322, %rd69;
	selp.f64 	%fd312, %fd311, %fd97, %p126;
$L__BB3_79:
	mov.b64 	%rd280, %fd312;
	mov.b64 	{%r216, %r221}, %rd280;
	mov.b32 	%r232, 4;
	mov.b32 	%r234, -1;
	// begin inline asm
	shfl.sync.down.b32 %r215, %r216, %r232, %r188, %r234;
	// end inline asm
	// begin inline asm
	shfl.sync.down.b32 %r220, %r221, %r232, %r188, %r234;
	// end inline asm
	mov.b64 	%rd281, {%r215, %r220};
	mov.b64 	%fd102, %rd281;
	mov.b64 	{%r226, %r231}, %rd323;
	// begin inline asm
	shfl.sync.down.b32 %r225, %r226, %r232, %r188, %r234;
	// end inline asm
	// begin inline asm
	shfl.sync.down.b32 %r230, %r231, %r232, %r188, %r234;
	// end inline asm
	mov.b64 	%rd72, {%r225, %r230};
	add.s32 	%r235, %r169, 4;
	setp.gt.s32 	%p127, %r235, %r188;
	mov.u64 	%rd324, %rd323;
	mov.f64 	%fd313, %fd312;
	@%p127 bra 	$L__BB3_83;
	abs.f64 	%fd103, %fd312;
	abs.f64 	%fd104, %fd102;
	setp.lt.f64 	%p128, %fd103, %fd104;
	mov.u64 	%rd324, %rd72;
	mov.f64 	%fd313, %fd102;
	@%p128 bra 	$L__BB3_83;
	setp.lt.f64 	%p129, %fd104, %fd103;
	mov.u64 	%rd324, %rd323;
	mov.f64 	%fd313, %fd312;
	@%p129 bra 	$L__BB3_83;
	setp.lt.s64 	%p130, %rd323, %rd72;
	min.s64 	%rd324, %rd323, %rd72;
	selp.f64 	%fd313, %fd312, %fd102, %p130;
$L__BB3_83:
	mov.b64 	%rd282, %fd313;
	mov.b64 	{%r237, %r242}, %rd282;
	mov.b32 	%r253, 8;
	mov.b32 	%r255, -1;
	// begin inline asm
	shfl.sync.down.b32 %r236, %r237, %r253, %r188, %r255;
	// end inline asm
	// begin inline asm
	shfl.sync.down.b32 %r241, %r242, %r253, %r188, %r255;
	// end inline asm
	mov.b64 	%rd283, {%r236, %r241};
	mov.b64 	%fd107, %rd283;
	mov.b64 	{%r247, %r252}, %rd324;
	// begin inline asm
	shfl.sync.down.b32 %r246, %r247, %r253, %r188, %r255;
	// end inline asm
	// begin inline asm
	shfl.sync.down.b32 %r251, %r252, %r253, %r188, %r255;
	// end inline asm
	mov.b64 	%rd75, {%r246, %r251};
	add.s32 	%r256, %r169, 8;
	setp.gt.s32 	%p131, %r256, %r188;
	mov.f64 	%fd314, %fd313;
	mov.u64 	%rd325, %rd324;
	@%p131 bra 	$L__BB3_87;
	abs.f64 	%fd108, %fd313;
	abs.f64 	%fd109, %fd107;
	setp.lt.f64 	%p132, %fd108, %fd109;
	mov.f64 	%fd314, %fd107;
	mov.u64 	%rd325, %rd75;
	@%p132 bra 	$L__BB3_87;
	setp.lt.f64 	%p133, %fd109, %fd108;
	mov.f64 	%fd314, %fd313;
	mov.u64 	%rd325, %rd324;
	@%p133 bra 	$L__BB3_87;
	setp.lt.s64 	%p134, %rd324, %rd75;
	selp.f64 	%fd314, %fd313, %fd107, %p134;
	min.s64 	%rd325, %rd324, %rd75;
$L__BB3_87:
	mov.b64 	%rd284, %fd314;
	mov.b64 	{%r258, %r263}, %rd284;
	mov.b32 	%r274, 16;
	mov.b32 	%r276, -1;
	// begin inline asm
	shfl.sync.down.b32 %r257, %r258, %r274, %r188, %r276;
	// end inline asm
	// begin inline asm
	shfl.sync.down.b32 %r262, %r263, %r274, %r188, %r276;
	// end inline asm
	mov.b64 	%rd285, {%r257, %r262};
	mov.b64 	%fd112, %rd285;
	mov.b64 	{%r268, %r273}, %rd325;
	// begin inline asm
	shfl.sync.down.b32 %r267, %r268, %r274, %r188, %r276;
	// end inline asm
	// begin inline asm
	shfl.sync.down.b32 %r272, %r273, %r274, %r188, %r276;
	// end inline asm
	mov.b64 	%rd78, {%r267, %r272};
	add.s32 	%r277, %r169, 16;
	setp.gt.s32 	%p135, %r277, %r188;
	mov.f64 	%fd351, %fd314;
	mov.u64 	%rd367, %rd325;
	@%p135 bra 	$L__BB3_91;
	abs.f64 	%fd113, %fd314;
	abs.f64 	%fd114, %fd112;
	setp.lt.f64 	%p136, %fd113, %fd114;
	mov.f64 	%fd351, %fd112;
	mov.u64 	%rd367, %rd78;
	@%p136 bra 	$L__BB3_91;
	setp.lt.f64 	%p137, %fd114, %fd113;
	mov.f64 	%fd351, %fd314;
	mov.u64 	%rd367, %rd325;
	@%p137 bra 	$L__BB3_91;
	setp.lt.s64 	%p138, %rd325, %rd78;
	selp.f64 	%fd351, %fd314, %fd112, %p138;
	min.s64 	%rd367, %rd325, %rd78;
$L__BB3_91:
	setp.ne.s32 	%p139, %r169, 0;
	@%p139 bra 	$L__BB3_93;
	shr.u32 	%r278, %r1, 1;
	and.b32  	%r279, %r278, 496;
	mov.u32 	%r280, _ZN6thrust24THRUST_300001_SM_1000_NS8cuda_cub4core6detail5shmemE;
	add.s32 	%r281, %r280, %r279;
	st.shared.f64 	[%r281+8], %fd351;
	st.shared.u64 	[%r281+16], %rd367;
$L__BB3_93:
	bar.sync 	0;
	setp.ne.s32 	%p140, %r1, 0;
	@%p140 bra 	$L__BB3_204;
	setp.lt.s32 	%p141, %r36, 33;
	mov.f64 	%fd316, %fd351;
	mov.u64 	%rd327, %rd367;
	@%p141 bra 	$L__BB3_98;
	ld.shared.f64 	%fd117, [_ZN6thrust24THRUST_300001_SM_1000_NS8cuda_cub4core6detail5shmemE+24];
	ld.shared.u64 	%rd81, [_ZN6thrust24THRUST_300001_SM_1000_NS8cuda_cub4core6detail5shmemE+32];
	abs.f64 	%fd118, %fd351;
	abs.f64 	%fd119, %fd117;
	setp.lt.f64 	%p142, %fd118, %fd119;
	mov.f64 	%fd316, %fd117;
	mov.u64 	%rd327, %rd81;
	@%p142 bra 	$L__BB3_98;
	setp.lt.f64 	%p143, %fd119, %fd118;
	mov.f64 	%fd316, %fd351;
	mov.u64 	%rd327, %rd367;
	@%p143 bra 	$L__BB3_98;
	setp.lt.s64 	%p144, %rd367, %rd81;
	selp.f64 	%fd316, %fd351, %fd117, %p144;
	min.s64 	%rd327, %rd367, %rd81;
$L__BB3_98:
	setp.lt.s32 	%p145, %r36, 65;
	mov.f64 	%fd317, %fd316;
	mov.u64 	%rd328, %rd327;
	@%p145 bra 	$L__BB3_102;
	ld.shared.f64 	%fd122, [_ZN6thrust24THRUST_300001_SM_1000_NS8cuda_cub4core6detail5shmemE+40];
	ld.shared.u64 	%rd84, [_ZN6thrust24THRUST_300001_SM_1000_NS8cuda_cub4core6detail5shmemE+48];
	abs.f64 	%fd123, %fd316;
	abs.f64 	%fd124, %fd122;
	setp.lt.f64 	%p146, %fd123, %fd124;
	mov.f64 	%fd317, %fd122;
	mov.u64 	%rd328, %rd84;
	@%p146 bra 	$L__BB3_102;
	setp.lt.f64 	%p147, %fd124, %fd123;
	mov.f64 	%fd317, %fd316;
	mov.u64 	%rd328, %rd327;
	@%p147 bra 	$L__BB3_102;
	setp.lt.s64 	%p148, %rd327, %rd84;
	selp.f64 	%fd317, %fd316, %fd122, %p148;
	min.s64 	%rd328, %rd327, %rd84;
$L__BB3_102:
	setp.lt.s32 	%p149, %r36, 97;
	mov.f64 	%fd318, %fd317;
	mov.u64 	%rd329, %rd328;
	@%p149 bra 	$L__BB3_106;
	ld.shared.f64 	%fd127, [_ZN6thrust24THRUST_300001_SM_1000_NS8cuda_cub4core6detail5shmemE+56];
	ld.shared.u64 	%rd87, [_ZN6thrust24THRUST_300001_SM_1000_NS8cuda_cub4core6detail5shmemE+64];
	abs.f64 	%fd128, %fd317;
	abs.f64 	%fd129, %fd127;
	setp.lt.f64 	%p150, %fd128, %fd129;
	mov.f64 	%fd318, %fd127;
	mov.u64 	%rd329, %rd87;
	@%p150 bra 	$L__BB3_106;
	setp.lt.f64 	%p151, %fd129, %fd128;
	mov.f64 	%fd318, %fd317;
	mov.u64 	%rd329, %rd328;
	@%p151 bra 	$L__BB3_106;
	setp.lt.s64 	%p152, %rd328, %rd87;
	selp.f64 	%fd318, %fd317, %fd127, %p152;
	min.s64 	%rd329, %rd328, %rd87;
$L__BB3_106:
	setp.lt.s32 	%p153, %r36, 129;
	mov.f64 	%fd319, %fd318;
	mov.u64 	%rd330, %rd329;
	@%p153 bra 	$L__BB3_110;
	ld.shared.f64 	%fd132, [_ZN6thrust24THRUST_300001_SM_1000_NS8cuda_cub4core6detail5shmemE+72];
	ld.shared.u64 	%rd90, [_ZN6thrust24THRUST_300001_SM_1000_NS8cuda_cub4core6detail5shmemE+80];
	abs.f64 	%fd133, %fd318;
	abs.f64 	%fd134, %fd132;
	setp.lt.f64 	%p154, %fd133, %fd134;
	mov.f64 	%fd319, %fd132;
	mov.u64 	%rd330, %rd90;
	@%p154 bra 	$L__BB3_110;
	setp.lt.f64 	%p155, %fd134, %fd133;
	mov.f64 	%fd319, %fd318;
	mov.u64 	%rd330, %rd329;
	@%p155 bra 	$L__BB3_110;
	setp.lt.s64 	%p156, %rd329, %rd90;
	selp.f64 	%fd319, %fd318, %fd132, %p156;
	min.s64 	%rd330, %rd329, %rd90;
$L__BB3_110:
	setp.lt.s32 	%p157, %r36, 161;
	mov.f64 	%fd320, %fd319;
	mov.u64 	%rd331, %rd330;
	@%p157 bra 	$L__BB3_114;
	ld.shared.f64 	%fd137, [_ZN6thrust24THRUST_300001_SM_1000_NS8cuda_cub4core6detail5shmemE+88];
	ld.shared.u64 	%rd93, [_ZN6thrust24THRUST_300001_SM_1000_NS8cuda_cub4core6detail5shmemE+96];
	abs.f64 	%fd138, %fd319;
	abs.f64 	%fd139, %fd137;
	setp.lt.f64 	%p158, %fd138, %fd139;
	mov.f64 	%fd320, %fd137;
	mov.u64 	%rd331, %rd93;
	@%p158 bra 	$L__BB3_114;
	setp.lt.f64 	%p159, %fd139, %fd138;
	mov.f64 	%fd320, %fd319;
	mov.u64 	%rd331, %rd330;
	@%p159 bra 	$L__BB3_114;
	setp.lt.s64 	%p160, %rd330, %rd93;
	selp.f64 	%fd320, %fd319, %fd137, %p160;
	min.s64 	%rd331, %rd330, %rd93;
$L__BB3_114:
	setp.lt.s32 	%p161, %r36, 193;
	mov.f64 	%fd321, %fd320;
	mov.u64 	%rd332, %rd331;
	@%p161 bra 	$L__BB3_118;
	ld.shared.f64 	%fd142, [_ZN6thrust24THRUST_300001_SM_1000_NS8cuda_cub4core6detail5shmemE+104];
	ld.shared.u64 	%rd96, [_ZN6thrust24THRUST_300001_SM_1000_NS8cuda_cub4core6detail5shmemE+112];
	abs.f64 	%fd143, %fd320;
	abs.f64 	%fd144, %fd142;
	setp.lt.f64 	%p162, %fd143, %fd144;
	mov.f64 	%fd321, %fd142;
	mov.u64 	%rd332, %rd96;
	@%p162 bra 	$L__BB3_118;
	setp.lt.f64 	%p163, %fd144, %fd143;
	mov.f64 	%fd321, %fd320;
	mov.u64 	%rd332, %rd331;
	@%p163 bra 	$L__BB3_118;
	setp.lt.s64 	%p164, %rd331, %rd96;
	selp.f64 	%fd321, %fd320, %fd142, %p164;
	min.s64 	%rd332, %rd331, %rd96;
$L__BB3_118:
	setp.lt.s32 	%p165, %r36, 225;
	mov.u64 	%rd367, %rd332;
	mov.f64 	%fd351, %fd321;
	@%p165 bra 	$L__BB3_204;
	ld.shared.f64 	%fd147, [_ZN6thrust24THRUST_300001_SM_1000_NS8cuda_cub4core6detail5shmemE+120];
	ld.shared.u64 	%rd99, [_ZN6thrust24THRUST_300001_SM_1000_NS8cuda_cub4core6detail5shmemE+128];
	abs.f64 	%fd148, %fd321;
	abs.f64 	%fd149, %fd147;
	setp.lt.f64 	%p166, %fd148, %fd149;
	mov.u64 	%rd367, %rd99;
	mov.f64 	%fd351, %fd147;
	@%p166 bra 	$L__BB3_204;
	setp.lt.f64 	%p167, %fd149, %fd148;
	mov.u64 	%rd367, %rd332;
	mov.f64 	%fd351, %fd321;
	@%p167 bra 	$L__BB3_204;
	setp.lt.s64 	%p168, %rd332, %rd99;
	selp.f64 	%fd351, %fd321, %fd147, %p168;
	min.s64 	%rd367, %rd332, %rd99;
	bra.uni 	$L__BB3_204;
$L__BB3_122:
	mov.u32 	%r17, %tid.x;
	cvt.u64.u32 	%rd200, %r17;
	cvta.to.global.u64 	%rd201, %rd197;
	mul.wide.u32 	%rd202, %r17, 8;
	add.s64 	%rd203, %rd201, %rd202;
	ld.global.f64 	%fd274, [%rd203];
	add.s32 	%r37, %r17, 256;
	cvt.u64.u32 	%rd204, %r37;
	ld.global.f64 	%fd275, [%rd203+2048];
	add.s32 	%r38, %r17, 512;
	cvt.u64.u32 	%rd205, %r38;
	ld.global.f64 	%fd276, [%rd203+4096];
	add.s32 	%r39, %r17, 768;
	cvt.u64.u32 	%rd206, %r39;
	ld.global.f64 	%fd277, [%rd203+6144];
	or.b32  	%r40, %r17, 1024;
	cvt.u64.u32 	%rd101, %r40;
	add.s64 	%rd354, %rd198, %rd101;
	ld.global.f64 	%fd338, [%rd203+8192];
	abs.f64 	%fd278, %fd274;
	abs.f64 	%fd279, %fd275;
	setp.geu.f64 	%p3, %fd278, %fd279;
	selp.f64 	%fd280, %fd274, %fd275, %p3;
	selp.b64 	%rd207, %rd200, %rd204, %p3;
	abs.f64 	%fd281, %fd280;
	abs.f64 	%fd282, %fd276;
	setp.geu.f64 	%p4, %fd281, %fd282;
	selp.f64 	%fd283, %fd280, %fd276, %p4;
	selp.b64 	%rd208, %rd207, %rd205, %p4;
	abs.f64 	%fd284, %fd283;
	abs.f64 	%fd285, %fd277;
	setp.geu.f64 	%p5, %fd284, %fd285;
	selp.f64 	%fd152, %fd283, %fd277, %p5;
	selp.b64 	%rd104, %rd208, %rd206, %p5;
	abs.f64 	%fd153, %fd152;
	abs.f64 	%fd154, %fd338;
	setp.lt.f64 	%p6, %fd153, %fd154;
	@%p6 bra 	$L__BB3_124;
	setp.lt.f64 	%p7, %fd154, %fd153;
	setp.lt.u64 	%p8, %rd104, %rd101;
	or.pred  	%p9, %p7, %p8;
	selp.f64 	%fd338, %fd152, %fd338, %p9;
	add.s64 	%rd211, %rd198, %rd104;
	selp.b64 	%rd354, %rd211, %rd354, %p9;
$L__BB3_124:
	setp.lt.u32 	%p10, %r36, 2560;
	mov.b32 	%r394, 1280;
	@%p10 bra 	$L__BB3_137;
	mov.b32 	%r393, 1280;
	mov.f64 	%fd323, %fd338;
$L__BB3_126:
	cvt.u64.u32 	%rd212, %r393;
	add.s64 	%rd213, %rd200, %rd212;
	mul.wide.u32 	%rd214, %r393, 8;
	cvta.to.global.u64 	%rd215, %rd197;
	add.s64 	%rd217, %rd215, %rd202;
	add.s64 	%rd218, %rd217, %rd214;
	add.s64 	%rd335, %rd213, %rd198;
	ld.global.f64 	%fd324, [%rd218];
	ld.global.f64 	%fd325, [%rd218+2048];
	ld.global.f64 	%fd326, [%rd218+4096];
	ld.global.f64 	%fd327, [%rd218+6144];
	ld.global.f64 	%fd338, [%rd218+8192];
	abs.f64 	%fd163, %fd323;
	abs.f64 	%fd164, %fd324;
	setp.lt.f64 	%p11, %fd163, %fd164;
	@%p11 bra 	$L__BB3_128;
	setp.lt.f64 	%p12, %fd164, %fd163;
	setp.lt.s64 	%p13, %rd354, %rd335;
	or.pred  	%p14, %p12, %p13;
	selp.f64 	%fd324, %fd323, %fd324, %p14;
	selp.b64 	%rd335, %rd354, %rd335, %p14;
$L__BB3_128:
	cvt.u64.u32 	%rd219, %r393;
	add.s64 	%rd220, %rd200, %rd219;
	add.s64 	%rd221, %rd220, %rd198;
	add.s64 	%rd336, %rd221, 256;
	abs.f64 	%fd167, %fd324;
	abs.f64 	%fd168, %fd325;
	setp.lt.f64 	%p15, %fd167, %fd168;
	@%p15 bra 	$L__BB3_130;
	setp.lt.f64 	%p16, %fd168, %fd167;
	add.s64 	%rd226, %rd221, 256;
	setp.lt.s64 	%p17, %rd335, %rd226;
	or.pred  	%p18, %p16, %p17;
	selp.f64 	%fd325, %fd324, %fd325, %p18;
	selp.b64 	%rd336, %rd335, %rd226, %p18;
$L__BB3_130:
	add.s64 	%rd337, %rd221, 512;
	abs.f64 	%fd171, %fd325;
	abs.f64 	%fd172, %fd326;
	setp.lt.f64 	%p19, %fd171, %fd172;
	@%p19 bra 	$L__BB3_132;
	setp.lt.f64 	%p20, %fd172, %fd171;
	add.s64 	%rd234, %rd221, 512;
	setp.lt.s64 	%p21, %rd336, %rd234;
	or.pred  	%p22, %p20, %p21;
	selp.f64 	%fd326, %fd325, %fd326, %p22;
	selp.b64 	%rd337, %rd336, %rd234, %p22;
$L__BB3_132:
	add.s64 	%rd338, %rd221, 768;
	abs.f64 	%fd175, %fd326;
	abs.f64 	%fd176, %fd327;
	setp.lt.f64 	%p23, %fd175, %fd176;
	@%p23 bra 	$L__BB3_134;
	setp.lt.f64 	%p24, %fd176, %fd175;
	setp.lt.s64 	%p25, %rd337, %rd338;
	or.pred  	%p26, %p24, %p25;
	selp.f64 	%fd327, %fd326, %fd327, %p26;
	selp.b64 	%rd338, %rd337, %rd338, %p26;
$L__BB3_134:
	add.s64 	%rd354, %rd221, 1024;
	abs.f64 	%fd179, %fd327;
	abs.f64 	%fd180, %fd338;
	setp.lt.f64 	%p27, %fd179, %fd180;
	@%p27 bra 	$L__BB3_136;
	setp.lt.f64 	%p28, %fd180, %fd179;
	setp.lt.s64 	%p29, %rd338, %rd354;
	or.pred  	%p30, %p28, %p29;
	selp.f64 	%fd338, %fd327, %fd338, %p30;
	selp.b64 	%rd354, %rd338, %rd354, %p30;
$L__BB3_136:
	add.s32 	%r394, %r393, 1280;
	add.s32 	%r43, %r393, 2560;
	setp.le.s32 	%p31, %r43, %r36;
	mov.u32 	%r393, %r394;
	mov.f64 	%fd323, %fd338;
	@%p31 bra 	$L__BB3_126;
$L__BB3_137:
	setp.le.s32 	%p32, %r36, %r394;
	@%p32 bra 	$L__BB3_160;
	sub.s32 	%r21, %r36, %r394;
	setp.ge.s32 	%p33, %r17, %r21;
	@%p33 bra 	$L__BB3_160;
	cvta.to.global.u64 	%rd127, %rd197;
	not.b32 	%r44, %r17;
	add.s32 	%r45, %r36, %r44;
	sub.s32 	%r22, %r45, %r394;
	and.b32  	%r46, %r22, 768;
	setp.eq.s32 	%p34, %r46, 768;
	mov.u32 	%r397, %r17;
	@%p34 bra 	$L__BB3_145;
	add.s32 	%r47, %r17, %r394;
	cvt.u64.u32 	%rd242, %r47;
	add.s64 	%rd342, %rd198, %rd242;
	mul.wide.u32 	%rd243, %r47, 8;
	add.s64 	%rd341, %rd127, %rd243;
	shr.u32 	%r48, %r22, 8;
	add.s32 	%r49, %r48, 1;
	and.b32  	%r50, %r49, 3;
	neg.s32 	%r395, %r50;
	mov.u32 	%r397, %r17;
$L__BB3_141:
	.pragma "nounroll";
	mov.u64 	%rd132, %rd354;
	mov.f64 	%fd184, %fd338;
	ld.global.f64 	%fd185, [%rd341];
	abs.f64 	%fd186, %fd184;
	abs.f64 	%fd187, %fd185;
	setp.lt.f64 	%p35, %fd186, %fd187;
	mov.f64 	%fd338, %fd185;
	mov.u64 	%rd354, %rd342;
	@%p35 bra 	$L__BB3_144;
	setp.lt.f64 	%p36, %fd187, %fd186;
	mov.f64 	%fd338, %fd184;
	mov.u64 	%rd354, %rd132;
	@%p36 bra 	$L__BB3_144;
	setp.lt.s64 	%p37, %rd132, %rd342;
	selp.f64 	%fd338, %fd184, %fd185, %p37;
	min.s64 	%rd354, %rd132, %rd342;
$L__BB3_144:
	add.s32 	%r397, %r397, 256;
	add.s64 	%rd342, %rd342, 256;
	add.s64 	%rd341, %rd341, 2048;
	add.s32 	%r395, %r395, 1;
	setp.ne.s32 	%p38, %r395, 0;
	@%p38 bra 	$L__BB3_141;
$L__BB3_145:
	setp.lt.u32 	%p39, %r22, 768;
	@%p39 bra 	$L__BB3_160;
	add.s32 	%r398, %r397, %r394;
	cvt.u64.u32 	%rd244, %r398;
	add.s64 	%rd349, %rd198, %rd244;
	cvt.u64.u32 	%rd245, %r397;
	cvt.u64.u32 	%rd246, %r394;
	add.s64 	%rd247, %rd245, %rd246;
	shl.b64 	%rd248, %rd247, 3;
	add.s64 	%rd249, %rd248, %rd127;
	add.s64 	%rd348, %rd249, 6144;
	mul.wide.u32 	%rd250, %r398, 8;
	add.s64 	%rd347, %rd127, %rd250;
	add.s32 	%r399, %r397, 512;
$L__BB3_147:
	mov.u32 	%r32, %r399;
	ld.global.f64 	%fd193, [%rd347];
	abs.f64 	%fd194, %fd338;
	abs.f64 	%fd195, %fd193;
	setp.lt.f64 	%p40, %fd194, %fd195;
	mov.f64 	%fd335, %fd193;
	mov.u64 	%rd351, %rd349;
	@%p40 bra 	$L__BB3_150;
	setp.lt.f64 	%p41, %fd195, %fd194;
	mov.f64 	%fd335, %fd338;
	mov.u64 	%rd351, %rd354;
	@%p41 bra 	$L__BB3_150;
	setp.lt.s64 	%p42, %rd354, %rd349;
	selp.f64 	%fd335, %fd338, %fd193, %p42;
	min.s64 	%rd351, %rd354, %rd349;
$L__BB3_150:
	add.s32 	%r51, %r398, 256;
	cvt.u64.u32 	%rd251, %r51;
	add.s64 	%rd148, %rd198, %rd251;
	ld.global.f64 	%fd198, [%rd348+-4096];
	abs.f64 	%fd199, %fd335;
	abs.f64 	%fd200, %fd198;
	setp.lt.f64 	%p43, %fd199, %fd200;
	mov.f64 	%fd336, %fd198;
	mov.u64 	%rd352, %rd148;
	@%p43 bra 	$L__BB3_153;
	setp.lt.f64 	%p44, %fd200, %fd199;
	mov.f64 	%fd336, %fd335;
	mov.u64 	%rd352, %rd351;
	@%p44 bra 	$L__BB3_153;
	setp.lt.s64 	%p45, %rd351, %rd148;
	selp.f64 	%fd336, %fd335, %fd198, %p45;
	min.s64 	%rd352, %rd351, %rd148;
$L__BB3_153:
	add.s32 	%r52, %r398, 512;
	cvt.u64.u32 	%rd252, %r52;
	add.s64 	%rd151, %rd198, %rd252;
	ld.global.f64 	%fd203, [%rd348+-2048];
	abs.f64 	%fd204, %fd336;
	abs.f64 	%fd205, %fd203;
	setp.lt.f64 	%p46, %fd204, %fd205;
	mov.f64 	%fd337, %fd203;
	mov.u64 	%rd353, %rd151;
	@%p46 bra 	$L__BB3_156;
	setp.lt.f64 	%p47, %fd205, %fd204;
	mov.f64 	%fd337, %fd336;
	mov.u64 	%rd353, %rd352;
	@%p47 bra 	$L__BB3_156;
	setp.lt.s64 	%p48, %rd352, %rd151;
	selp.f64 	%fd337, %fd336, %fd203, %p48;
	min.s64 	%rd353, %rd352, %rd151;
$L__BB3_156:
	add.s32 	%r53, %r398, 768;
	cvt.u64.u32 	%rd253, %r53;
	add.s64 	%rd154, %rd198, %rd253;
	ld.global.f64 	%fd208, [%rd348];
	abs.f64 	%fd209, %fd337;
	abs.f64 	%fd210, %fd208;
	setp.lt.f64 	%p49, %fd209, %fd210;
	mov.f64 	%fd338, %fd208;
	mov.u64 	%rd354, %rd154;
	@%p49 bra 	$L__BB3_159;
	setp.lt.f64 	%p50, %fd210, %fd209;
	mov.f64 	%fd338, %fd337;
	mov.u64 	%rd354, %rd353;
	@%p50 bra 	$L__BB3_159;
	setp.lt.s64 	%p51, %rd353, %rd154;
	selp.f64 	%fd338, %fd337, %fd208, %p51;
	min.s64 	%rd354, %rd353, %rd154;
$L__BB3_159:
	add.s64 	%rd349, %rd349, 1024;
	add.s64 	%rd348, %rd348, 8192;
	add.s64 	%rd347, %rd347, 8192;
	add.s32 	%r399, %r32, 1024;
	add.s32 	%r54, %r32, 512;
	add.s32 	%r398, %r398, 1024;
	setp.lt.s32 	%p52, %r54, %r21;
	@%p52 bra 	$L__BB3_147;
$L__BB3_160:
	// begin inline asm
	mov.u32 %r55, %laneid;
	// end inline asm
	mov.b64 	%rd254, %fd338;
	mov.b64 	{%r57, %r62}, %rd254;
	mov.b32 	%r73, 1;
	mov.b32 	%r74, 31;
	mov.b32 	%r75, -1;
	// begin inline asm
	shfl.sync.down.b32 %r56, %r57, %r73, %r74, %r75;
	// end inline asm
	// begin inline asm
	shfl.sync.down.b32 %r61, %r62, %r73, %r74, %r75;
	// end inline asm
	mov.b64 	%rd255, {%r56, %r61};
	mov.b64 	%fd214, %rd255;
	mov.b64 	{%r67, %r72}, %rd354;
	// begin inline asm
	shfl.sync.down.b32 %r66, %r67, %r73, %r74, %r75;
	// end inline asm
	// begin inline asm
	shfl.sync.down.b32 %r71, %r72, %r73, %r74, %r75;
	// end inline asm
	mov.b64 	%rd161, {%r66, %r71};
	setp.gt.s32 	%p53, %r55, 30;
	mov.f64 	%fd340, %fd338;
	mov.u64 	%rd356, %rd354;
	@%p53 bra 	$L__BB3_164;
	abs.f64 	%fd215, %fd338;
	abs.f64 	%fd216, %fd214;
	setp.lt.f64 	%p54, %fd215, %fd216;
	mov.f64 	%fd340, %fd214;
	mov.u64 	%rd356, %rd161;
	@%p54 bra 	$L__BB3_164;
	setp.lt.f64 	%p55, %fd216, %fd215;
	mov.f64 	%fd340, %fd338;
	mov.u64 	%rd356, %rd354;
	@%p55 bra 	$L__BB3_164;
	setp.lt.s64 	%p56, %rd354, %rd161;
	selp.f64 	%fd340, %fd338, %fd214, %p56;
	min.s64 	%rd356, %rd354, %rd161;
$L__BB3_164:
	mov.b64 	%rd256, %fd340;
	mov.b64 	{%r77, %r82}, %rd256;
	mov.b32 	%r93, 2;
	mov.b32 	%r94, 31;
	mov.b32 	%r95, -1;
	// begin inline asm
	shfl.sync.down.b32 %r76, %r77, %r93, %r94, %r95;
	// end inline asm
	// begin inline asm
	shfl.sync.down.b32 %r81, %r82, %r93, %r94, %r95;
	// end inline asm
	mov.b64 	%rd257, {%r76, %r81};
	mov.b64 	%fd219, %rd257;
	mov.b64 	{%r87, %r92}, %rd356;
	// begin inline asm
	shfl.sync.down.b32 %r86, %r87, %r93, %r94, %r95;
	// end inline asm
	// begin inline asm
	shfl.sync.down.b32 %r91, %r92, %r93, %r94, %r95;
	// end inline asm
	mov.b64 	%rd164, {%r86, %r91};
	setp.gt.s32 	%p57, %r55, 29;
	mov.f64 	%fd341, %fd340;
	mov.u64 	%rd357, %rd356;
	@%p57 bra 	$L__BB3_168;
	abs.f64 	%fd220, %fd340;
	abs.f64 	%fd221, %fd219;
	setp.lt.f64 	%p58, %fd220, %fd221;
	mov.f64 	%fd341, %fd219;
	mov.u64 	%rd357, %rd164;
	@%p58 bra 	$L__BB3_168;
	setp.lt.f64 	%p59, %fd221, %fd220;
	mov.f64 	%fd341, %fd340;
	mov.u64 	%rd357, %rd356;
	@%p59 bra 	$L__BB3_168;
	setp.lt.s64 	%p60, %rd356, %rd164;
	selp.f64 	%fd341, %fd340, %fd219, %p60;
	min.s64 	%rd357, %rd356, %rd164;
$L__BB3_168:
	mov.b64 	%rd258, %fd341;
	mov.b64 	{%r97, %r102}, %rd258;
	mov.b32 	%r113, 4;
	mov.b32 	%r114, 31;
	mov.b32 	%r115, -1;
	// begin inline asm
	shfl.sync.down.b32 %r96, %r97, %r113, %r114, %r115;
	// end inline asm
	// begin inline asm
	shfl.sync.down.b32 %r101, %r102, %r113, %r114, %r115;
	// end inline asm
	mov.b64 	%rd259, {%r96, %r101};
	mov.b64 	%fd224, %rd259;
	mov.b64 	{%r107, %r112}, %rd357;
	// begin inline asm
	shfl.sync.down.b32 %r106, %r107, %r113, %r114, %r115;
	// end inline asm
	// begin inline asm
	shfl.sync.down.b32 %r111, %r112, %r113, %r114, %r115;
	// end inline asm
	mov.b64 	%rd167, {%r106, %r111};
	setp.gt.s32 	%p61, %r55, 27;
	mov.f64 	%fd342, %fd341;
	mov.u64 	%rd358, %rd357;
	@%p61 bra 	$L__BB3_172;
	abs.f64 	%fd225, %fd341;
	abs.f64 	%fd226, %fd224;
	setp.lt.f64 	%p62, %fd225, %fd226;
	mov.f64 	%fd342, %fd224;
	mov.u64 	%rd358, %rd167;
	@%p62 bra 	$L__BB3_172;
	setp.lt.f64 	%p63, %fd226, %fd225;
	mov.f64 	%fd342, %fd341;
	mov.u64 	%rd358, %rd357;
	@%p63 bra 	$L__BB3_172;
	setp.lt.s64 	%p64, %rd357, %rd167;
	selp.f64 	%fd342, %fd341, %fd224, %p64;
	min.s64 	%rd358, %rd357, %rd167;
$L__BB3_172:
	mov.b64 	%rd260, %fd342;
	mov.b64 	{%r117, %r122}, %rd260;
	mov.b32 	%r133, 8;
	mov.b32 	%r134, 31;
	mov.b32 	%r135, -1;
	// begin inline asm
	shfl.sync.down.b32 %r116, %r117, %r133, %r134, %r135;
	// end inline asm
	// begin inline asm
	shfl.sync.down.b32 %r121, %r122, %r133, %r134, %r135;
	// end inline asm
	mov.b64 	%rd261, {%r116, %r121};
	mov.b64 	%fd229, %rd261;
	mov.b64 	{%r127, %r132}, %rd358;
	// begin inline asm
	shfl.sync.down.b32 %r126, %r127, %r133, %r134, %r135;
	// end inline asm
	// begin inline asm
	shfl.sync.down.b32 %r131, %r132, %r133, %r134, %r135;
	// end inline asm
	mov.b64 	%rd170, {%r126, %r131};
	setp.gt.s32 	%p65, %r55, 23;
	mov.f64 	%fd343, %fd342;
	mov.u64 	%rd359, %rd358;
	@%p65 bra 	$L__BB3_176;
	abs.f64 	%fd230, %fd342;
	abs.f64 	%fd231, %fd229;
	setp.lt.f64 	%p66, %fd230, %fd231;
	mov.f64 	%fd343, %fd229;
	mov.u64 	%rd359, %rd170;
	@%p66 bra 	$L__BB3_176;
	setp.lt.f64 	%p67, %fd231, %fd230;
	mov.f64 	%fd343, %fd342;
	mov.u64 	%rd359, %rd358;
	@%p67 bra 	$L__BB3_176;
	setp.lt.s64 	%p68, %rd358, %rd170;
	selp.f64 	%fd343, %fd342, %fd229, %p68;
	min.s64 	%rd359, %rd358, %rd170;
$L__BB3_176:
	mov.b64 	%rd262, %fd343;
	mov.b64 	{%r137, %r142}, %rd262;
	mov.b32 	%r153, 16;
	mov.b32 	%r154, 31;
	mov.b32 	%r155, -1;
	// begin inline asm
	shfl.sync.down.b32 %r136, %r137, %r153, %r154, %r155;
	// end inline asm
	// begin inline asm
	shfl.sync.down.b32 %r141, %r142, %r153, %r154, %r155;
	// end inline asm
	mov.b64 	%rd263, {%r136, %r141};
	mov.b64 	%fd234, %rd263;
	mov.b64 	{%r147, %r152}, %rd359;
	// begin inline asm
	shfl.sync.down.b32 %r146, %r147, %r153, %r154, %r155;
	// end inline asm
	// begin inline asm
	shfl.sync.down.b32 %r151, %r152, %r153, %r154, %r155;
	// end inline asm
	mov.b64 	%rd173, {%r146, %r151};
	setp.gt.s32 	%p69, %r55, 15;
	mov.f64 	%fd351, %fd343;
	mov.u64 	%rd367, %rd359;
	@%p69 bra 	$L__BB3_180;
	abs.f64 	%fd235, %fd343;
	abs.f64 	%fd236, %fd234;
	setp.lt.f64 	%p70, %fd235, %fd236;
	mov.f64 	%fd351, %fd234;
	mov.u64 	%rd367, %rd173;
	@%p70 bra 	$L__BB3_180;
	setp.lt.f64 	%p71, %fd236, %fd235;
	mov.f64 	%fd351, %fd343;
	mov.u64 	%rd367, %rd359;
	@%p71 bra 	$L__BB3_180;
	setp.lt.s64 	%p72, %rd359, %rd173;
	selp.f64 	%fd351, %fd343, %fd234, %p72;
	min.s64 	%rd367, %rd359, %rd173;
$L__BB3_180:
	setp.ne.s32 	%p73, %r55, 0;
	@%p73 bra 	$L__BB3_182;
	shr.u32 	%r156, %r17, 1;
	and.b32  	%r157, %r156, 496;
	mov.u32 	%r158, _ZN6thrust24THRUST_300001_SM_1000_NS8cuda_cub4core6detail5shmemE;
	add.s32 	%r159, %r158, %r157;
	st.shared.f64 	[%r159+8], %fd351;
	st.shared.u64 	[%r159+16], %rd367;
$L__BB3_182:
	bar.sync 	0;
	setp.ne.s32 	%p74, %r17, 0;
	@%p74 bra 	$L__BB3_204;
	ld.shared.f64 	%fd239, [_ZN6thrust24THRUST_300001_SM_1000_NS8cuda_cub4core6detail5shmemE+24];
	ld.shared.u64 	%rd176, [_ZN6thrust24THRUST_300001_SM_1000_NS8cuda_cub4core6detail5shmemE+32];
	abs.f64 	%fd240, %fd351;
	abs.f64 	%fd241, %fd239;
	setp.lt.f64 	%p75, %fd240, %fd241;
	mov.f64 	%fd345, %fd239;
	mov.u64 	%rd361, %rd176;
	@%p75 bra 	$L__BB3_186;
	setp.lt.f64 	%p76, %fd241, %fd240;
	mov.f64 	%fd345, %fd351;
	mov.u64 	%rd361, %rd367;
	@%p76 bra 	$L__BB3_186;
	setp.lt.s64 	%p77, %rd367, %rd176;
	selp.f64 	%fd345, %fd351, %fd239, %p77;
	min.s64 	%rd361, %rd367, %rd176;
$L__BB3_186:
	ld.shared.f64 	%fd244, [_ZN6thrust24THRUST_300001_SM_1000_NS8cuda_cub4core6detail5shmemE+40];
	ld.shared.u64 	%rd179, [_ZN6thrust24THRUST_300001_SM_1000_NS8cuda_cub4core6detail5shmemE+48];
	abs.f64 	%fd245, %fd345;
	abs.f64 	%fd246, %fd244;
	setp.lt.f64 	%p78, %fd245, %fd246;
	mov.f64 	%fd346, %fd244;
	mov.u64 	%rd362, %rd179;
	@%p78 bra 	$L__BB3_189;
	setp.lt.f64 	%p79, %fd246, %fd245;
	mov.f64 	%fd346, %fd345;
	mov.u64 	%rd362, %rd361;
	@%p79 bra 	$L__BB3_189;
	setp.lt.s64 	%p80, %rd361, %rd179;
	selp.f64 	%fd346, %fd345, %fd244, %p80;
	min.s64 	%rd362, %rd361, %rd179;
$L__BB3_189:
	ld.shared.f64 	%fd249, [_ZN6thrust24THRUST_300001_SM_1000_NS8cuda_cub4core6detail5shmemE+56];
	ld.shared.u64 	%rd182, [_ZN6thrust24THRUST_300001_SM_1000_NS8cuda_cub4core6detail5shmemE+64];
	abs.f64 	%fd250, %fd346;
	abs.f64 	%fd251, %fd249;
	setp.lt.f64 	%p81, %fd250, %fd251;
	mov.f64 	%fd347, %fd249;
	mov.u64 	%rd363, %rd182;
	@%p81 bra 	$L__BB3_192;
	setp.lt.f64 	%p82, %fd251, %fd250;
	mov.f64 	%fd347, %fd346;
	mov.u64 	%rd363, %rd362;
	@%p82 bra 	$L__BB3_192;
	setp.lt.s64 	%p83, %rd362, %rd182;
	selp.f64 	%fd347, %fd346, %fd249, %p83;
	min.s64 	%rd363, %rd362, %rd182;
$L__BB3_192:
	ld.shared.f64 	%fd254, [_ZN6thrust24THRUST_300001_SM_1000_NS8cuda_cub4core6detail5shmemE+72];
	ld.shared.u64 	%rd185, [_ZN6thrust24THRUST_300001_SM_1000_NS8cuda_cub4core6detail5shmemE+80];
	abs.f64 	%fd255, %fd347;
	abs.f64 	%fd256, %fd254;
	setp.lt.f64 	%p84, %fd255, %fd256;
	mov.f64 	%fd348, %fd254;
	mov.u64 	%rd364, %rd185;
	@%p84 bra 	$L__BB3_195;
	setp.lt.f64 	%p85, %fd256, %fd255;
	mov.f64 	%fd348, %fd347;
	mov.u64 	%rd364, %rd363;
	@%p85 bra 	$L__BB3_195;
	setp.lt.s64 	%p86, %rd363, %rd185;
	selp.f64 	%fd348, %fd347, %fd254, %p86;
	min.s64 	%rd364, %rd363, %rd185;
$L__BB3_195:
	ld.shared.f64 	%fd259, [_ZN6thrust24THRUST_300001_SM_1000_NS8cuda_cub4core6detail5shmemE+88];
	ld.shared.u64 	%rd188, [_ZN6thrust24THRUST_300001_SM_1000_NS8cuda_cub4core6detail5shmemE+96];
	abs.f64 	%fd260, %fd348;
	abs.f64 	%fd261, %fd259;
	setp.lt.f64 	%p87, %fd260, %fd261;
	mov.f64 	%fd349, %fd259;
	mov.u64 	%rd365, %rd188;
	@%p87 bra 	$L__BB3_198;
	setp.lt.f64 	%p88, %fd261, %fd260;
	mov.f64 	%fd349, %fd348;
	mov.u64 	%rd365, %rd364;
	@%p88 bra 	$L__BB3_198;
	setp.lt.s64 	%p89, %rd364, %rd188;
	selp.f64 	%fd349, %fd348, %fd259, %p89;
	min.s64 	%rd365, %rd364, %rd188;
$L__BB3_198:
	ld.shared.f64 	%fd264, [_ZN6thrust24THRUST_300001_SM_1000_NS8cuda_cub4core6detail5shmemE+104];
	ld.shared.u64 	%rd191, [_ZN6thrust24THRUST_300001_SM_1000_NS8cuda_cub4core6detail5shmemE+112];
	abs.f64 	%fd265, %fd349;
	abs.f64 	%fd266, %fd264;
	setp.lt.f64 	%p90, %fd265, %fd266;
	mov.f64 	%fd350, %fd264;
	mov.u64 	%rd366, %rd191;
	@%p90 bra 	$L__BB3_201;
	setp.lt.f64 	%p91, %fd266, %fd265;
	mov.f64 	%fd350, %fd349;
	mov.u64 	%rd366, %rd365;
	@%p91 bra 	$L__BB3_201;
	setp.lt.s64 	%p92, %rd365, %rd191;
	selp.f64 	%fd350, %fd349, %fd264, %p92;
	min.s64 	%rd366, %rd365, %rd191;
$L__BB3_201:
	ld.shared.f64 	%fd269, [_ZN6thrust24THRUST_300001_SM_1000_NS8cuda_cub4core6detail5shmemE+120];
	ld.shared.u64 	%rd194, [_ZN6thrust24THRUST_300001_SM_1000_NS8cuda_cub4core6detail5shmemE+128];
	abs.f64 	%fd270, %fd350;
	abs.f64 	%fd271, %fd269;
	setp.lt.f64 	%p93, %fd270, %fd271;
	mov.u64 	%rd367, %rd194;
	mov.f64 	%fd351, %fd269;
	@%p93 bra 	$L__BB3_204;
	setp.lt.f64 	%p94, %fd271, %fd270;
	mov.u64 	%rd367, %rd366;
	mov.f64 	%fd351, %fd350;
	@%p94 bra 	$L__BB3_204;
	setp.lt.s64 	%p95, %rd366, %rd194;
	selp.f64 	%fd351, %fd350, %fd269, %p95;
	min.s64 	%rd367, %rd366, %rd194;
$L__BB3_204:
	mov.u32 	%r387, %tid.x;
	setp.ne.s32 	%p212, %r387, 0;
	@%p212 bra 	$L__BB3_206;
	ld.param.u64 	%rd297, [_ZN6thrust24THRUST_300001_SM_1000_NS8cuda_cub4core6detail13_kernel_agentINS1_8__reduce11ReduceAgentINS0_12zip_iteratorIN4cuda3std3__45tupleIJNS0_10device_ptrIdEENS0_17counting_iteratorIlNS0_11use_defaultESF_SF_EEEEEEEPNSB_IJdlEEESJ_iNS1_9__extrema9arg_max_fIdl7AbsLessEEEEJSI_SK_iSO_EEEvDpT0__param_1];
	cvta.to.global.u64 	%rd296, %rd297;
	st.global.f64 	[%rd296], %fd351;
	st.global.u64 	[%rd296+8], %rd367;
$L__BB3_206:
	ret;

}
	// .globl	_ZN6thrust24THRUST_300001_SM_1000_NS8cuda_cub4core6detail13_kernel_agentINS1_8__reduce11ReduceAgentINS0_12zip_iteratorIN4cuda3std3__45tupleIJNS0_10device_ptrIdEENS0_17counting_iteratorIlNS0_11use_defaultESF_SF_EEEEEEEPNSB_IJdlEEESJ_iNS1_9__extrema9arg_max_fIdl7AbsLessEEEEJSI_SK_iN3cub18CUB_300001_SM_100013GridEvenShareIiEENSR_9GridQueueIjEESO_EEEvDpT0_
.visible .entry _ZN6thrust24THRUST_300001_SM_1000_NS8cuda_cub4core6detail13_kernel_agentINS1_8__reduce11ReduceAgentINS0_12zip_iteratorIN4cuda3std3__45tupleIJNS0_10device_ptrIdEENS0_17counting_iteratorIlNS0_11use_defaultESF_SF_EEEEEEEPNSB_IJdlEEESJ_iNS1_9__extrema9arg_max_fIdl7AbsLessEEEEJSI_SK_iN3cub18CUB_300001_SM_100013GridEvenShareIiEENSR_9GridQueueIjEESO_EEEvDpT0_(
	.param .align 8 .b8 _ZN6thrust24THRUST_300001_SM_1000_NS8cuda_cub4core6detail13_kernel_agentINS1_8__reduce11ReduceAgentINS0_12zip_iteratorIN4cuda3std3__45tupleIJNS0_10device_ptrIdEENS0_17counting_iteratorIlNS0_11use_defaultESF_SF_EEEEEEEPNSB_IJdlEEESJ_iNS1_9__extrema9arg_max_fIdl7AbsLessEEEEJSI_SK_iN3cub18CUB_300001_SM_100013GridEvenShareIiEENSR_9GridQueueIjEESO_EEEvDpT0__param_0[16],
	.param .u64 .ptr .align 1 _ZN6thrust24THRUST_300001_SM_1000_NS8cuda_cub4core6detail13_kernel_agentINS1_8__reduce11ReduceAgentINS0_12zip_iteratorIN4cuda3std3__45tupleIJNS0_10device_ptrIdEENS0_17counting_iteratorIlNS0_11use_defaultESF_SF_EEEEEEEPNSB_IJdlEEESJ_iNS1_9__extrema9arg_max_fIdl7AbsLessEEEEJSI_SK_iN3cub18CUB_300001_SM_100013GridEvenShareIiEENSR_9GridQueueIjEESO_EEEvDpT0__param_1,
	.param .u32 _ZN6thrust24THRUST_300001_SM_1000_NS8cuda_cub4core6detail13_kernel_agentINS1_8__reduce11ReduceAgentINS0_12zip_iteratorIN4cuda3std3__45tupleIJNS0_10device_ptrIdEENS0_17counting_iteratorIlNS0_11use_defaultESF_SF_EEEEEEEPNSB_IJdlEEESJ_iNS1_9__extrema9arg_max_fIdl7AbsLessEEEEJSI_SK_iN3cub18CUB_300001_SM_100013GridEvenShareIiEENSR_9GridQueueIjEESO_EEEvDpT0__param_2,
	.param .align 4 .b8 _ZN6thrust24THRUST_300001_SM_1000_NS8cuda_cub4core6detail13_kernel_agentINS1_8__reduce11ReduceAgentINS0_12zip_iteratorIN4cuda3std3__45tupleIJNS0_10device_ptrIdEENS0_17counting_iteratorIlNS0_11use_defaultESF_SF_EEEEEEEPNSB_IJdlEEESJ_iNS1_9__extrema9arg_max_fIdl7AbsLessEEEEJSI_SK_iN3cub18CUB_300001_SM_100013GridEvenShareIiEENSR_9GridQueueIjEESO_EEEvDpT0__param_3[40],
	.param .align 8 .b8 _ZN6thrust24THRUST_300001_SM_1000_NS8cuda_cub4core6detail13_kernel_agentINS1_8__reduce11ReduceAgentINS0_12zip_iteratorIN4cuda3std3__45tupleIJNS0_10device_ptrIdEENS0_17counting_iteratorIlNS0_11use_defaultESF_SF_EEEEEEEPNSB_IJdlEEESJ_iNS1_9__extrema9arg_max_fIdl7AbsLessEEEEJSI_SK_iN3cub18CUB_300001_SM_100013GridEvenShareIiEENSR_9GridQueueIjEESO_EEEvDpT0__param_4[8],
	.param .align 1 .b8 _ZN6thrust24THRUST_300001_SM_1000_NS8cuda_cub4core6detail13_kernel_agentINS1_8__reduce11ReduceAgentINS0_12zip_iteratorIN4cuda3std3__45tupleIJNS0_10device_ptrIdEENS0_17counting_iteratorIlNS0_11use_defaultESF_SF_EEEEEEEPNSB_IJdlEEESJ_iNS1_9__extrema9arg_max_fIdl7AbsLessEEEEJSI_SK_iN3cub18CUB_300001_SM_100013GridEvenShareIiEENSR_9GridQueueIjEESO_EEEvDpT0__param_5[1]
)
.maxntid 256
{
	.reg .pred 	%p<215>;
	.reg .b32 	%r<437>;
	.reg .b64 	%rd<318>;
	.reg .b64 	%fd<352>;

	ld.param.u64 	%rd3, [_ZN6thrust24THRUST_300001_SM_1000_NS8cuda_cub4core6detail13_kernel_agentINS1_8__reduce11ReduceAgentINS0_12zip_iteratorIN4cuda3std3__45tupleIJNS0_10device_ptrIdEENS0_17counting_iteratorIlNS0_11use_defaultESF_SF_EEEEEEEPNSB_IJdlEEESJ_iNS1_9__extrema9arg_max_fIdl7AbsLessEEEEJSI_SK_iN3cub18CUB_300001_SM_100013GridEvenShareIiEENSR_9GridQueueIjEESO_EEEvDpT0__param_0+8];
	ld.param.u64 	%rd181, [_ZN6thrust24THRUST_300001_SM_1000_NS8cuda_cub4core6detail13_kernel_agentINS1_8__reduce11ReduceAgentINS0_12zip_iteratorIN4cuda3std3__45tupleIJNS0_10device_ptrIdEENS0_17counting_iteratorIlNS0_11use_defaultESF_SF_EEEEEEEPNSB_IJdlEEESJ_iNS1_9__extrema9arg_max_fIdl7AbsLessEEEEJSI_SK_iN3cub18CUB_300001_SM_100013GridEvenShareIiEENSR_9GridQueueIjEESO_EEEvDpT0__param_0];
	ld.param.u64 	%rd182, [_ZN6thrust24THRUST_300001_SM_1000_NS8cuda_cub4core6detail13_kernel_agentINS1_8__reduce11ReduceAgentINS0_12zip_iteratorIN4cuda3std3__45tupleIJNS0_10device_ptrIdEENS0_17counting_iteratorIlNS0_11use_defaultESF_SF_EEEEEEEPNSB_IJdlEEESJ_iNS1_9__extrema9arg_max_fIdl7AbsLessEEEEJSI_SK_iN3cub18CUB_300001_SM_100013GridEvenShareIiEENSR_9GridQueueIjEESO_EEEvDpT0__param_4];
	ld.param.u32 	%r66, [_ZN6thrust24THRUST_300001_SM_1000_NS8cuda_cub4core6detail13_kernel_agentINS1_8__reduce11ReduceAgentINS0_12zip_iteratorIN4cuda3std3__45tupleIJNS0_10device_ptrIdEENS0_17counting_iteratorIlNS0_11use_defaultESF_SF_EEEEEEEPNSB_IJdlEEESJ_iNS1_9__extrema9arg_max_fIdl7AbsLessEEEEJSI_SK_iN3cub18CUB_300001_SM_100013GridEvenShareIiEENSR_9GridQueueIjEESO_EEEvDpT0__param_2];
	cvta.to.global.u64 	%rd1, %rd182;
	cvta.to.global.u64 	%rd2, %rd181;
	mov.u32 	%r1, %ctaid.x;
	mul.lo.s32 	%r2, %r1, 1280;
	mov.u32 	%r67, %nctaid.x;
	mul.lo.s32 	%r3, %r67, 1280;
	add.s32 	%r68, %r2, 1280;
	setp.le.s32 	%p1, %r68, %r66;
	@%p1 bra 	$L__BB4_121;
	sub.s32 	%r4, %r66, %r2;
	mov.u32 	%r5, %tid.x;
	setp.ge.s32 	%p98, %r5, %r4;
	mov.f64 	%fd298, 0d0000000000000000;
	mov.b64 	%rd264, 0;
	mov.u32 	%r420, %r5;
	@%p98 bra 	$L__BB4_3;
	add.s32 	%r190, %r2, %r5;
	cvt.s64.s32 	%rd219, %r190;
	mul.wide.s32 	%rd220, %r190, 8;
	add.s64 	%rd221, %rd2, %rd220;
	add.s64 	%rd264, %rd3, %rd219;
	ld.global.f64 	%fd298, [%rd221];
	add.s32 	%r420, %r5, 256;
$L__BB4_3:
	setp.ge.s32 	%p99, %r420, %r4;
	@%p99 bra 	$L__BB4_25;
	not.b32 	%r191, %r420;
	add.s32 	%r192, %r66, %r191;
	sub.s32 	%r8, %r192, %r2;
	and.b32  	%r193, %r8, 768;
	setp.eq.s32 	%p100, %r193, 768;
	@%p100 bra 	$L__BB4_10;
	add.s32 	%r418, %r420, %r2;
	shr.u32 	%r194, %r8, 8;
	add.s32 	%r195, %r194, 1;
	and.b32  	%r196, %r195, 3;
	neg.s32 	%r417, %r196;
$L__BB4_6:
	.pragma "nounroll";
	mov.u64 	%rd6, %rd264;
	mov.f64 	%fd3, %fd298;
	cvt.s64.s32 	%rd223, %r418;
	add.s64 	%rd7, %rd3, %rd223;
	mul.wide.s32 	%rd224, %r418, 8;
	add.s64 	%rd225, %rd2, %rd224;
	ld.global.f64 	%fd4, [%rd225];
	abs.f64 	%fd5, %fd3;
	abs.f64 	%fd6, %fd4;
	setp.lt.f64 	%p101, %fd5, %fd6;
	mov.u64 	%rd264, %rd7;
	mov.f64 	%fd298, %fd4;
	@%p101 bra 	$L__BB4_9;
	setp.lt.f64 	%p102, %fd6, %fd5;
	mov.u64 	%rd264, %rd6;
	mov.f64 	%fd298, %fd3;
	@%p102 bra 	$L__BB4_9;
	setp.lt.s64 	%p103, %rd6, %rd7;
	min.s64 	%rd264, %rd6, %rd7;
	selp.f64 	%fd298, %fd3, %fd4, %p103;
$L__BB4_9:
	add.s32 	%r420, %r420, 256;
	add.s32 	%r418, %r418, 256;
	add.s32 	%r417, %r417, 1;
	setp.ne.s32 	%p104, %r417, 0;
	@%p104 bra 	$L__BB4_6;
$L__BB4_10:
	setp.lt.u32 	%p105, %r8, 768;
	@%p105 bra 	$L__BB4_25;
	add.s32 	%r421, %r420, %r2;
	add.s32 	%r424, %r421, 256;
	add.s32 	%r423, %r421, 512;
	add.s32 	%r422, %r421, 768;
	add.s64 	%rd12, %rd2, 4096;
$L__BB4_12:
	cvt.s64.s32 	%rd226, %r424;
	add.s64 	%rd14, %rd3, %rd226;
	cvt.s64.s32 	%rd227, %r423;
	add.s64 	%rd15, %rd3, %rd227;
	cvt.s64.s32 	%rd228, %r422;
	add.s64 	%rd16, %rd3, %rd228;
	cvt.s64.s32 	%rd229, %r421;
	mul.wide.s32 	%rd230, %r421, 8;
	add.s64 	%rd17, %rd12, %rd230;
	add.s64 	%rd18, %rd3, %rd229;
	ld.global.f64 	%fd12, [%rd17+-4096];
	abs.f64 	%fd13, %fd298;
	abs.f64 	%fd14, %fd12;
	setp.lt.f64 	%p106, %fd13, %fd14;
	mov.u64 	%rd261, %rd18;
	mov.f64 	%fd295, %fd12;
	@%p106 bra 	$L__BB4_15;
	setp.lt.f64 	%p107, %fd14, %fd13;
	mov.u64 	%rd261, %rd264;
	mov.f64 	%fd295, %fd298;
	@%p107 bra 	$L__BB4_15;
	setp.lt.s64 	%p108, %rd264, %rd18;
	min.s64 	%rd261, %rd264, %rd18;
	selp.f64 	%fd295, %fd298, %fd12, %p108;
$L__BB4_15:
	ld.global.f64 	%fd17, [%rd17+-2048];
	abs.f64 	%fd18, %fd295;
	abs.f64 	%fd19, %fd17;
	setp.lt.f64 	%p109, %fd18, %fd19;
	mov.u64 	%rd262, %rd14;
	mov.f64 	%fd296, %fd17;
	@%p109 bra 	$L__BB4_18;
	setp.lt.f64 	%p110, %fd19, %fd18;
	mov.u64 	%rd262, %rd261;
	mov.f64 	%fd296, %fd295;
	@%p110 bra 	$L__BB4_18;
	setp.lt.s64 	%p111, %rd261, %rd14;
	min.s64 	%rd262, %rd261, %rd14;
	selp.f64 	%fd296, %fd295, %fd17, %p111;
$L__BB4_18:
	ld.global.f64 	%fd22, [%rd17];
	abs.f64 	%fd23, %fd296;
	abs.f64 	%fd24, %fd22;
	setp.lt.f64 	%p112, %fd23, %fd24;
	mov.u64 	%rd263, %rd15;
	mov.f64 	%fd297, %fd22;
	@%p112 bra 	$L__BB4_21;
	setp.lt.f64 	%p113, %fd24, %fd23;
	mov.u64 	%rd263, %rd262;
	mov.f64 	%fd297, %fd296;
	@%p113 bra 	$L__BB4_21;
	setp.lt.s64 	%p114, %rd262, %rd15;
	min.s64 	%rd263, %rd262, %rd15;
	selp.f64 	%fd297, %fd296, %fd22, %p114;
$L__BB4_21:
	ld.global.f64 	%fd27, [%rd17+2048];
	abs.f64 	%fd28, %fd297;
	abs.f64 	%fd29, %fd27;
	setp.lt.f64 	%p115, %fd28, %fd29;
	mov.u64 	%rd264, %rd16;
	mov.f64 	%fd298, %fd27;
	@%p115 bra 	$L__BB4_24;
	setp.lt.f64 	%p116, %fd29, %fd28;
	mov.u64 	%rd264, %rd263;
	mov.f64 	%fd298, %fd297;
	@%p116 bra 	$L__BB4_24;
	setp.lt.s64 	%p117, %rd263, %rd16;
	min.s64 	%rd264, %rd263, %rd16;
	selp.f64 	%fd298, %fd297, %fd27, %p117;
$L__BB4_24:
	add.s32 	%r420, %r420, 1024;
	add.s32 	%r424, %r424, 1024;
	add.s32 	%r423, %r423, 1024;
	add.s32 	%r422, %r422, 1024;
	add.s32 	%r421, %r421, 1024;
	setp.lt.s32 	%p118, %r420, %r4;
	@%p118 bra 	$L__BB4_12;
$L__BB4_25:
	setp.lt.s32 	%p119, %r4, 256;
	@%p119 bra 	$L__BB4_70;
	// begin inline asm
	mov.u32 %r310, %laneid;
	// end inline asm
	mov.b64 	%rd241, %fd298;
	mov.b64 	{%r312, %r317}, %rd241;
	mov.b32 	%r328, 1;
	mov.b32 	%r329, 31;
	mov.b32 	%r330, -1;
	// begin inline asm
	shfl.sync.down.b32 %r311, %r312, %r328, %r329, %r330;
	// end inline asm
	// begin inline asm
	shfl.sync.down.b32 %r316, %r317, %r328, %r329, %r330;
	// end inline asm
	mov.b64 	%rd242, {%r311, %r316};
	mov.b64 	%fd33, %rd242;
	mov.b64 	{%r322, %r327}, %rd264;
	// begin inline asm
	shfl.sync.down.b32 %r321, %r322, %r328, %r329, %r330;
	// end inline asm
	// begin inline asm
	shfl.sync.down.b32 %r326, %r327, %r328, %r329, %r330;
	// end inline asm
	mov.b64 	%rd28, {%r321, %r326};
	setp.gt.s32 	%p171, %r310, 30;
	mov.u64 	%rd266, %rd264;
	mov.f64 	%fd300, %fd298;
	@%p171 bra 	$L__BB4_30;
	abs.f64 	%fd34, %fd298;
	abs.f64 	%fd35, %fd33;
	setp.lt.f64 	%p172, %fd34, %fd35;
	mov.u64 	%rd266, %rd28;
	mov.f64 	%fd300, %fd33;
	@%p172 bra 	$L__BB4_30;
	setp.lt.f64 	%p173, %fd35, %fd34;
	mov.u64 	%rd266, %rd264;
	mov.f64 	%fd300, %fd298;
	@%p173 bra 	$L__BB4_30;
	setp.lt.s64 	%p174, %rd264, %rd28;
	min.s64 	%rd266, %rd264, %rd28;
	selp.f64 	%fd300, %fd298, %fd33, %p174;
$L__BB4_30:
	mov.b64 	%rd243, %fd300;
	mov.b64 	{%r332, %r337}, %rd243;
	mov.b32 	%r348, 2;
	mov.b32 	%r349, 31;
	mov.b32 	%r350, -1;
	// begin inline asm
	shfl.sync.down.b32 %r331, %r332, %r348, %r349, %r350;
	// end inline asm
	// begin inline asm
	shfl.sync.down.b32 %r336, %r337, %r348, %r349, %r350;
	// end inline asm
	mov.b64 	%rd244, {%r331, %r336};
	mov.b64 	%fd38, %rd244;
	mov.b64 	{%r342, %r347}, %rd266;
	// begin inline asm
	shfl.sync.down.b32 %r341, %r342, %r348, %r349, %r350;
	// end inline asm
	// begin inline asm
	shfl.sync.down.b32 %r346, %r347, %r348, %r349, %r350;
	// end inline asm
	mov.b64 	%rd31, {%r341, %r346};
	setp.gt.s32 	%p175, %r310, 29;
	mov.u64 	%rd267, %rd266;
	mov.f64 	%fd301, %fd300;
	@%p175 bra 	$L__BB4_34;
	abs.f64 	%fd39, %fd300;
	abs.f64 	%fd40, %fd38;
	setp.lt.f64 	%p176, %fd39, %fd40;
	mov.u64 	%rd267, %rd31;
	mov.f64 	%fd301, %fd38;
	@%p176 bra 	$L__BB4_34;
	setp.lt.f64 	%p177, %fd40, %fd39;
	mov.u64 	%rd267, %rd266;
	mov.f64 	%fd301, %fd300;
	@%p177 bra 	$L__BB4_34;
	setp.lt.s64 	%p178, %rd266, %rd31;
	min.s64 	%rd267, %rd266, %rd31;
	selp.f64 	%fd301, %fd300, %fd38, %p178;
$L__BB4_34:
	mov.b64 	%rd245, %fd301;
	mov.b64 	{%r352, %r357}, %rd245;
	mov.b32 	%r368, 4;
	mov.b32 	%r369, 31;
	mov.b32 	%r370, -1;
	// begin inline asm
	shfl.sync.down.b32 %r351, %r352, %r368, %r369, %r370;
	// end inline asm
	// begin inline asm
	shfl.sync.down.b32 %r356, %r357, %r368, %r369, %r370;
	// end inline asm
	mov.b64 	%rd246, {%r351, %r356};
	mov.b64 	%fd43, %rd246;
	mov.b64 	{%r362, %r367}, %rd267;
	// begin inline asm
	shfl.sync.down.b32 %r361, %r362, %r368, %r369, %r370;
	// end inline asm
	// begin inline asm
	shfl.sync.down.b32 %r366, %r367, %r368, %r369, %r370;
	// end inline asm
	mov.b64 	%rd34, {%r361, %r366};
	setp.gt.s32 	%p179, %r310, 27;
	mov.u64 	%rd268, %rd267;
	mov.f64 	%fd302, %fd301;
	@%p179 bra 	$L__BB4_38;
	abs.f64 	%fd44, %fd301;
	abs.f64 	%fd45, %fd43;
	setp.lt.f64 	%p180, %fd44, %fd45;
	mov.u64 	%rd268, %rd34;
	mov.f64 	%fd302, %fd43;
	@%p180 bra 	$L__BB4_38;
	setp.lt.f64 	%p181, %fd45, %fd44;
	mov.u64 	%rd268, %rd267;
	mov.f64 	%fd302, %fd301;
	@%p181 bra 	$L__BB4_38;
	setp.lt.s64 	%p182, %rd267, %rd34;
	min.s64 	%rd268, %rd267, %rd34;
	selp.f64 	%fd302, %fd301, %fd43, %p182;
$L__BB4_38:
	mov.b64 	%rd247, %fd302;
	mov.b64 	{%r372, %r377}, %rd247;
	mov.b32 	%r388, 8;
	mov.b32 	%r389, 31;
	mov.b32 	%r390, -1;
	// begin inline asm
	shfl.sync.down.b32 %r371, %r372, %r388, %r389, %r390;
	// end inline asm
	// begin inline asm
	shfl.sync.down.b32 %r376, %r377, %r388, %r389, %r390;
	// end inline asm
	mov.b64 	%rd248, {%r371, %r376};
	mov.b64 	%fd48, %rd248;
	mov.b64 	{%r382, %r387}, %rd268;
	// begin inline asm
	shfl.sync.down.b32 %r381, %r382, %r388, %r389, %r390;
	// end inline asm
	// begin inline asm
	shfl.sync.down.b32 %r386, %r387, %r388, %r389, %r390;
	// end inline asm
	mov.b64 	%rd37, {%r381, %r386};
	setp.gt.s32 	%p183, %r310, 23;
	mov.u64 	%rd269, %rd268;
	mov.f64 	%fd303, %fd302;
	@%p183 bra 	$L__BB4_42;
	abs.f64 	%fd49, %fd302;
	abs.f64 	%fd50, %fd48;
	setp.lt.f64 	%p184, %fd49, %fd50;
	mov.u64 	%rd269, %rd37;
	mov.f64 	%fd303, %fd48;
	@%p184 bra 	$L__BB4_42;
	setp.lt.f64 	%p185, %fd50, %fd49;
	mov.u64 	%rd269, %rd268;
	mov.f64 	%fd303, %fd302;
	@%p185 bra 	$L__BB4_42;
	setp.lt.s64 	%p186, %rd268, %rd37;
	min.s64 	%rd269, %rd268, %rd37;
	selp.f64 	%fd303, %fd302, %fd48, %p186;
$L__BB4_42:
	mov.b64 	%rd249, %fd303;
	mov.b64 	{%r392, %r397}, %rd249;
	mov.b32 	%r408, 16;
	mov.b32 	%r409, 31;
	mov.b32 	%r410, -1;
	// begin inline asm
	shfl.sync.down.b32 %r391, %r392, %r408, %r409, %r410;
	// end inline asm
	// begin inline asm
	shfl.sync.down.b32 %r396, %r397, %r408, %r409, %r410;
	// end inline asm
	mov.b64 	%rd250, {%r391, %r396};
	mov.b64 	%fd53, %rd250;
	mov.b64 	{%r402, %r407}, %rd269;
	// begin inline asm
	shfl.sync.down.b32 %r401, %r402, %r408, %r409, %r410;
	// end inline asm
	// begin inline asm
	shfl.sync.down.b32 %r406, %r407, %r408, %r409, %r410;
	// end inline asm
	mov.b64 	%rd40, {%r401, %r406};
	setp.gt.s32 	%p187, %r310, 15;
	mov.u64 	%rd317, %rd269;
	mov.f64 	%fd351, %fd303;
	@%p187 bra 	$L__BB4_46;
	abs.f64 	%fd54, %fd303;
	abs.f64 	%fd55, %fd53;
	setp.lt.f64 	%p188, %fd54, %fd55;
	mov.u64 	%rd317, %rd40;
	mov.f64 	%fd351, %fd53;
	@%p188 bra 	$L__BB4_46;
	setp.lt.f64 	%p189, %fd55, %fd54;
	mov.u64 	%rd317, %rd269;
	mov.f64 	%fd351, %fd303;
	@%p189 bra 	$L__BB4_46;
	setp.lt.s64 	%p190, %rd269, %rd40;
	min.s64 	%rd317, %rd269, %rd40;
	selp.f64 	%fd351, %fd303, %fd53, %p190;
$L__BB4_46:
	setp.ne.s32 	%p191, %r310, 0;
	@%p191 bra 	$L__BB4_48;
	shr.u32 	%r411, %r5, 1;
	and.b32  	%r412, %r411, 496;
	mov.u32 	%r413, _ZN6thrust24THRUST_300001_SM_1000_NS8cuda_cub4core6detail5shmemE;
	add.s32 	%r414, %r413, %r412;
	st.shared.f64 	[%r414+8], %fd351;
	st.shared.u64 	[%r414+16], %rd317;
$L__BB4_48:
	bar.sync 	0;
	setp.ne.s32 	%p192, %r5, 0;
	@%p192 bra 	$L__BB4_208;
	ld.shared.f64 	%fd58, [_ZN6thrust24THRUST_300001_SM_1000_NS8cuda_cub4core6detail5shmemE+24];
	ld.shared.u64 	%rd43, [_ZN6thrust24THRUST_300001_SM_1000_NS8cuda_cub4core6detail5shmemE+32];
	abs.f64 	%fd59, %fd351;
	abs.f64 	%fd60, %fd58;
	setp.lt.f64 	%p193, %fd59, %fd60;
	mov.u64 	%rd271, %rd43;
	mov.f64 	%fd305, %fd58;
	@%p193 bra 	$L__BB4_52;
	setp.lt.f64 	%p194, %fd60, %fd59;
	mov.u64 	%rd271, %rd317;
	mov.f64 	%fd305, %fd351;
	@%p194 bra 	$L__BB4_52;
	setp.lt.s64 	%p195, %rd317, %rd43;
	min.s64 	%rd271, %rd317, %rd43;
	selp.f64 	%fd305, %fd351, %fd58, %p195;
$L__BB4_52:
	ld.shared.f64 	%fd63, [_ZN6thrust24THRUST_300001_SM_1000_NS8cuda_cub4core6detail5shmemE+40];
	ld.shared.u64 	%rd46, [_ZN6thrust24THRUST_300001_SM_1000_NS8cuda_cub4core6detail5shmemE+48];
	abs.f64 	%fd64, %fd305;
	abs.f64 	%fd65, %fd63;
	setp.lt.f64 	%p196, %fd64, %fd65;
	mov.u64 	%rd272, %rd46;
	mov.f64 	%fd306, %fd63;
	@%p196 bra 	$L__BB4_55;
	setp.lt.f64 	%p197, %fd65, %fd64;
	mov.u64 	%rd272, %rd271;
	mov.f64 	%fd306, %fd305;
	@%p197 bra 	$L__BB4_55;
	setp.lt.s64 	%p198, %rd271, %rd46;
	min.s64 	%rd272, %rd271, %rd46;
	selp.f64 	%fd306, %fd305, %fd63, %p198;
$L__BB4_55:
	ld.shared.f64 	%fd68, [_ZN6thrust24THRUST_300001_SM_1000_NS8cuda_cub4core6detail5shmemE+56];
	ld.shared.u64 	%rd49, [_ZN6thrust24THRUST_300001_SM_1000_NS8cuda_cub4core6detail5shmemE+64];
	abs.f64 	%fd69, %fd306;
	abs.f64 	%fd70, %fd68;
	setp.lt.f64 	%p199, %fd69, %fd70;
	mov.u64 	%rd273, %rd49;
	mov.f64 	%fd307, %fd68;
	@%p199 bra 	$L__BB4_58;
	setp.lt.f64 	%p200, %fd70, %fd69;
	mov.u64 	%rd273, %rd272;
	mov.f64 	%fd307, %fd306;
	@%p200 bra 	$L__BB4_58;
	setp.lt.s64 	%p201, %rd272, %rd49;
	min.s64 	%rd273, %rd272, %rd49;
	selp.f64 	%fd307, %fd306, %fd68, %p201;
$L__BB4_58:
	ld.shared.f64 	%fd73, [_ZN6thrust24THRUST_300001_SM_1000_NS8cuda_cub4core6detail5shmemE+72];
	ld.shared.u64 	%rd52, [_ZN6thrust24THRUST_300001_SM_1000_NS8cuda_cub4core6detail5shmemE+80];
	abs.f64 	%fd74, %fd307;
	abs.f64 	%fd75, %fd73;
	setp.lt.f64 	%p202, %fd74, %fd75;
	mov.u64 	%rd274, %rd52;
	mov.f64 	%fd308, %fd73;
	@%p202 bra 	$L__BB4_61;
	setp.lt.f64 	%p203, %fd75, %fd74;
	mov.u64 	%rd274, %rd273;
	mov.f64 	%fd308, %fd307;
	@%p203 bra 	$L__BB4_61;
	setp.lt.s64 	%p204, %rd273, %rd52;
	min.s64 	%rd274, %rd273, %rd52;
	selp.f64 	%fd308, %fd307, %fd73, %p204;
$L__BB4_61:
	ld.shared.f64 	%fd78, [_ZN6thrust24THRUST_300001_SM_1000_NS8cuda_cub4core6detail5shmemE+88];
	ld.shared.u64 	%rd55, [_ZN6thrust24THRUST_300001_SM_1000_NS8cuda_cub4core6detail5shmemE+96];
	abs.f64 	%fd79, %fd308;
	abs.f64 	%fd80, %fd78;
	setp.lt.f64 	%p205, %fd79, %fd80;
	mov.u64 	%rd275, %rd55;
	mov.f64 	%fd309, %fd78;
	@%p205 bra 	$L__BB4_64;
	setp.lt.f64 	%p206, %fd80, %fd79;
	mov.u64 	%rd275, %rd274;
	mov.f64 	%fd309, %fd308;
	@%p206 bra 	$L__BB4_64;
	setp.lt.s64 	%p207, %rd274, %rd55;
	min.s64 	%rd275, %rd274, %rd55;
	selp.f64 	%fd309, %fd308, %fd78, %p207;
$L__BB4_64:
	ld.shared.f64 	%fd83, [_ZN6thrust24THRUST_300001_SM_1000_NS8cuda_cub4core6detail5shmemE+104];
	ld.shared.u64 	%rd58, [_ZN6thrust24THRUST_300001_SM_1000_NS8cuda_cub4core6detail5shmemE+112];
	abs.f64 	%fd84, %fd309;
	abs.f64 	%fd85, %fd83;
	setp.lt.f64 	%p208, %fd84, %fd85;
	mov.u64 	%rd276, %rd58;
	mov.f64 	%fd310, %fd83;
	@%p208 bra 	$L__BB4_67;
	setp.lt.f64 	%p209, %fd85, %fd84;
	mov.u64 	%rd276, %rd275;
	mov.f64 	%fd310, %fd309;
	@%p209 bra 	$L__BB4_67;
	setp.lt.s64 	%p210, %rd275, %rd58;
	min.s64 	%rd276, %rd275, %rd58;
	selp.f64 	%fd310, %fd309, %fd83, %p210;
$L__BB4_67:
	ld.shared.f64 	%fd88, [_ZN6thrust24THRUST_300001_SM_1000_NS8cuda_cub4core6detail5shmemE+120];
	ld.shared.u64 	%rd61, [_ZN6thrust24THRUST_300001_SM_1000_NS8cuda_cub4core6detail5shmemE+128];
	abs.f64 	%fd89, %fd310;
	abs.f64 	%fd90, %fd88;
	setp.lt.f64 	%p211, %fd89, %fd90;
	mov.u64 	%rd317, %rd61;
	mov.f64 	%fd351, %fd88;
	@%p211 bra 	$L__BB4_208;
	setp.lt.f64 	%p212, %fd90, %fd89;
	mov.u64 	%rd317, %rd276;
	mov.f64 	%fd351, %fd310;
	@%p212 bra 	$L__BB4_208;
	setp.lt.s64 	%p213, %rd276, %rd61;
	min.s64 	%rd317, %rd276, %rd61;
	selp.f64 	%fd351, %fd310, %fd88, %p213;
	bra.uni 	$L__BB4_208;
$L__BB4_70:
	// begin inline asm
	mov.u32 %r197, %laneid;
	// end inline asm
	and.b32  	%r218, %r5, 992;
	add.s32 	%r219, %r218, 32;
	setp.gt.s32 	%p120, %r219, %r4;
	not.b32 	%r220, %r218;
	add.s32 	%r221, %r4, %r220;
	selp.b32 	%r216, %r221, 31, %p120;
	mov.b64 	%rd231, %fd298;
	mov.b64 	{%r199, %r204}, %rd231;
	mov.b32 	%r215, 1;
	mov.b32 	%r217, -1;
	// begin inline asm
	shfl.sync.down.b32 %r198, %r199, %r215, %r216, %r217;
	// end inline asm
	// begin inline asm
	shfl.sync.down.b32 %r203, %r204, %r215, %r216, %r217;
	// end inline asm
	mov.b64 	%rd232, {%r198, %r203};
	mov.b64 	%fd92, %rd232;
	mov.b64 	{%r209, %r214}, %rd264;
	// begin inline asm
	shfl.sync.down.b32 %r208, %r209, %r215, %r216, %r217;
	// end inline asm
	// begin inline asm
	shfl.sync.down.b32 %r213, %r214, %r215, %r216, %r217;
	// end inline asm
	mov.b64 	%rd63, {%r208, %r213};
	setp.ge.s32 	%p121, %r197, %r216;
	mov.u64 	%rd277, %rd264;
	mov.f64 	%fd311, %fd298;
	@%p121 bra 	$L__BB4_74;
	abs.f64 	%fd93, %fd298;
	abs.f64 	%fd94, %fd92;
	setp.lt.f64 	%p122, %fd93, %fd94;
	mov.u64 	%rd277, %rd63;
	mov.f64 	%fd311, %fd92;
	@%p122 bra 	$L__BB4_74;
	setp.lt.f64 	%p123, %fd94, %fd93;
	mov.u64 	%rd277, %rd264;
	mov.f64 	%fd311, %fd298;
	@%p123 bra 	$L__BB4_74;
	setp.lt.s64 	%p124, %rd264, %rd63;
	min.s64 	%rd277, %rd264, %rd63;
	selp.f64 	%fd311, %fd298, %fd92, %p124;
$L__BB4_74:
	mov.b64 	%rd233, %fd311;
	mov.b64 	{%r223, %r228}, %rd233;
	mov.b32 	%r239, 2;
	mov.b32 	%r241, -1;
	// begin inline asm
	shfl.sync.down.b32 %r222, %r223, %r239, %r216, %r241;
	// end inline asm
	// begin inline asm
	shfl.sync.down.b32 %r227, %r228, %r239, %r216, %r241;
	// end inline asm
	mov.b64 	%rd234, {%r222, %r227};
	mov.b64 	%fd97, %rd234;
	mov.b64 	{%r233, %r238}, %rd277;
	// begin inline asm
	shfl.sync.down.b32 %r232, %r233, %r239, %r216, %r241;
	// end inline asm
	// begin inline asm
	shfl.sync.down.b32 %r237, %r238, %r239, %r216, %r241;
	// end inline asm
	mov.b64 	%rd66, {%r232, %r237};
	add.s32 	%r242, %r197, 2;
	setp.gt.s32 	%p125, %r242, %r216;
	mov.f64 	%fd312, %fd311;
	mov.u64 	%rd278, %rd277;
	@%p125 bra 	$L__BB4_78;
	abs.f64 	%fd98, %fd311;
	abs.f64 	%fd99, %fd97;
	setp.lt.f64 	%p126, %fd98, %fd99;
	mov.f64 	%fd312, %fd97;
	mov.u64 	%rd278, %rd66;
	@%p126 bra 	$L__BB4_78;
	setp.lt.f64 	%p127, %fd99, %fd98;
	mov.f64 	%fd312, %fd311;
	mov.u64 	%rd278, %rd277;
	@%p127 bra 	$L__BB4_78;
	setp.lt.s64 	%p128, %rd277, %rd66;
	selp.f64 	%fd312, %fd311, %fd97, %p128;
	min.s64 	%rd278, %rd277, %rd66;
$L__BB4_78:
	mov.b64 	%rd235, %fd312;
	mov.b64 	{%r244, %r249}, %rd235;
	mov.b32 	%r260, 4;
	mov.b32 	%r262, -1;
	// begin inline asm
	shfl.sync.down.b32 %r243, %r244, %r260, %r216, %r262;
	// end inline asm
	// begin inline asm
	shfl.sync.down.b32 %r248, %r249, %r260, %r216, %r262;
	// end inline asm
	mov.b64 	%rd236, {%r243, %r248};
	mov.b64 	%fd102, %rd236;
	mov.b64 	{%r254, %r259}, %rd278;
	// begin inline asm
	shfl.sync.down.b32 %r253, %r254, %r260, %r216, %r262;
	// end inline asm
	// begin inline asm
	shfl.sync.down.b32 %r258, %r259, %r260, %r216, %r262;
	// end inline asm
	mov.b64 	%rd69, {%r253, %r258};
	add.s32 	%r263, %r197, 4;
	setp.gt.s32 	%p129, %r263, %r216;
	mov.f64 	%fd313, %fd312;
	mov.u64 	%rd279, %rd278;
	@%p129 bra 	$L__BB4_82;
	abs.f64 	%fd103, %fd312;
	abs.f64 	%fd104, %fd102;
	setp.lt.f64 	%p130, %fd103, %fd104;
	mov.f64 	%fd313, %fd102;
	mov.u64 	%rd279, %rd69;
	@%p130 bra 	$L__BB4_82;
	setp.lt.f64 	%p131, %fd104, %fd103;
	mov.f64 	%fd313, %fd312;
	mov.u64 	%rd279, %rd278;
	@%p131 bra 	$L__BB4_82;
	setp.lt.s64 	%p132, %rd278, %rd69;
	selp.f64 	%fd313, %fd312, %fd102, %p132;
	min.s64 	%rd279, %rd278, %rd69;
$L__BB4_82:
	mov.b64 	%rd237, %fd313;
	mov.b64 	{%r265, %r270}, %rd237;
	mov.b32 	%r281, 8;
	mov.b32 	%r283, -1;
	// begin inline asm
	shfl.sync.down.b32 %r264, %r265, %r281, %r216, %r283;
	// end inline asm
	// begin inline asm
	shfl.sync.down.b32 %r269, %r270, %r281, %r216, %r283;
	// end inline asm
	mov.b64 	%rd238, {%r264, %r269};
	mov.b64 	%fd107, %rd238;
	mov.b64 	{%r275, %r280}, %rd279;
	// begin inline asm
	shfl.sync.down.b32 %r274, %r275, %r281, %r216, %r283;
	// end inline asm
	// begin inline asm
	shfl.sync.down.b32 %r279, %r280, %r281, %r216, %r283;
	// end inline asm
	mov.b64 	%rd72, {%r274, %r279};
	add.s32 	%r284, %r197, 8;
	setp.gt.s32 	%p133, %r284, %r216;
	mov.f64 	%fd314, %fd313;
	mov.u64 	%rd280, %rd279;
	@%p133 bra 	$L__BB4_86;
	abs.f64 	%fd108, %fd313;
	abs.f64 	%fd109, %fd107;
	setp.lt.f64 	%p134, %fd108, %fd109;
	mov.f64 	%fd314, %fd107;
	mov.u64 	%rd280, %rd72;
	@%p134 bra 	$L__BB4_86;
	setp.lt.f64 	%p135, %fd109, %fd108;
	mov.f64 	%fd314, %fd313;
	mov.u64 	%rd280, %rd279;
	@%p135 bra 	$L__BB4_86;
	setp.lt.s64 	%p136, %rd279, %rd72;
	selp.f64 	%fd314, %fd313, %fd107, %p136;
	min.s64 	%rd280, %rd279, %rd72;
$L__BB4_86:
	mov.b64 	%rd239, %fd314;
	mov.b64 	{%r286, %r291}, %rd239;
	mov.b32 	%r302, 16;
	mov.b32 	%r304, -1;
	// begin inline asm
	shfl.sync.down.b32 %r285, %r286, %r302, %r216, %r304;
	// end inline asm
	// begin inline asm
	shfl.sync.down.b32 %r290, %r291, %r302, %r216, %r304;
	// end inline asm
	mov.b64 	%rd240, {%r285, %r290};
	mov.b64 	%fd112, %rd240;
	mov.b64 	{%r296, %r301}, %rd280;
	// begin inline asm
	shfl.sync.down.b32 %r295, %r296, %r302, %r216, %r304;
	// end inline asm
	// begin inline asm
	shfl.sync.down.b32 %r300, %r301, %r302, %r216, %r304;
	// end inline asm
	mov.b64 	%rd75, {%r295, %r300};
	add.s32 	%r305, %r197, 16;
	setp.gt.s32 	%p137, %r305, %r216;
	mov.f64 	%fd351, %fd314;
	mov.u64 	%rd317, %rd280;
	@%p137 bra 	$L__BB4_90;
	abs.f64 	%fd113, %fd314;
	abs.f64 	%fd114, %fd112;
	setp.lt.f64 	%p138, %fd113, %fd114;
	mov.f64 	%fd351, %fd112;
	mov.u64 	%rd317, %rd75;
	@%p138 bra 	$L__BB4_90;
	setp.lt.f64 	%p139, %fd114, %fd113;
	mov.f64 	%fd351, %fd314;
	mov.u64 	%rd317, %rd280;
	@%p139 bra 	$L__BB4_90;
	setp.lt.s64 	%p140, %rd280, %rd75;
	selp.f64 	%fd351, %fd314, %fd112, %p140;
	min.s64 	%rd317, %rd280, %rd75;
$L__BB4_90:
	setp.ne.s32 	%p141, %r197, 0;
	@%p141 bra 	$L__BB4_92;
	shr.u32 	%r306, %r5, 1;
	and.b32  	%r307, %r306, 496;
	mov.u32 	%r308, _ZN6thrust24THRUST_300001_SM_1000_NS8cuda_cub4core6detail5shmemE;
	add.s32 	%r309, %r308, %r307;
	st.shared.f64 	[%r309+8], %fd351;
	st.shared.u64 	[%r309+16], %rd317;
$L__BB4_92:
	bar.sync 	0;
	setp.ne.s32 	%p142, %r5, 0;
	@%p142 bra 	$L__BB4_208;
	setp.lt.s32 	%p143, %r4, 33;
	mov.f64 	%fd316, %fd351;
	mov.u64 	%rd282, %rd317;
	@%p143 bra 	$L__BB4_97;
	ld.shared.f64 	%fd117, [_ZN6thrust24THRUST_300001_SM_1000_NS8cuda_cub4core6detail5shmemE+24];
	ld.shared.u64 	%rd78, [_ZN6thrust24THRUST_300001_SM_1000_NS8cuda_cub4core6detail5shmemE+32];
	abs.f64 	%fd118, %fd351;
	abs.f64 	%fd119, %fd117;
	setp.lt.f64 	%p144, %fd118, %fd119;
	mov.f64 	%fd316, %fd117;
	mov.u64 	%rd282, %rd78;
	@%p144 bra 	$L__BB4_97;
	setp.lt.f64 	%p145, %fd119, %fd118;
	mov.f64 	%fd316, %fd351;
	mov.u64 	%rd282, %rd317;
	@%p145 bra 	$L__BB4_97;
	setp.lt.s64 	%p146, %rd317, %rd78;
	selp.f64 	%fd316, %fd351, %fd117, %p146;
	min.s64 	%rd282, %rd317, %rd78;
$L__BB4_97:
	setp.lt.s32 	%p147, %r4, 65;
	mov.f64 	%fd317, %fd316;
	mov.u64 	%rd283, %rd282;
	@%p147 bra 	$L__BB4_101;
	ld.shared.f64 	%fd122, [_ZN6thrust24THRUST_300001_SM_1000_NS8cuda_cub4core6detail5shmemE+40];
	ld.shared.u64 	%rd81, [_ZN6thrust24THRUST_300001_SM_1000_NS8cuda_cub4core6detail5shmemE+48];
	abs.f64 	%fd123, %fd316;
	abs.f64 	%fd124, %fd122;
	setp.lt.f64 	%p148, %fd123, %fd124;
	mov.f64 	%fd317, %fd122;
	mov.u64 	%rd283, %rd81;
	@%p148 bra 	$L__BB4_101;
	setp.lt.f64 	%p149, %fd124, %fd123;
	mov.f64 	%fd317, %fd316;
	mov.u64 	%rd283, %rd282;
	@%p149 bra 	$L__BB4_101;
	setp.lt.s64 	%p150, %rd282, %rd81;
	selp.f64 	%fd317, %fd316, %fd122, %p150;
	min.s64 	%rd283, %rd282, %rd81;
$L__BB4_101:
	setp.lt.s32 	%p151, %r4, 97;
	mov.f64 	%fd318, %fd317;
	mov.u64 	%rd284, %rd283;
	@%p151 bra 	$L__BB4_105;
	ld.shared.f64 	%fd127, [_ZN6thrust24THRUST_300001_SM_1000_NS8cuda_cub4core6detail5shmemE+56];
	ld.shared.u64 	%rd84, [_ZN6thrust24THRUST_300001_SM_1000_NS8cuda_cub4core6detail5shmemE+64];
	abs.f64 	%fd128, %fd317;
	abs.f64 	%fd129, %fd127;
	setp.lt.f64 	%p152, %fd128, %fd129;
	mov.f64 	%fd318, %fd127;
	mov.u64 	%rd284, %rd84;
	@%p152 bra 	$L__BB4_105;
	setp.lt.f64 	%p153, %fd129, %fd128;
	mov.f64 	%fd318, %fd317;
	mov.u64 	%rd284, %rd283;
	@%p153 bra 	$L__BB4_105;
	setp.lt.s64 	%p154, %rd283, %rd84;
	selp.f64 	%fd318, %fd317, %fd127, %p154;
	min.s64 	%rd284, %rd283, %rd84;
$L__BB4_105:
	setp.lt.s32 	%p155, %r4, 129;
	mov.f64 	%fd319, %fd318;
	mov.u64 	%rd285, %rd284;
	@%p155 bra 	$L__BB4_109;
	ld.shared.f64 	%fd132, [_ZN6thrust24THRUST_300001_SM_1000_NS8cuda_cub4core6detail5shmemE+72];
	ld.shared.u64 	%rd87, [_ZN6thrust24THRUST_300001_SM_1000_NS8cuda_cub4core6detail5shmemE+80];
	abs.f64 	%fd133, %fd318;
	abs.f64 	%fd134, %fd132;
	setp.lt.f64 	%p156, %fd133, %fd134;
	mov.f64 	%fd319, %fd132;
	mov.u64 	%rd285, %rd87;
	@%p156 bra 	$L__BB4_109;
	setp.lt.f64 	%p157, %fd134, %fd133;
	mov.f64 	%fd319, %fd318;
	mov.u64 	%rd285, %rd284;
	@%p157 bra 	$L__BB4_109;
	setp.lt.s64 	%p158, %rd284, %rd87;
	selp.f64 	%fd319, %fd318, %fd132, %p158;
	min.s64 	%rd285, %rd284, %rd87;
$L__BB4_109:
	setp.lt.s32 	%p159, %r4, 161;
	mov.f64 	%fd320, %fd319;
	mov.u64 	%rd286, %rd285;
	@%p159 bra 	$L__BB4_113;
	ld.shared.f64 	%fd137, [_ZN6thrust24THRUST_300001_SM_1000_NS8cuda_cub4core6detail5shmemE+88];
	ld.shared.u64 	%rd90, [_ZN6thrust24THRUST_300001_SM_1000_NS8cuda_cub4core6detail5shmemE+96];
	abs.f64 	%fd138, %fd319;
	abs.f64 	%fd139, %fd137;
	setp.lt.f64 	%p160, %fd138, %fd139;
	mov.f64 	%fd320, %fd137;
	mov.u64 	%rd286, %rd90;
	@%p160 bra 	$L__BB4_113;
	setp.lt.f64 	%p161, %fd139, %fd138;
	mov.f64 	%fd320, %fd319;
	mov.u64 	%rd286, %rd285;
	@%p161 bra 	$L__BB4_113;
	setp.lt.s64 	%p162, %rd285, %rd90;
	selp.f64 	%fd320, %fd319, %fd137, %p162;
	min.s64 	%rd286, %rd285, %rd90;
$L__BB4_113:
	setp.lt.s32 	%p163, %r4, 193;
	mov.f64 	%fd321, %fd320;
	mov.u64 	%rd287, %rd286;
	@%p163 bra 	$L__BB4_117;
	ld.shared.f64 	%fd142, [_ZN6thrust24THRUST_300001_SM_1000_NS8cuda_cub4core6detail5shmemE+104];
	ld.shared.u64 	%rd93, [_ZN6thrust24THRUST_300001_SM_1000_NS8cuda_cub4core6detail5shmemE+112];
	abs.f64 	%fd143, %fd320;
	abs.f64 	%fd144, %fd142;
	setp.lt.f64 	%p164, %fd143, %fd144;
	mov.f64 	%fd321, %fd142;
	mov.u64 	%rd287, %rd93;
	@%p164 bra 	$L__BB4_117;
	setp.lt.f64 	%p165, %fd144, %fd143;
	mov.f64 	%fd321, %fd320;
	mov.u64 	%rd287, %rd286;
	@%p165 bra 	$L__BB4_117;
	setp.lt.s64 	%p166, %rd286, %rd93;
	selp.f64 	%fd321, %fd320, %fd142, %p166;
	min.s64 	%rd287, %rd286, %rd93;
$L__BB4_117:
	setp.lt.s32 	%p167, %r4, 225;
	mov.u64 	%rd317, %rd287;
	mov.f64 	%fd351, %fd321;
	@%p167 bra 	$L__BB4_208;
	ld.shared.f64 	%fd147, [_ZN6thrust24THRUST_300001_SM_1000_NS8cuda_cub4core6detail5shmemE+120];
	ld.shared.u64 	%rd96, [_ZN6thrust24THRUST_300001_SM_1000_NS8cuda_cub4core6detail5shmemE+128];
	abs.f64 	%fd148, %fd321;
	abs.f64 	%fd149, %fd147;
	setp.lt.f64 	%p168, %fd148, %fd149;
	mov.u64 	%rd317, %rd96;
	mov.f64 	%fd351, %fd147;
	@%p168 bra 	$L__BB4_208;
	setp.lt.f64 	%p169, %fd149, %fd148;
	mov.u64 	%rd317, %rd287;
	mov.f64 	%fd351, %fd321;
	@%p169 bra 	$L__BB4_208;
	setp.lt.s64 	%p170, %rd287, %rd96;
	selp.f64 	%fd351, %fd321, %fd147, %p170;
	min.s64 	%rd317, %rd287, %rd96;
	bra.uni 	$L__BB4_208;
$L__BB4_121:
	mov.u32 	%r35, %tid.x;
	cvt.s64.s32 	%rd183, %r2;
	add.s64 	%rd98, %rd3, %rd183;
	cvt.u64.u32 	%rd99, %r35;
	add.s64 	%rd184, %rd99, %rd183;
	shl.b64 	%rd185, %rd184, 3;
	add.s64 	%rd186, %rd2, %rd185;
	ld.global.f64 	%fd274, [%rd186];
	add.s32 	%r69, %r35, 256;
	cvt.u64.u32 	%rd187, %r69;
	ld.global.f64 	%fd275, [%rd186+2048];
	add.s32 	%r70, %r35, 512;
	cvt.u64.u32 	%rd188, %r70;
	ld.global.f64 	%fd276, [%rd186+4096];
	add.s32 	%r71, %r35, 768;
	cvt.u64.u32 	%rd189, %r71;
	ld.global.f64 	%fd277, [%rd186+6144];
	or.b32  	%r72, %r35, 1024;
	cvt.u64.u32 	%rd100, %r72;
	add.s64 	%rd305, %rd98, %rd100;
	ld.global.f64 	%fd339, [%rd186+8192];
	abs.f64 	%fd278, %fd274;
	abs.f64 	%fd279, %fd275;
	setp.geu.f64 	%p2, %fd278, %fd279;
	selp.f64 	%fd280, %fd274, %fd275, %p2;
	selp.b64 	%rd190, %rd99, %rd187, %p2;
	abs.f64 	%fd281, %fd280;
	abs.f64 	%fd282, %fd276;
	setp.geu.f64 	%p3, %fd281, %fd282;
	selp.f64 	%fd283, %fd280, %fd276, %p3;
	selp.b64 	%rd191, %rd190, %rd188, %p3;
	abs.f64 	%fd284, %fd283;
	abs.f64 	%fd285, %fd277;
	setp.geu.f64 	%p4, %fd284, %fd285;
	selp.f64 	%fd152, %fd283, %fd277, %p4;
	selp.b64 	%rd102, %rd191, %rd189, %p4;
	abs.f64 	%fd153, %fd152;
	abs.f64 	%fd154, %fd339;
	setp.lt.f64 	%p5, %fd153, %fd154;
	@%p5 bra 	$L__BB4_123;
	setp.lt.f64 	%p6, %fd154, %fd153;
	setp.lt.u64 	%p7, %rd102, %rd100;
	or.pred  	%p8, %p6, %p7;
	selp.f64 	%fd339, %fd152, %fd339, %p8;
	add.s64 	%rd194, %rd98, %rd102;
	selp.b64 	%rd305, %rd194, %rd305, %p8;
$L__BB4_123:
	setp.le.s32 	%p9, %r66, %r3;
	@%p9 bra 	$L__BB4_164;
	setp.ne.s32 	%p10, %r35, 0;
	@%p10 bra 	$L__BB4_126;
	atom.global.add.u32 	%r73, [%rd1+4], 1280;
	add.s32 	%r74, %r73, %r3;
	st.shared.u32 	[_ZN6thrust24THRUST_300001_SM_1000_NS8cuda_cub4core6detail5shmemE+152], %r74;
$L__BB4_126:
	bar.sync 	0;
	ld.shared.u32 	%r427, [_ZN6thrust24THRUST_300001_SM_1000_NS8cuda_cub4core6detail5shmemE+152];
	add.s32 	%r75, %r427, 1280;
	setp.gt.s32 	%p11, %r75, %r66;
	@%p11 bra 	$L__BB4_141;
	mov.f64 	%fd323, %fd339;
	mov.u64 	%rd289, %rd305;
$L__BB4_128:
	cvt.s64.s32 	%rd195, %r427;
	add.s64 	%rd196, %rd99, %rd195;
	shl.b64 	%rd197, %rd196, 3;
	add.s64 	%rd198, %rd2, %rd197;
	add.s64 	%rd290, %rd196, %rd3;
	ld.global.f64 	%fd324, [%rd198];
	add.s64 	%rd291, %rd290, 256;
	ld.global.f64 	%fd325, [%rd198+2048];
	add.s64 	%rd292, %rd290, 512;
	ld.global.f64 	%fd326, [%rd198+4096];
	add.s64 	%rd293, %rd290, 768;
	ld.global.f64 	%fd327, [%rd198+6144];
	add.s64 	%rd305, %rd290, 1024;
	ld.global.f64 	%fd339, [%rd198+8192];
	abs.f64 	%fd163, %fd323;
	abs.f64 	%fd164, %fd324;
	setp.lt.f64 	%p12, %fd163, %fd164;
	@%p12 bra 	$L__BB4_130;
	setp.lt.f64 	%p13, %fd164, %fd163;
	setp.lt.s64 	%p14, %rd289, %rd290;
	or.pred  	%p15, %p13, %p14;
	selp.f64 	%fd324, %fd323, %fd324, %p15;
	selp.b64 	%rd290, %rd289, %rd290, %p15;
$L__BB4_130:
	abs.f64 	%fd167, %fd324;
	abs.f64 	%fd168, %fd325;
	setp.lt.f64 	%p16, %fd167, %fd168;
	@%p16 bra 	$L__BB4_132;
	setp.lt.f64 	%p17, %fd168, %fd167;
	setp.lt.s64 	%p18, %rd290, %rd291;
	or.pred  	%p19, %p17, %p18;
	selp.f64 	%fd325, %fd324, %fd325, %p19;
	selp.b64 	%rd291, %rd290, %rd291, %p19;
$L__BB4_132:
	abs.f64 	%fd171, %fd325;
	abs.f64 	%fd172, %fd326;
	setp.lt.f64 	%p20, %fd171, %fd172;
	@%p20 bra 	$L__BB4_134;
	setp.lt.f64 	%p21, %fd172, %fd171;
	setp.lt.s64 	%p22, %rd291, %rd292;
	or.pred  	%p23, %p21, %p22;
	selp.f64 	%fd326, %fd325, %fd326, %p23;
	selp.b64 	%rd292, %rd291, %rd292, %p23;
$L__BB4_134:
	abs.f64 	%fd175, %fd326;
	abs.f64 	%fd176, %fd327;
	setp.lt.f64 	%p24, %fd175, %fd176;
	@%p24 bra 	$L__BB4_136;
	setp.lt.f64 	%p25, %fd176, %fd175;
	setp.lt.s64 	%p26, %rd292, %rd293;
	or.pred  	%p27, %p25, %p26;
	selp.f64 	%fd327, %fd326, %fd327, %p27;
	selp.b64 	%rd293, %rd292, %rd293, %p27;
$L__BB4_136:
	abs.f64 	%fd179, %fd327;
	abs.f64 	%fd180, %fd339;
	setp.lt.f64 	%p28, %fd179, %fd180;
	@%p28 bra 	$L__BB4_138;
	setp.lt.f64 	%p29, %fd180, %fd179;
	setp.lt.s64 	%p30, %rd293, %rd305;
	or.pred  	%p31, %p29, %p30;
	selp.f64 	%fd339, %fd327, %fd339, %p31;
	selp.b64 	%rd305, %rd293, %rd305, %p31;
$L__BB4_138:
	setp.ne.s32 	%p32, %r35, 0;
	bar.sync 	0;
	@%p32 bra 	$L__BB4_140;
	atom.global.add.u32 	%r76, [%rd1+4], 1280;
	add.s32 	%r77, %r76, %r3;
	st.shared.u32 	[_ZN6thrust24THRUST_300001_SM_1000_NS8cuda_cub4core6detail5shmemE+152], %r77;
$L__BB4_140:
	bar.sync 	0;
	ld.shared.u32 	%r427, [_ZN6thrust24THRUST_300001_SM_1000_NS8cuda_cub4core6detail5shmemE+152];
	add.s32 	%r78, %r427, 1280;
	setp.le.s32 	%p33, %r78, %r66;
	mov.f64 	%fd323, %fd339;
	mov.u64 	%rd289, %rd305;
	@%p33 bra 	$L__BB4_128;
$L__BB4_141:
	setp.le.s32 	%p34, %r66, %r427;
	@%p34 bra 	$L__BB4_164;
	sub.s32 	%r40, %r66, %r427;
	setp.ge.s32 	%p35, %r35, %r40;
	@%p35 bra 	$L__BB4_164;
	not.b32 	%r79, %r35;
	add.s32 	%r80, %r66, %r79;
	sub.s32 	%r41, %r80, %r427;
	and.b32  	%r81, %r41, 768;
	setp.eq.s32 	%p36, %r81, 768;
	mov.u32 	%r431, %r35;
	@%p36 bra 	$L__BB4_149;
	add.s32 	%r429, %r35, %r427;
	shr.u32 	%r82, %r41, 8;
	add.s32 	%r83, %r82, 1;
	and.b32  	%r84, %r83, 3;
	neg.s32 	%r428, %r84;
	mov.u32 	%r431, %r35;
$L__BB4_145:
	.pragma "nounroll";
	mov.u64 	%rd122, %rd305;
	mov.f64 	%fd184, %fd339;
	cvt.s64.s32 	%rd200, %r429;
	add.s64 	%rd123, %rd3, %rd200;
	mul.wide.s32 	%rd201, %r429, 8;
	add.s64 	%rd202, %rd2, %rd201;
	ld.global.f64 	%fd185, [%rd202];
	abs.f64 	%fd186, %fd184;
	abs.f64 	%fd187, %fd185;
	setp.lt.f64 	%p37, %fd186, %fd187;
	mov.f64 	%fd339, %fd185;
	mov.u64 	%rd305, %rd123;
	@%p37 bra 	$L__BB4_148;
	setp.lt.f64 	%p38, %fd187, %fd186;
	mov.f64 	%fd339, %fd184;
	mov.u64 	%rd305, %rd122;
	@%p38 bra 	$L__BB4_148;
	setp.lt.s64 	%p39, %rd122, %rd123;
	selp.f64 	%fd339, %fd184, %fd185, %p39;
	min.s64 	%rd305, %rd122, %rd123;
$L__BB4_148:
	add.s32 	%r431, %r431, 256;
	add.s32 	%r429, %r429, 256;
	add.s32 	%r428, %r428, 1;
	setp.ne.s32 	%p40, %r428, 0;
	@%p40 bra 	$L__BB4_145;
$L__BB4_149:
	setp.lt.u32 	%p41, %r41, 768;
	@%p41 bra 	$L__BB4_164;
	add.s32 	%r432, %r431, %r427;
	add.s32 	%r435, %r432, 256;
	add.s32 	%r434, %r432, 512;
	add.s32 	%r433, %r432, 768;
	add.s64 	%rd128, %rd2, 4096;
$L__BB4_151:
	cvt.s64.s32 	%rd203, %r435;
	add.s64 	%rd130, %rd3, %rd203;
	cvt.s64.s32 	%rd204, %r434;
	add.s64 	%rd131, %rd3, %rd204;
	cvt.s64.s32 	%rd205, %r433;
	add.s64 	%rd132, %rd3, %rd205;
	cvt.s64.s32 	%rd206, %r432;
	mul.wide.s32 	%rd207, %r432, 8;
	add.s64 	%rd133, %rd128, %rd207;
	add.s64 	%rd134, %rd3, %rd206;
	ld.global.f64 	%fd193, [%rd133+-4096];
	abs.f64 	%fd194, %fd339;
	abs.f64 	%fd195, %fd193;
	setp.lt.f64 	%p42, %fd194, %fd195;
	mov.f64 	%fd335, %fd193;
	mov.u64 	%rd301, %rd134;
	@%p42 bra 	$L__BB4_154;
	setp.lt.f64 	%p43, %fd195, %fd194;
	mov.f64 	%fd335, %fd339;
	mov.u64 	%rd301, %rd305;
	@%p43 bra 	$L__BB4_154;
	setp.lt.s64 	%p44, %rd305, %rd134;
	selp.f64 	%fd335, %fd339, %fd193, %p44;
	min.s64 	%rd301, %rd305, %rd134;
$L__BB4_154:
	ld.global.f64 	%fd198, [%rd133+-2048];
	abs.f64 	%fd199, %fd335;
	abs.f64 	%fd200, %fd198;
	setp.lt.f64 	%p45, %fd199, %fd200;
	mov.f64 	%fd336, %fd198;
	mov.u64 	%rd302, %rd130;
	@%p45 bra 	$L__BB4_157;
	setp.lt.f64 	%p46, %fd200, %fd199;
	mov.f64 	%fd336, %fd335;
	mov.u64 	%rd302, %rd301;
	@%p46 bra 	$L__BB4_157;
	setp.lt.s64 	%p47, %rd301, %rd130;
	selp.f64 	%fd336, %fd335, %fd198, %p47;
	min.s64 	%rd302, %rd301, %rd130;
$L__BB4_157:
	ld.global.f64 	%fd203, [%rd133];
	abs.f64 	%fd204, %fd336;
	abs.f64 	%fd205, %fd203;
	setp.lt.f64 	%p48, %fd204, %fd205;
	mov.f64 	%fd337, %fd203;
	mov.u64 	%rd303, %rd131;
	@%p48 bra 	$L__BB4_160;
	setp.lt.f64 	%p49, %fd205, %fd204;
	mov.f64 	%fd337, %fd336;
	mov.u64 	%rd303, %rd302;
	@%p49 bra 	$L__BB4_160;
	setp.lt.s64 	%p50, %rd302, %rd131;
	selp.f64 	%fd337, %fd336, %fd203, %p50;
	min.s64 	%rd303, %rd302, %rd131;
$L__BB4_160:
	ld.global.f64 	%fd208, [%rd133+2048];
	abs.f64 	%fd209, %fd337;
	abs.f64 	%fd210, %fd208;
	setp.lt.f64 	%p51, %fd209, %fd210;
	mov.f64 	%fd339, %fd208;
	mov.u64 	%rd305, %rd132;
	@%p51 bra 	$L__BB4_163;
	setp.lt.f64 	%p52, %fd210, %fd209;
	mov.f64 	%fd339, %fd337;
	mov.u64 	%rd305, %rd303;
	@%p52 bra 	$L__BB4_163;
	setp.lt.s64 	%p53, %rd303, %rd132;
	selp.f64 	%fd339, %fd337, %fd208, %p53;
	min.s64 	%rd305, %rd303, %rd132;
$L__BB4_163:
	add.s32 	%r431, %r431, 1024;
	add.s32 	%r435, %r435, 1024;
	add.s32 	%r434, %r434, 1024;
	add.s32 	%r433, %r433, 1024;
	add.s32 	%r432, %r432, 1024;
	setp.lt.s32 	%p54, %r431, %r40;
	@%p54 bra 	$L__BB4_151;
$L__BB4_164:
	// begin inline asm
	mov.u32 %r85, %laneid;
	// end inline asm
	mov.b64 	%rd208, %fd339;
	mov.b64 	{%r87, %r92}, %rd208;
	mov.b32 	%r103, 1;
	mov.b32 	%r104, 31;
	mov.b32 	%r105, -1;
	// begin inline asm
	shfl.sync.down.b32 %r86, %r87, %r103, %r104, %r105;
	// end inline asm
	// begin inline asm
	shfl.sync.down.b32 %r91, %r92, %r103, %r104, %r105;
	// end inline asm
	mov.b64 	%rd209, {%r86, %r91};
	mov.b64 	%fd214, %rd209;
	mov.b64 	{%r97, %r102}, %rd305;
	// begin inline asm
	shfl.sync.down.b32 %r96, %r97, %r103, %r104, %r105;
	// end inline asm
	// begin inline asm
	shfl.sync.down.b32 %r101, %r102, %r103, %r104, %r105;
	// end inline asm
	mov.b64 	%rd144, {%r96, %r101};
	setp.gt.s32 	%p55, %r85, 30;
	mov.f64 	%fd340, %fd339;
	mov.u64 	%rd306, %rd305;
	@%p55 bra 	$L__BB4_168;
	abs.f64 	%fd215, %fd339;
	abs.f64 	%fd216, %fd214;
	setp.lt.f64 	%p56, %fd215, %fd216;
	mov.f64 	%fd340, %fd214;
	mov.u64 	%rd306, %rd144;
	@%p56 bra 	$L__BB4_168;
	setp.lt.f64 	%p57, %fd216, %fd215;
	mov.f64 	%fd340, %fd339;
	mov.u64 	%rd306, %rd305;
	@%p57 bra 	$L__BB4_168;
	setp.lt.s64 	%p58, %rd305, %rd144;
	selp.f64 	%fd340, %fd339, %fd214, %p58;
	min.s64 	%rd306, %rd305, %rd144;
$L__BB4_168:
	mov.b64 	%rd210, %fd340;
	mov.b64 	{%r107, %r112}, %rd210;
	mov.b32 	%r123, 2;
	mov.b32 	%r124, 31;
	mov.b32 	%r125, -1;
	// begin inline asm
	shfl.sync.down.b32 %r106, %r107, %r123, %r124, %r125;
	// end inline asm
	// begin inline asm
	shfl.sync.down.b32 %r111, %r112, %r123, %r124, %r125;
	// end inline asm
	mov.b64 	%rd211, {%r106, %r111};
	mov.b64 	%fd219, %rd211;
	mov.b64 	{%r117, %r122}, %rd306;
	// begin inline asm
	shfl.sync.down.b32 %r116, %r117, %r123, %r124, %r125;
	// end inline asm
	// begin inline asm
	shfl.sync.down.b32 %r121, %r122, %r123, %r124, %r125;
	// end inline asm
	mov.b64 	%rd147, {%r116, %r121};
	setp.gt.s32 	%p59, %r85, 29;
	mov.f64 	%fd341, %fd340;
	mov.u64 	%rd307, %rd306;
	@%p59 bra 	$L__BB4_172;
	abs.f64 	%fd220, %fd340;
	abs.f64 	%fd221, %fd219;
	setp.lt.f64 	%p60, %fd220, %fd221;
	mov.f64 	%fd341, %fd219;
	mov.u64 	%rd307, %rd147;
	@%p60 bra 	$L__BB4_172;
	setp.lt.f64 	%p61, %fd221, %fd220;
	mov.f64 	%fd341, %fd340;
	mov.u64 	%rd307, %rd306;
	@%p61 bra 	$L__BB4_172;
	setp.lt.s64 	%p62, %rd306, %rd147;
	selp.f64 	%fd341, %fd340, %fd219, %p62;
	min.s64 	%rd307, %rd306, %rd147;
$L__BB4_172:
	mov.b64 	%rd212, %fd341;
	mov.b64 	{%r127, %r132}, %rd212;
	mov.b32 	%r143, 4;
	mov.b32 	%r144, 31;
	mov.b32 	%r145, -1;
	// begin inline asm
	shfl.sync.down.b32 %r126, %r127, %r143, %r144, %r145;
	// end inline asm
	// begin inline asm
	shfl.sync.down.b32 %r131, %r132, %r143, %r144, %r145;
	// end inline asm
	mov.b64 	%rd213, {%r126, %r131};
	mov.b64 	%fd224, %rd213;
	mov.b64 	{%r137, %r142}, %rd307;
	// begin inline asm
	shfl.sync.down.b32 %r136, %r137, %r143, %r144, %r145;
	// end inline asm
	// begin inline asm
	shfl.sync.down.b32 %r141, %r142, %r143, %r144, %r145;
	// end inline asm
	mov.b64 	%rd150, {%r136, %r141};
	setp.gt.s32 	%p63, %r85, 27;
	mov.f64 	%fd342, %fd341;
	mov.u64 	%rd308, %rd307;
	@%p63 bra 	$L__BB4_176;
	abs.f64 	%fd225, %fd341;
	abs.f64 	%fd226, %fd224;
	setp.lt.f64 	%p64, %fd225, %fd226;
	mov.f64 	%fd342, %fd224;
	mov.u64 	%rd308, %rd150;
	@%p64 bra 	$L__BB4_176;
	setp.lt.f64 	%p65, %fd226, %fd225;
	mov.f64 	%fd342, %fd341;
	mov.u64 	%rd308, %rd307;
	@%p65 bra 	$L__BB4_176;
	setp.lt.s64 	%p66, %rd307, %rd150;
	selp.f64 	%fd342, %fd341, %fd224, %p66;
	min.s64 	%rd308, %rd307, %rd150;
$L__BB4_176:
	mov.b64 	%rd214, %fd342;
	mov.b64 	{%r147, %r152}, %rd214;
	mov.b32 	%r163, 8;
	mov.b32 	%r164, 31;
	mov.b32 	%r165, -1;
	// begin inline asm
	shfl.sync.down.b32 %r146, %r147, %r163, %r164, %r165;
	// end inline asm
	// begin inline asm
	shfl.sync.down.b32 %r151, %r152, %r163, %r164, %r165;
	// end inline asm
	mov.b64 	%rd215, {%r146, %r151};
	mov.b64 	%fd229, %rd215;
	mov.b64 	{%r157, %r162}, %rd308;
	// begin inline asm
	shfl.sync.down.b32 %r156, %r157, %r163, %r164, %r165;
	// end inline asm
	// begin inline asm
	shfl.sync.down.b32 %r161, %r162, %r163, %r164, %r165;
	// end inline asm
	mov.b64 	%rd153, {%r156, %r161};
	setp.gt.s32 	%p67, %r85, 23;
	mov.f64 	%fd343, %fd342;
	mov.u64 	%rd309, %rd308;
	@%p67 bra 	$L__BB4_180;
	abs.f64 	%fd230, %fd342;
	abs.f64 	%fd231, %fd229;
	setp.lt.f64 	%p68, %fd230, %fd231;
	mov.f64 	%fd343, %fd229;
	mov.u64 	%rd309, %rd153;
	@%p68 bra 	$L__BB4_180;
	setp.lt.f64 	%p69, %fd231, %fd230;
	mov.f64 	%fd343, %fd342;
	mov.u64 	%rd309, %rd308;
	@%p69 bra 	$L__BB4_180;
	setp.lt.s64 	%p70, %rd308, %rd153;
	selp.f64 	%fd343, %fd342, %fd229, %p70;
	min.s64 	%rd309, %rd308, %rd153;
$L__BB4_180:
	mov.b64 	%rd216, %fd343;
	mov.b64 	{%r167, %r172}, %rd216;
	mov.b32 	%r183, 16;
	mov.b32 	%r184, 31;
	mov.b32 	%r185, -1;
	// begin inline asm
	shfl.sync.down.b32 %r166, %r167, %r183, %r184, %r185;
	// end inline asm
	// begin inline asm
	shfl.sync.down.b32 %r171, %r172, %r183, %r184, %r185;
	// end inline asm
	mov.b64 	%rd217, {%r166, %r171};
	mov.b64 	%fd234, %rd217;
	mov.b64 	{%r177, %r182}, %rd309;
	// begin inline asm
	shfl.sync.down.b32 %r176, %r177, %r183, %r184, %r185;
	// end inline asm
	// begin inline asm
	shfl.sync.down.b32 %r181, %r182, %r183, %r184, %r185;
	// end inline asm
	mov.b64 	%rd156, {%r176, %r181};
	setp.gt.s32 	%p71, %r85, 15;
	mov.f64 	%fd351, %fd343;
	mov.u64 	%rd317, %rd309;
	@%p71 bra 	$L__BB4_184;
	abs.f64 	%fd235, %fd343;
	abs.f64 	%fd236, %fd234;
	setp.lt.f64 	%p72, %fd235, %fd236;
	mov.f64 	%fd351, %fd234;
	mov.u64 	%rd317, %rd156;
	@%p72 bra 	$L__BB4_184;
	setp.lt.f64 	%p73, %fd236, %fd235;
	mov.f64 	%fd351, %fd343;
	mov.u64 	%rd317, %rd309;
	@%p73 bra 	$L__BB4_184;
	setp.lt.s64 	%p74, %rd309, %rd156;
	selp.f64 	%fd351, %fd343, %fd234, %p74;
	min.s64 	%rd317, %rd309, %rd156;
$L__BB4_184:
	setp.ne.s32 	%p75, %r85, 0;
	@%p75 bra 	$L__BB4_186;
	shr.u32 	%r186, %r35, 1;
	and.b32  	%r187, %r186, 496;
	mov.u32 	%r188, _ZN6thrust24THRUST_300001_SM_1000_NS8cuda_cub4core6detail5shmemE;
	add.s32 	%r189, %r188, %r187;
	st.shared.f64 	[%r189+8], %fd351;
	st.shared.u64 	[%r189+16], %rd317;
$L__BB4_186:
	bar.sync 	0;
	setp.ne.s32 	%p76, %r35, 0;
	@%p76 bra 	$L__BB4_208;
	ld.shared.f64 	%fd239, [_ZN6thrust24THRUST_300001_SM_1000_NS8cuda_cub4core6detail5shmemE+24];
	ld.shared.u64 	%rd159, [_ZN6thrust24THRUST_300001_SM_1000_NS8cuda_cub4core6detail5shmemE+32];
	abs.f64 	%fd240, %fd351;
	abs.f64 	%fd241, %fd239;
	setp.lt.f64 	%p77, %fd240, %fd241;
	mov.f64 	%fd345, %fd239;
	mov.u64 	%rd311, %rd159;
	@%p77 bra 	$L__BB4_190;
	setp.lt.f64 	%p78, %fd241, %fd240;
	mov.f64 	%fd345, %fd351;
	mov.u64 	%rd311, %rd317;
	@%p78 bra 	$L__BB4_190;
	setp.lt.s64 	%p79, %rd317, %rd159;
	selp.f64 	%fd345, %fd351, %fd239, %p79;
	min.s64 	%rd311, %rd317, %rd159;
$L__BB4_190:
	ld.shared.f64 	%fd244, [_ZN6thrust24THRUST_300001_SM_1000_NS8cuda_cub4core6detail5shmemE+40];
	ld.shared.u64 	%rd162, [_ZN6thrust24THRUST_300001_SM_1000_NS8cuda_cub4core6detail5shmemE+48];
	abs.f64 	%fd245, %fd345;
	abs.f64 	%fd246, %fd244;
	setp.lt.f64 	%p80, %fd245, %fd246;
	mov.f64 	%fd346, %fd244;
	mov.u64 	%rd312, %rd162;
	@%p80 bra 	$L__BB4_193;
	setp.lt.f64 	%p81, %fd246, %fd245;
	mov.f64 	%fd346, %fd345;
	mov.u64 	%rd312, %rd311;
	@%p81 bra 	$L__BB4_193;
	setp.lt.s64 	%p82, %rd311, %rd162;
	selp.f64 	%fd346, %fd345, %fd244, %p82;
	min.s64 	%rd312, %rd311, %rd162;
$L__BB4_193:
	ld.shared.f64 	%fd249, [_ZN6thrust24THRUST_300001_SM_1000_NS8cuda_cub4core6detail5shmemE+56];
	ld.shared.u64 	%rd165, [_ZN6thrust24THRUST_300001_SM_1000_NS8cuda_cub4core6detail5shmemE+64];
	abs.f64 	%fd250, %fd346;
	abs.f64 	%fd251, %fd249;
	setp.lt.f64 	%p83, %fd250, %fd251;
	mov.f64 	%fd347, %fd249;
	mov.u64 	%rd313, %rd165;
	@%p83 bra 	$L__BB4_196;
	setp.lt.f64 	%p84, %fd251, %fd250;
	mov.f64 	%fd347, %fd346;
	mov.u64 	%rd313, %rd312;
	@%p84 bra 	$L__BB4_196;
	setp.lt.s64 	%p85, %rd312, %rd165;
	selp.f64 	%fd347, %fd346, %fd249, %p85;
	min.s64 	%rd313, %rd312, %rd165;
$L__BB4_196:
	ld.shared.f64 	%fd254, [_ZN6thrust24THRUST_300001_SM_1000_NS8cuda_cub4core6detail5shmemE+72];
	ld.shared.u64 	%rd168, [_ZN6thrust24THRUST_300001_SM_1000_NS8cuda_cub4core6detail5shmemE+80];
	abs.f64 	%fd255, %fd347;
	abs.f64 	%fd256, %fd254;
	setp.lt.f64 	%p86, %fd255, %fd256;
	mov.f64 	%fd348, %fd254;
	mov.u64 	%rd314, %rd168;
	@%p86 bra 	$L__BB4_199;
	setp.lt.f64 	%p87, %fd256, %fd255;
	mov.f64 	%fd348, %fd347;
	mov.u64 	%rd314, %rd313;
	@%p87 bra 	$L__BB4_199;
	setp.lt.s64 	%p88, %rd313, %rd168;
	selp.f64 	%fd348, %fd347, %fd254, %p88;
	min.s64 	%rd314, %rd313, %rd168;
$L__BB4_199:
	ld.shared.f64 	%fd259, [_ZN6thrust24THRUST_300001_SM_1000_NS8cuda_cub4core6detail5shmemE+88];
	ld.shared.u64 	%rd171, [_ZN6thrust24THRUST_300001_SM_1000_NS8cuda_cub4core6detail5shmemE+96];
	abs.f64 	%fd260, %fd348;
	abs.f64 	%fd261, %fd259;
	setp.lt.f64 	%p89, %fd260, %fd261;
	mov.f64 	%fd349, %fd259;
	mov.u64 	%rd315, %rd171;
	@%p89 bra 	$L__BB4_202;
	setp.lt.f64 	%p90, %fd261, %fd260;
	mov.f64 	%fd349, %fd348;
	mov.u64 	%rd315, %rd314;
	@%p90 bra 	$L__BB4_202;
	setp.lt.s64 	%p91, %rd314, %rd171;
	selp.f64 	%fd349, %fd348, %fd259, %p91;
	min.s64 	%rd315, %rd314, %rd171;
$L__BB4_202:
	ld.shared.f64 	%fd264, [_ZN6thrust24THRUST_300001_SM_1000_NS8cuda_cub4core6detail5shmemE+104];
	ld.shared.u64 	%rd174, [_ZN6thrust24THRUST_300001_SM_1000_NS8cuda_cub4core6detail5shmemE+112];
	abs.f64 	%fd265, %fd349;
	abs.f64 	%fd266, %fd264;
	setp.lt.f64 	%p92, %fd265, %fd266;
	mov.f64 	%fd350, %fd264;
	mov.u64 	%rd316, %rd174;
	@%p92 bra 	$L__BB4_205;
	setp.lt.f64 	%p93, %fd266, %fd265;
	mov.f64 	%fd350, %fd349;
	mov.u64 	%rd316, %rd315;
	@%p93 bra 	$L__BB4_205;
	setp.lt.s64 	%p94, %rd315, %rd174;
	selp.f64 	%fd350, %fd349, %fd264, %p94;
	min.s64 	%rd316, %rd315, %rd174;
$L__BB4_205:
	ld.shared.f64 	%fd269, [_ZN6thrust24THRUST_300001_SM_1000_NS8cuda_cub4core6detail5shmemE+120];
	ld.shared.u64 	%rd177, [_ZN6thrust24THRUST_300001_SM_1000_NS8cuda_cub4core6detail5shmemE+128];
	abs.f64 	%fd270, %fd350;
	abs.f64 	%fd271, %fd269;
	setp.lt.f64 	%p95, %fd270, %fd271;
	mov.u64 	%rd317, %rd177;
	mov.f64 	%fd351, %fd269;
	@%p95 bra 	$L__BB4_208;
	setp.lt.f64 	%p96, %fd271, %fd270;
	mov.u64 	%rd317, %rd316;
	mov.f64 	%fd351, %fd350;
	@%p96 bra 	$L__BB4_208;
	setp.lt.s64 	%p97, %rd316, %rd177;
	selp.f64 	%fd351, %fd350, %fd269, %p97;
	min.s64 	%rd317, %rd316, %rd177;
$L__BB4_208:
	mov.u32 	%r415, %tid.x;
	setp.ne.s32 	%p214, %r415, 0;
	@%p214 bra 	$L__BB4_210;
	ld.param.u64 	%rd254, [_ZN6thrust24THRUST_300001_SM_1000_NS8cuda_cub4core6detail13_kernel_agentINS1_8__reduce11ReduceAgentINS0_12zip_iteratorIN4cuda3std3__45tupleIJNS0_10device_ptrIdEENS0_17counting_iteratorIlNS0_11use_defaultESF_SF_EEEEEEEPNSB_IJdlEEESJ_iNS1_9__extrema9arg_max_fIdl7AbsLessEEEEJSI_SK_iN3cub18CUB_300001_SM_100013GridEvenShareIiEENSR_9GridQueueIjEESO_EEEvDpT0__param_1];
	cvta.to.global.u64 	%rd251, %rd254;
	mul.wide.u32 	%rd252, %r1, 16;
	add.s64 	%rd253, %rd251, %rd252;
	st.global.f64 	[%rd253], %fd351;
	st.global.u64 	[%rd253+8], %rd317;
$L__BB4_210:
	ret;

}
	// .globl	_ZN6thrust24THRUST_300001_SM_1000_NS8cuda_cub4core6detail13_kernel_agentINS1_8__reduce10DrainAgentIiEEJN3cub18CUB_300001_SM_10009GridQueueIjEEiEEEvDpT0_
.visible .entry _ZN6thrust24THRUST_300001_SM_1000_NS8cuda_cub4core6detail13_kernel_agentINS1_8__reduce10DrainAgentIiEEJN3cub18CUB_300001_SM_10009GridQueueIjEEiEEEvDpT0_(
	.param .align 8 .b8 _ZN6thrust24THRUST_300001_SM_1000_NS8cuda_cub4core6detail13_kernel_agentINS1_8__reduce10DrainAgentIiEEJN3cub18CUB_300001_SM_10009GridQueueIjEEiEEEvDpT0__param_0[8],
	.param .u32 _ZN6thrust24THRUST_300001_SM_1000_NS8cuda_cub4core6detail13_kernel_agentINS1_8__reduce10DrainAgentIiEEJN3cub18CUB_300001_SM_10009GridQueueIjEEiEEEvDpT0__param_1
)
.maxntid 1
{
	.reg .b32 	%r<3>;
	.reg .b64 	%rd<3>;

	ld.param.u64 	%rd1, [_ZN6thrust24THRUST_300001_SM_1000_NS8cuda_cub4core6detail13_kernel_agentINS1_8__reduce10DrainAgentIiEEJN3cub18CUB_300001_SM_10009GridQueueIjEEiEEEvDpT0__param_0];
	ld.param.u32 	%r1, [_ZN6thrust24THRUST_300001_SM_1000_NS8cuda_cub4core6detail13_kernel_agentINS1_8__reduce10DrainAgentIiEEJN3cub18CUB_300001_SM_10009GridQueueIjEEiEEEvDpT0__param_1];
	cvta.to.global.u64 	%rd2, %rd1;
	st.global.u32 	[%rd2], %r1;
	mov.b32 	%r2, 0;
	st.global.u32 	[%rd2+4], %r2;
	ret;

}
	// .globl	_ZN6thrust24THRUST_300001_SM_1000_NS8cuda_cub4core6detail13_kernel_agentINS1_8__reduce11ReduceAgentIPN4cuda3std3__45tupleIJdlEEESC_SB_iNS1_9__extrema9arg_max_fIdl7AbsLessEEEEJSC_SC_iSG_EEEvDpT0_
.visible .entry _ZN6thrust24THRUST_300001_SM_1000_NS8cuda_cub4core6detail13_kernel_agentINS1_8__reduce11ReduceAgentIPN4cuda3std3__45tupleIJdlEEESC_SB_iNS1_9__extrema9arg_max_fIdl7AbsLessEEEEJSC_SC_iSG_EEEvDpT0_(
	.param .u64 .ptr .align 1 _ZN6thrust24THRUST_300001_SM_1000_NS8cuda_cub4core6detail13_kernel_agentINS1_8__reduce11ReduceAgentIPN4cuda3std3__45tupleIJdlEEESC_SB_iNS1_9__extrema9arg_max_fIdl7AbsLessEEEEJSC_SC_iSG_EEEvDpT0__param_0,
	.param .u64 .ptr .align 1 _ZN6thrust24THRUST_300001_SM_1000_NS8cuda_cub4core6detail13_kernel_agentINS1_8__reduce11ReduceAgentIPN4cuda3std3__45tupleIJdlEEESC_SB_iNS1_9__extrema9arg_max_fIdl7AbsLessEEEEJSC_SC_iSG_EEEvDpT0__param_1,
	.param .u32 _ZN6thrust24THRUST_300001_SM_1000_NS8cuda_cub4core6detail13_kernel_agentINS1_8__reduce11ReduceAgentIPN4cuda3std3__45tupleIJdlEEESC_SB_iNS1_9__extrema9arg_max_fIdl7AbsLessEEEEJSC_SC_iSG_EEEvDpT0__param_2,
	.param .align 1 .b8 _ZN6thrust24THRUST_300001_SM_1000_NS8cuda_cub4core6detail13_kernel_agentINS1_8__reduce11ReduceAgentIPN4cuda3std3__45tupleIJdlEEESC_SB_iNS1_9__extrema9arg_max_fIdl7AbsLessEEEEJSC_SC_iSG_EEEvDpT0__param_3[1]
)
.maxntid 256
{
	.reg .pred 	%p<222>;
	.reg .b32 	%r<390>;
	.reg .b64 	%rd<395>;
	.reg .b64 	%fd<358>;

	ld.param.u32 	%r37, [_ZN6thrust24THRUST_300001_SM_1000_NS8cuda_cub4core6detail13_kernel_agentINS1_8__reduce11ReduceAgentIPN4cuda3std3__45tupleIJdlEEESC_SB_iNS1_9__extrema9arg_max_fIdl7AbsLessEEEEJSC_SC_iSG_EEEvDpT0__param_2];
	setp.eq.s32 	%p1, %r37, 0;
	@%p1 bra 	$L__BB6_211;
	setp.gt.s32 	%p2, %r37, 1279;
	@%p2 bra 	$L__BB6_121;
	mov.u32 	%r1, %tid.x;
	setp.ge.s32 	%p105, %r1, %r37;
	mov.f64 	%fd301, 0d0000000000000000;
	mov.b64 	%rd337, 0;
	mov.u32 	%r380, %r1;
	@%p105 bra 	$L__BB6_4;
	ld.param.u64 	%rd323, [_ZN6thrust24THRUST_300001_SM_1000_NS8cuda_cub4core6detail13_kernel_agentINS1_8__reduce11ReduceAgentIPN4cuda3std3__45tupleIJdlEEESC_SB_iNS1_9__extrema9arg_max_fIdl7AbsLessEEEEJSC_SC_iSG_EEEvDpT0__param_0];
	mul.wide.u32 	%rd273, %r1, 16;
	add.s64 	%rd270, %rd323, %rd273;
	// begin inline asm
	ld.global.nc.u64 %rd269, [%rd270];
	// end inline asm
	add.s64 	%rd272, %rd270, 8;
	// begin inline asm
	ld.global.nc.u64 %rd337, [%rd272];
	// end inline asm
	mov.b64 	%fd301, %rd269;
	add.s32 	%r380, %r1, 256;
$L__BB6_4:
	setp.ge.s32 	%p106, %r380, %r37;
	@%p106 bra 	$L__BB6_25;
	not.b32 	%r153, %r380;
	add.s32 	%r4, %r37, %r153;
	and.b32  	%r154, %r4, 768;
	setp.eq.s32 	%p107, %r154, 768;
	@%p107 bra 	$L__BB6_11;
	ld.param.u64 	%rd324, [_ZN6thrust24THRUST_300001_SM_1000_NS8cuda_cub4core6detail13_kernel_agentINS1_8__reduce11ReduceAgentIPN4cuda3std3__45tupleIJdlEEESC_SB_iNS1_9__extrema9arg_max_fIdl7AbsLessEEEEJSC_SC_iSG_EEEvDpT0__param_0];
	mul.wide.u32 	%rd275, %r380, 16;
	add.s64 	%rd328, %rd324, %rd275;
	shr.u32 	%r155, %r4, 8;
	add.s32 	%r156, %r155, 1;
	and.b32  	%r157, %r156, 3;
	neg.s32 	%r378, %r157;
$L__BB6_7:
	.pragma "nounroll";
	mov.u64 	%rd5, %rd337;
	mov.f64 	%fd3, %fd301;
	// begin inline asm
	ld.global.nc.u64 %rd276, [%rd328];
	// end inline asm
	add.s64 	%rd279, %rd328, 8;
	// begin inline asm
	ld.global.nc.u64 %rd278, [%rd279];
	// end inline asm
	mov.b64 	%fd4, %rd276;
	abs.f64 	%fd5, %fd3;
	abs.f64 	%fd6, %fd4;
	setp.lt.f64 	%p108, %fd5, %fd6;
	mov.u64 	%rd337, %rd278;
	mov.f64 	%fd301, %fd4;
	@%p108 bra 	$L__BB6_10;
	setp.lt.f64 	%p109, %fd6, %fd5;
	mov.u64 	%rd337, %rd5;
	mov.f64 	%fd301, %fd3;
	@%p109 bra 	$L__BB6_10;
	setp.lt.s64 	%p110, %rd5, %rd278;
	min.s64 	%rd337, %rd5, %rd278;
	selp.f64 	%fd301, %fd3, %fd4, %p110;
$L__BB6_10:
	add.s32 	%r380, %r380, 256;
	add.s64 	%rd328, %rd328, 4096;
	add.s32 	%r378, %r378, 1;
	setp.ne.s32 	%p111, %r378, 0;
	@%p111 bra 	$L__BB6_7;
$L__BB6_11:
	setp.lt.u32 	%p112, %r4, 768;
	@%p112 bra 	$L__BB6_25;
$L__BB6_12:
	ld.param.u64 	%rd325, [_ZN6thrust24THRUST_300001_SM_1000_NS8cuda_cub4core6detail13_kernel_agentINS1_8__reduce11ReduceAgentIPN4cuda3std3__45tupleIJdlEEESC_SB_iNS1_9__extrema9arg_max_fIdl7AbsLessEEEEJSC_SC_iSG_EEEvDpT0__param_0];
	mul.wide.s32 	%rd284, %r380, 16;
	add.s64 	%rd281, %rd325, %rd284;
	// begin inline asm
	ld.global.nc.u64 %rd280, [%rd281];
	// end inline asm
	add.s64 	%rd283, %rd281, 8;
	// begin inline asm
	ld.global.nc.u64 %rd282, [%rd283];
	// end inline asm
	mov.b64 	%fd12, %rd280;
	abs.f64 	%fd13, %fd301;
	abs.f64 	%fd14, %fd12;
	setp.lt.f64 	%p113, %fd13, %fd14;
	mov.u64 	%rd334, %rd282;
	mov.f64 	%fd298, %fd12;
	@%p113 bra 	$L__BB6_15;
	setp.lt.f64 	%p114, %fd14, %fd13;
	mov.u64 	%rd334, %rd337;
	mov.f64 	%fd298, %fd301;
	@%p114 bra 	$L__BB6_15;
	setp.lt.s64 	%p115, %rd337, %rd282;
	min.s64 	%rd334, %rd337, %rd282;
	selp.f64 	%fd298, %fd301, %fd12, %p115;
$L__BB6_15:
	add.s64 	%rd286, %rd281, 4096;
	// begin inline asm
	ld.global.nc.u64 %rd285, [%rd286];
	// end inline asm
	add.s64 	%rd288, %rd281, 4104;
	// begin inline asm
	ld.global.nc.u64 %rd287, [%rd288];
	// end inline asm
	mov.b64 	%fd17, %rd285;
	abs.f64 	%fd18, %fd298;
	abs.f64 	%fd19, %fd17;
	setp.lt.f64 	%p116, %fd18, %fd19;
	mov.u64 	%rd335, %rd287;
	mov.f64 	%fd299, %fd17;
	@%p116 bra 	$L__BB6_18;
	setp.lt.f64 	%p117, %fd19, %fd18;
	mov.u64 	%rd335, %rd334;
	mov.f64 	%fd299, %fd298;
	@%p117 bra 	$L__BB6_18;
	setp.lt.s64 	%p118, %rd334, %rd287;
	min.s64 	%rd335, %rd334, %rd287;
	selp.f64 	%fd299, %fd298, %fd17, %p118;
$L__BB6_18:
	add.s64 	%rd290, %rd281, 8192;
	// begin inline asm
	ld.global.nc.u64 %rd289, [%rd290];
	// end inline asm
	add.s64 	%rd292, %rd281, 8200;
	// begin inline asm
	ld.global.nc.u64 %rd291, [%rd292];
	// end inline asm
	mov.b64 	%fd22, %rd289;
	abs.f64 	%fd23, %fd299;
	abs.f64 	%fd24, %fd22;
	setp.lt.f64 	%p119, %fd23, %fd24;
	mov.u64 	%rd336, %rd291;
	mov.f64 	%fd300, %fd22;
	@%p119 bra 	$L__BB6_21;
	setp.lt.f64 	%p120, %fd24, %fd23;
	mov.u64 	%rd336, %rd335;
	mov.f64 	%fd300, %fd299;
	@%p120 bra 	$L__BB6_21;
	setp.lt.s64 	%p121, %rd335, %rd291;
	min.s64 	%rd336, %rd335, %rd291;
	selp.f64 	%fd300, %fd299, %fd22, %p121;
$L__BB6_21:
	add.s64 	%rd294, %rd281, 12288;
	// begin inline asm
	ld.global.nc.u64 %rd293, [%rd294];
	// end inline asm
	add.s64 	%rd296, %rd281, 12296;
	// begin inline asm
	ld.global.nc.u64 %rd295, [%rd296];
	// end inline asm
	mov.b64 	%fd27, %rd293;
	abs.f64 	%fd28, %fd300;
	abs.f64 	%fd29, %fd27;
	setp.lt.f64 	%p122, %fd28, %fd29;
	mov.u64 	%rd337, %rd295;
	mov.f64 	%fd301, %fd27;
	@%p122 bra 	$L__BB6_24;
	setp.lt.f64 	%p123, %fd29, %fd28;
	mov.u64 	%rd337, %rd336;
	mov.f64 	%fd301, %fd300;
	@%p123 bra 	$L__BB6_24;
	setp.lt.s64 	%p124, %rd336, %rd295;
	min.s64 	%rd337, %rd336, %rd295;
	selp.f64 	%fd301, %fd300, %fd27, %p124;
$L__BB6_24:
	add.s32 	%r380, %r380, 1024;
	setp.lt.s32 	%p125, %r380, %r37;
	@%p125 bra 	$L__BB6_12;
$L__BB6_25:
	setp.lt.s32 	%p126, %r37, 256;
	@%p126 bra 	$L__BB6_70;
	// begin inline asm
	mov.u32 %r271, %laneid;
	// end inline asm
	mov.b64 	%rd307, %fd301;
	mov.b64 	{%r273, %r278}, %rd307;
	mov.b32 	%r289, 1;
	mov.b32 	%r290, 31;
	mov.b32 	%r291, -1;
	// begin inline asm
	shfl.sync.down.b32 %r272, %r273, %r289, %r290, %r291;
	// end inline asm
	// begin inline asm
	shfl.sync.down.b32 %r277, %r278, %r289, %r290, %r291;
	// end inline asm
	mov.b64 	%rd308, {%r272, %r277};
	mov.b64 	%fd33, %rd308;
	mov.b64 	{%r283, %r288}, %rd337;
	// begin inline asm
	shfl.sync.down.b32 %r282, %r283, %r289, %r290, %r291;
	// end inline asm
	// begin inline asm
	shfl.sync.down.b32 %r287, %r288, %r289, %r290, %r291;
	// end inline asm
	mov.b64 	%rd27, {%r282, %r287};
	setp.gt.s32 	%p178, %r271, 30;
	mov.u64 	%rd339, %rd337;
	mov.f64 	%fd303, %fd301;
	@%p178 bra 	$L__BB6_30;
	abs.f64 	%fd34, %fd301;
	abs.f64 	%fd35, %fd33;
	setp.lt.f64 	%p179, %fd34, %fd35;
	mov.u64 	%rd339, %rd27;
	mov.f64 	%fd303, %fd33;
	@%p179 bra 	$L__BB6_30;
	setp.lt.f64 	%p180, %fd35, %fd34;
	mov.u64 	%rd339, %rd337;
	mov.f64 	%fd303, %fd301;
	@%p180 bra 	$L__BB6_30;
	setp.lt.s64 	%p181, %rd337, %rd27;
	min.s64 	%rd339, %rd337, %rd27;
	selp.f64 	%fd303, %fd301, %fd33, %p181;
$L__BB6_30:
	mov.b64 	%rd309, %fd303;
	mov.b64 	{%r293, %r298}, %rd309;
	mov.b32 	%r309, 2;
	mov.b32 	%r310, 31;
	mov.b32 	%r311, -1;
	// begin inline asm
	shfl.sync.down.b32 %r292, %r293, %r309, %r310, %r311;
	// end inline asm
	// begin inline asm
	shfl.sync.down.b32 %r297, %r298, %r309, %r310, %r311;
	// end inline asm
	mov.b64 	%rd310, {%r292, %r297};
	mov.b64 	%fd38, %rd310;
	mov.b64 	{%r303, %r308}, %rd339;
	// begin inline asm
	shfl.sync.down.b32 %r302, %r303, %r309, %r310, %r311;
	// end inline asm
	// begin inline asm
	shfl.sync.down.b32 %r307, %r308, %r309, %r310, %r311;
	// end inline asm
	mov.b64 	%rd30, {%r302, %r307};
	setp.gt.s32 	%p182, %r271, 29;
	mov.u64 	%rd340, %rd339;
	mov.f64 	%fd304, %fd303;
	@%p182 bra 	$L__BB6_34;
	abs.f64 	%fd39, %fd303;
	abs.f64 	%fd40, %fd38;
	setp.lt.f64 	%p183, %fd39, %fd40;
	mov.u64 	%rd340, %rd30;
	mov.f64 	%fd304, %fd38;
	@%p183 bra 	$L__BB6_34;
	setp.lt.f64 	%p184, %fd40, %fd39;
	mov.u64 	%rd340, %rd339;
	mov.f64 	%fd304, %fd303;
	@%p184 bra 	$L__BB6_34;
	setp.lt.s64 	%p185, %rd339, %rd30;
	min.s64 	%rd340, %rd339, %rd30;
	selp.f64 	%fd304, %fd303, %fd38, %p185;
$L__BB6_34:
	mov.b64 	%rd311, %fd304;
	mov.b64 	{%r313, %r318}, %rd311;
	mov.b32 	%r329, 4;
	mov.b32 	%r330, 31;
	mov.b32 	%r331, -1;
	// begin inline asm
	shfl.sync.down.b32 %r312, %r313, %r329, %r330, %r331;
	// end inline asm
	// begin inline asm
	shfl.sync.down.b32 %r317, %r318, %r329, %r330, %r331;
	// end inline asm
	mov.b64 	%rd312, {%r312, %r317};
	mov.b64 	%fd43, %rd312;
	mov.b64 	{%r323, %r328}, %rd340;
	// begin inline asm
	shfl.sync.down.b32 %r322, %r323, %r329, %r330, %r331;
	// end inline asm
	// begin inline asm
	shfl.sync.down.b32 %r327, %r328, %r329, %r330, %r331;
	// end inline asm
	mov.b64 	%rd33, {%r322, %r327};
	setp.gt.s32 	%p186, %r271, 27;
	mov.u64 	%rd341, %rd340;
	mov.f64 	%fd305, %fd304;
	@%p186 bra 	$L__BB6_38;
	abs.f64 	%fd44, %fd304;
	abs.f64 	%fd45, %fd43;
	setp.lt.f64 	%p187, %fd44, %fd45;
	mov.u64 	%rd341, %rd33;
	mov.f64 	%fd305, %fd43;
	@%p187 bra 	$L__BB6_38;
	setp.lt.f64 	%p188, %fd45, %fd44;
	mov.u64 	%rd341, %rd340;
	mov.f64 	%fd305, %fd304;
	@%p188 bra 	$L__BB6_38;
	setp.lt.s64 	%p189, %rd340, %rd33;
	min.s64 	%rd341, %rd340, %rd33;
	selp.f64 	%fd305, %fd304, %fd43, %p189;
$L__BB6_38:
	mov.b64 	%rd313, %fd305;
	mov.b64 	{%r333, %r338}, %rd313;
	mov.b32 	%r349, 8;
	mov.b32 	%r350, 31;
	mov.b32 	%r351, -1;
	// begin inline asm
	shfl.sync.down.b32 %r332, %r333, %r349, %r350, %r351;
	// end inline asm
	// begin inline asm
	shfl.sync.down.b32 %r337, %r338, %r349, %r350, %r351;
	// end inline asm
	mov.b64 	%rd314, {%r332, %r337};
	mov.b64 	%fd48, %rd314;
	mov.b64 	{%r343, %r348}, %rd341;
	// begin inline asm
	shfl.sync.down.b32 %r342, %r343, %r349, %r350, %r351;
	// end inline asm
	// begin inline asm
	shfl.sync.down.b32 %r347, %r348, %r349, %r350, %r351;
	// end inline asm
	mov.b64 	%rd36, {%r342, %r347};
	setp.gt.s32 	%p190, %r271, 23;
	mov.u64 	%rd342, %rd341;
	mov.f64 	%fd306, %fd305;
	@%p190 bra 	$L__BB6_42;
	abs.f64 	%fd49, %fd305;
	abs.f64 	%fd50, %fd48;
	setp.lt.f64 	%p191, %fd49, %fd50;
	mov.u64 	%rd342, %rd36;
	mov.f64 	%fd306, %fd48;
	@%p191 bra 	$L__BB6_42;
	setp.lt.f64 	%p192, %fd50, %fd49;
	mov.u64 	%rd342, %rd341;
	mov.f64 	%fd306, %fd305;
	@%p192 bra 	$L__BB6_42;
	setp.lt.s64 	%p193, %rd341, %rd36;
	min.s64 	%rd342, %rd341, %rd36;
	selp.f64 	%fd306, %fd305, %fd48, %p193;
$L__BB6_42:
	mov.b64 	%rd315, %fd306;
	mov.b64 	{%r353, %r358}, %rd315;
	mov.b32 	%r369, 16;
	mov.b32 	%r370, 31;
	mov.b32 	%r371, -1;
	// begin inline asm
	shfl.sync.down.b32 %r352, %r353, %r369, %r370, %r371;
	// end inline asm
	// begin inline asm
	shfl.sync.down.b32 %r357, %r358, %r369, %r370, %r371;
	// end inline asm
	mov.b64 	%rd316, {%r352, %r357};
	mov.b64 	%fd53, %rd316;
	mov.b64 	{%r363, %r368}, %rd342;
	// begin inline asm
	shfl.sync.down.b32 %r362, %r363, %r369, %r370, %r371;
	// end inline asm
	// begin inline asm
	shfl.sync.down.b32 %r367, %r368, %r369, %r370, %r371;
	// end inline asm
	mov.b64 	%rd39, {%r362, %r367};
	setp.gt.s32 	%p194, %r271, 15;
	mov.u64 	%rd394, %rd342;
	mov.f64 	%fd357, %fd306;
	@%p194 bra 	$L__BB6_46;
	abs.f64 	%fd54, %fd306;
	abs.f64 	%fd55, %fd53;
	setp.lt.f64 	%p195, %fd54, %fd55;
	mov.u64 	%rd394, %rd39;
	mov.f64 	%fd357, %fd53;
	@%p195 bra 	$L__BB6_46;
	setp.lt.f64 	%p196, %fd55, %fd54;
	mov.u64 	%rd394, %rd342;
	mov.f64 	%fd357, %fd306;
	@%p196 bra 	$L__BB6_46;
	setp.lt.s64 	%p197, %rd342, %rd39;
	min.s64 	%rd394, %rd342, %rd39;
	selp.f64 	%fd357, %fd306, %fd53, %p197;
$L__BB6_46:
	setp.ne.s32 	%p198, %r271, 0;
	@%p198 bra 	$L__BB6_48;
	shr.u32 	%r372, %r1, 1;
	and.b32  	%r373, %r372, 496;
	mov.u32 	%r374, _ZN6thrust24THRUST_300001_SM_1000_NS8cuda_cub4core6detail5shmemE;
	add.s32 	%r375, %r374, %r373;
	st.shared.f64 	[%r375+8], %fd357;
	st.shared.u64 	[%r375+16], %rd394;
$L__BB6_48:
	bar.sync 	0;
	setp.ne.s32 	%p199, %r1, 0;
	@%p199 bra 	$L__BB6_209;
	ld.shared.f64 	%fd58, [_ZN6thrust24THRUST_300001_SM_1000_NS8cuda_cub4core6detail5shmemE+24];
	ld.shared.u64 	%rd42, [_ZN6thrust24THRUST_300001_SM_1000_NS8cuda_cub4core6detail5shmemE+32];
	abs.f64 	%fd59, %fd357;
	abs.f64 	%fd60, %fd58;
	setp.lt.f64 	%p200, %fd59, %fd60;
	mov.u64 	%rd344, %rd42;
	mov.f64 	%fd308, %fd58;
	@%p200 bra 	$L__BB6_52;
	setp.lt.f64 	%p201, %fd60, %fd59;
	mov.u64 	%rd344, %rd394;
	mov.f64 	%fd308, %fd357;
	@%p201 bra 	$L__BB6_52;
	setp.lt.s64 	%p202, %rd394, %rd42;
	min.s64 	%rd344, %rd394, %rd42;
	selp.f64 	%fd308, %fd357, %fd58, %p202;
$L__BB6_52:
	ld.shared.f64 	%fd63, [_ZN6thrust24THRUST_300001_SM_1000_NS8cuda_cub4core6detail5shmemE+40];
	ld.shared.u64 	%rd45, [_ZN6thrust24THRUST_300001_SM_1000_NS8cuda_cub4core6detail5shmemE+48];
	abs.f64 	%fd64, %fd308;
	abs.f64 	%fd65, %fd63;
	setp.lt.f64 	%p203, %fd64, %fd65;
	mov.u64 	%rd345, %rd45;
	mov.f64 	%fd309, %fd63;
	@%p203 bra 	$L__BB6_55;
	setp.lt.f64 	%p204, %fd65, %fd64;
	mov.u64 	%rd345, %rd344;
	mov.f64 	%fd309, %fd308;
	@%p204 bra 	$L__BB6_55;
	setp.lt.s64 	%p205, %rd344, %rd45;
	min.s64 	%rd345, %rd344, %rd45;
	selp.f64 	%fd309, %fd308, %fd63, %p205;
$L__BB6_55:
	ld.shared.f64 	%fd68, [_ZN6thrust24THRUST_300001_SM_1000_NS8cuda_cub4core6detail5shmemE+56];
	ld.shared.u64 	%rd48, [_ZN6thrust24THRUST_300001_SM_1000_NS8cuda_cub4core6detail5shmemE+64];
	abs.f64 	%fd69, %fd309;
	abs.f64 	%fd70, %fd68;
	setp.lt.f64 	%p206, %fd69, %fd70;
	mov.u64 	%rd346, %rd48;
	mov.f64 	%fd310, %fd68;
	@%p206 bra 	$L__BB6_58;
	setp.lt.f64 	%p207, %fd70, %fd69;
	mov.u64 	%rd346, %rd345;
	mov.f64 	%fd310, %fd309;
	@%p207 bra 	$L__BB6_58;
	setp.lt.s64 	%p208, %rd345, %rd48;
	min.s64 	%rd346, %rd345, %rd48;
	selp.f64 	%fd310, %fd309, %fd68, %p208;
$L__BB6_58:
	ld.shared.f64 	%fd73, [_ZN6thrust24THRUST_300001_SM_1000_NS8cuda_cub4core6detail5shmemE+72];
	ld.shared.u64 	%rd51, [_ZN6thrust24THRUST_300001_SM_1000_NS8cuda_cub4core6detail5shmemE+80];
	abs.f64 	%fd74, %fd310;
	abs.f64 	%fd75, %fd73;
	setp.lt.f64 	%p209, %fd74, %fd75;
	mov.u64 	%rd347, %rd51;
	mov.f64 	%fd311, %fd73;
	@%p209 bra 	$L__BB6_61;
	setp.lt.f64 	%p210, %fd75, %fd74;
	mov.u64 	%rd347, %rd346;
	mov.f64 	%fd311, %fd310;
	@%p210 bra 	$L__BB6_61;
	setp.lt.s64 	%p211, %rd346, %rd51;
	min.s64 	%rd347, %rd346, %rd51;
	selp.f64 	%fd311, %fd310, %fd73, %p211;
$L__BB6_61:
	ld.shared.f64 	%fd78, [_ZN6thrust24THRUST_300001_SM_1000_NS8cuda_cub4core6detail5shmemE+88];
	ld.shared.u64 	%rd54, [_ZN6thrust24THRUST_300001_SM_1000_NS8cuda_cub4core6detail5shmemE+96];
	abs.f64 	%fd79, %fd311;
	abs.f64 	%fd80, %fd78;
	setp.lt.f64 	%p212, %fd79, %fd80;
	mov.u64 	%rd348, %rd54;
	mov.f64 	%fd312, %fd78;
	@%p212 bra 	$L__BB6_64;
	setp.lt.f64 	%p213, %fd80, %fd79;
	mov.u64 	%rd348, %rd347;
	mov.f64 	%fd312, %fd311;
	@%p213 bra 	$L__BB6_64;
	setp.lt.s64 	%p214, %rd347, %rd54;
	min.s64 	%rd348, %rd347, %rd54;
	selp.f64 	%fd312, %fd311, %fd78, %p214;
$L__BB6_64:
	ld.shared.f64 	%fd83, [_ZN6thrust24THRUST_300001_SM_1000_NS8cuda_cub4core6detail5shmemE+104];
	ld.shared.u64 	%rd57, [_ZN6thrust24THRUST_300001_SM_1000_NS8cuda_cub4core6detail5shmemE+112];
	abs.f64 	%fd84, %fd312;
	abs.f64 	%fd85, %fd83;
	setp.lt.f64 	%p215, %fd84, %fd85;
	mov.u64 	%rd349, %rd57;
	mov.f64 	%fd313, %fd83;
	@%p215 bra 	$L__BB6_67;
	setp.lt.f64 	%p216, %fd85, %fd84;
	mov.u64 	%rd349, %rd348;
	mov.f64 	%fd313, %fd312;
	@%p216 bra 	$L__BB6_67;
	setp.lt.s64 	%p217, %rd348, %rd57;
	min.s64 	%rd349, %rd348, %rd57;
	selp.f64 	%fd313, %fd312, %fd83, %p217;
$L__BB6_67:
	ld.shared.f64 	%fd88, [_ZN6thrust24THRUST_300001_SM_1000_NS8cuda_cub4core6detail5shmemE+120];
	ld.shared.u64 	%rd60, [_ZN6thrust24THRUST_300001_SM_1000_NS8cuda_cub4core6detail5shmemE+128];
	abs.f64 	%fd89, %fd313;
	abs.f64 	%fd90, %fd88;
	setp.lt.f64 	%p218, %fd89, %fd90;
	mov.u64 	%rd394, %rd60;
	mov.f64 	%fd357, %fd88;
	@%p218 bra 	$L__BB6_209;
	setp.lt.f64 	%p219, %fd90, %fd89;
	mov.u64 	%rd394, %rd349;
	mov.f64 	%fd357, %fd313;
	@%p219 bra 	$L__BB6_209;
	setp.lt.s64 	%p220, %rd349, %rd60;
	min.s64 	%rd394, %rd349, %rd60;
	selp.f64 	%fd357, %fd313, %fd88, %p220;
	bra.uni 	$L__BB6_209;
$L__BB6_70:
	// begin inline asm
	mov.u32 %r158, %laneid;
	// end inline asm
	and.b32  	%r179, %r1, 992;
	add.s32 	%r180, %r179, 32;
	setp.gt.s32 	%p127, %r180, %r37;
	not.b32 	%r181, %r179;
	add.s32 	%r182, %r37, %r181;
	selp.b32 	%r177, %r182, 31, %p127;
	mov.b64 	%rd297, %fd301;
	mov.b64 	{%r160, %r165}, %rd297;
	mov.b32 	%r176, 1;
	mov.b32 	%r178, -1;
	// begin inline asm
	shfl.sync.down.b32 %r159, %r160, %r176, %r177, %r178;
	// end inline asm
	// begin inline asm
	shfl.sync.down.b32 %r164, %r165, %r176, %r177, %r178;
	// end inline asm
	mov.b64 	%rd298, {%r159, %r164};
	mov.b64 	%fd92, %rd298;
	mov.b64 	{%r170, %r175}, %rd337;
	// begin inline asm
	shfl.sync.down.b32 %r169, %r170, %r176, %r177, %r178;
	// end inline asm
	// begin inline asm
	shfl.sync.down.b32 %r174, %r175, %r176, %r177, %r178;
	// end inline asm
	mov.b64 	%rd62, {%r169, %r174};
	setp.ge.s32 	%p128, %r158, %r177;
	mov.u64 	%rd350, %rd337;
	mov.f64 	%fd314, %fd301;
	@%p128 bra 	$L__BB6_74;
	abs.f64 	%fd93, %fd301;
	abs.f64 	%fd94, %fd92;
	setp.lt.f64 	%p129, %fd93, %fd94;
	mov.u64 	%rd350, %rd62;
	mov.f64 	%fd314, %fd92;
	@%p129 bra 	$L__BB6_74;
	setp.lt.f64 	%p130, %fd94, %fd93;
	mov.u64 	%rd350, %rd337;
	mov.f64 	%fd314, %fd301;
	@%p130 bra 	$L__BB6_74;
	setp.lt.s64 	%p131, %rd337, %rd62;
	min.s64 	%rd350, %rd337, %rd62;
	selp.f64 	%fd314, %fd301, %fd92, %p131;
$L__BB6_74:
	mov.b64 	%rd299, %fd314;
	mov.b64 	{%r184, %r189}, %rd299;
	mov.b32 	%r200, 2;
	mov.b32 	%r202, -1;
	// begin inline asm
	shfl.sync.down.b32 %r183, %r184, %r200, %r177, %r202;
	// end inline asm
	// begin inline asm
	shfl.sync.down.b32 %r188, %r189, %r200, %r177, %r202;
	// end inline asm
	mov.b64 	%rd300, {%r183, %r188};
	mov.b64 	%fd97, %rd300;
	mov.b64 	{%r194, %r199}, %rd350;
	// begin inline asm
	shfl.sync.down.b32 %r193, %r194, %r200, %r177, %r202;
	// end inline asm
	// begin inline asm
	shfl.sync.down.b32 %r198, %r199, %r200, %r177, %r202;
	// end inline asm
	mov.b64 	%rd65, {%r193, %r198};
	add.s32 	%r203, %r158, 2;
	setp.gt.s32 	%p132, %r203, %r177;
	mov.u64 	%rd351, %rd350;
	mov.f64 	%fd315, %fd314;
	@%p132 bra 	$L__BB6_78;
	abs.f64 	%fd98, %fd314;
	abs.f64 	%fd99, %fd97;
	setp.lt.f64 	%p133, %fd98, %fd99;
	mov.u64 	%rd351, %rd65;
	mov.f64 	%fd315, %fd97;
	@%p133 bra 	$L__BB6_78;
	setp.lt.f64 	%p134, %fd99, %fd98;
	mov.u64 	%rd351, %rd350;
	mov.f64 	%fd315, %fd314;
	@%p134 bra 	$L__BB6_78;
	setp.lt.s64 	%p135, %rd350, %rd65;
	min.s64 	%rd351, %rd350, %rd65;
	selp.f64 	%fd315, %fd314, %fd97, %p135;
$L__BB6_78:
	mov.b64 	%rd301, %fd315;
	mov.b64 	{%r205, %r210}, %rd301;
	mov.b32 	%r221, 4;
	mov.b32 	%r223, -1;
	// begin inline asm
	shfl.sync.down.b32 %r204, %r205, %r221, %r177, %r223;
	// end inline asm
	// begin inline asm
	shfl.sync.down.b32 %r209, %r210, %r221, %r177, %r223;
	// end inline asm
	mov.b64 	%rd302, {%r204, %r209};
	mov.b64 	%fd102, %rd302;
	mov.b64 	{%r215, %r220}, %rd351;
	// begin inline asm
	shfl.sync.down.b32 %r214, %r215, %r221, %r177, %r223;
	// end inline asm
	// begin inline asm
	shfl.sync.down.b32 %r219, %r220, %r221, %r177, %r223;
	// end inline asm
	mov.b64 	%rd68, {%r214, %r219};
	add.s32 	%r224, %r158, 4;
	setp.gt.s32 	%p136, %r224, %r177;
	mov.u64 	%rd352, %rd351;
	mov.f64 	%fd316, %fd315;
	@%p136 bra 	$L__BB6_82;
	abs.f64 	%fd103, %fd315;
	abs.f64 	%fd104, %fd102;
	setp.lt.f64 	%p137, %fd103, %fd104;
	mov.u64 	%rd352, %rd68;
	mov.f64 	%fd316, %fd102;
	@%p137 bra 	$L__BB6_82;
	setp.lt.f64 	%p138, %fd104, %fd103;
	mov.u64 	%rd352, %rd351;
	mov.f64 	%fd316, %fd315;
	@%p138 bra 	$L__BB6_82;
	setp.lt.s64 	%p139, %rd351, %rd68;
	min.s64 	%rd352, %rd351, %rd68;
	selp.f64 	%fd316, %fd315, %fd102, %p139;
$L__BB6_82:
	mov.b64 	%rd303, %fd316;
	mov.b64 	{%r226, %r231}, %rd303;
	mov.b32 	%r242, 8;
	mov.b32 	%r244, -1;
	// begin inline asm
	shfl.sync.down.b32 %r225, %r226, %r242, %r177, %r244;
	// end inline asm
	// begin inline asm
	shfl.sync.down.b32 %r230, %r231, %r242, %r177, %r244;
	// end inline asm
	mov.b64 	%rd304, {%r225, %r230};
	mov.b64 	%fd107, %rd304;
	mov.b64 	{%r236, %r241}, %rd352;
	// begin inline asm
	shfl.sync.down.b32 %r235, %r236, %r242, %r177, %r244;
	// end inline asm
	// begin inline asm
	shfl.sync.down.b32 %r240, %r241, %r242, %r177, %r244;
	// end inline asm
	mov.b64 	%rd71, {%r235, %r240};
	add.s32 	%r245, %r158, 8;
	setp.gt.s32 	%p140, %r245, %r177;
	mov.u64 	%rd353, %rd352;
	mov.f64 	%fd317, %fd316;
	@%p140 bra 	$L__BB6_86;
	abs.f64 	%fd108, %fd316;
	abs.f64 	%fd109, %fd107;
	setp.lt.f64 	%p141, %fd108, %fd109;
	mov.u64 	%rd353, %rd71;
	mov.f64 	%fd317, %fd107;
	@%p141 bra 	$L__BB6_86;
	setp.lt.f64 	%p142, %fd109, %fd108;
	mov.u64 	%rd353, %rd352;
	mov.f64 	%fd317, %fd316;
	@%p142 bra 	$L__BB6_86;
	setp.lt.s64 	%p143, %rd352, %rd71;
	min.s64 	%rd353, %rd352, %rd71;
	selp.f64 	%fd317, %fd316, %fd107, %p143;
$L__BB6_86:
	mov.b64 	%rd305, %fd317;
	mov.b64 	{%r247, %r252}, %rd305;
	mov.b32 	%r263, 16;
	mov.b32 	%r265, -1;
	// begin inline asm
	shfl.sync.down.b32 %r246, %r247, %r263, %r177, %r265;
	// end inline asm
	// begin inline asm
	shfl.sync.down.b32 %r251, %r252, %r263, %r177, %r265;
	// end inline asm
	mov.b64 	%rd306, {%r246, %r251};
	mov.b64 	%fd112, %rd306;
	mov.b64 	{%r257, %r262}, %rd353;
	// begin inline asm
	shfl.sync.down.b32 %r256, %r257, %r263, %r177, %r265;
	// end inline asm
	// begin inline asm
	shfl.sync.down.b32 %r261, %r262, %r263, %r177, %r265;
	// end inline asm
	mov.b64 	%rd74, {%r256, %r261};
	add.s32 	%r266, %r158, 16;
	setp.gt.s32 	%p144, %r266, %r177;
	mov.u64 	%rd394, %rd353;
	mov.f64 	%fd357, %fd317;
	@%p144 bra 	$L__BB6_90;
	abs.f64 	%fd113, %fd317;
	abs.f64 	%fd114, %fd112;
	setp.lt.f64 	%p145, %fd113, %fd114;
	mov.u64 	%rd394, %rd74;
	mov.f64 	%fd357, %fd112;
	@%p145 bra 	$L__BB6_90;
	setp.lt.f64 	%p146, %fd114, %fd113;
	mov.u64 	%rd394, %rd353;
	mov.f64 	%fd357, %fd317;
	@%p146 bra 	$L__BB6_90;
	setp.lt.s64 	%p147, %rd353, %rd74;
	min.s64 	%rd394, %rd353, %rd74;
	selp.f64 	%fd357, %fd317, %fd112, %p147;
$L__BB6_90:
	setp.ne.s32 	%p148, %r158, 0;
	@%p148 bra 	$L__BB6_92;
	shr.u32 	%r267, %r1, 1;
	and.b32  	%r268, %r267, 496;
	mov.u32 	%r269, _ZN6thrust24THRUST_300001_SM_1000_NS8cuda_cub4core6detail5shmemE;
	add.s32 	%r270, %r269, %r268;
	st.shared.f64 	[%r270+8], %fd357;
	st.shared.u64 	[%r270+16], %rd394;
$L__BB6_92:
	bar.sync 	0;
	setp.ne.s32 	%p149, %r1, 0;
	@%p149 bra 	$L__BB6_209;
	setp.lt.s32 	%p150, %r37, 33;
	mov.f64 	%fd319, %fd357;
	mov.u64 	%rd355, %rd394;
	@%p150 bra 	$L__BB6_97;
	ld.shared.f64 	%fd117, [_ZN6thrust24THRUST_300001_SM_1000_NS8cuda_cub4core6detail5shmemE+24];
	ld.shared.u64 	%rd77, [_ZN6thrust24THRUST_300001_SM_1000_NS8cuda_cub4core6detail5shmemE+32];
	abs.f64 	%fd118, %fd357;
	abs.f64 	%fd119, %fd117;
	setp.lt.f64 	%p151, %fd118, %fd119;
	mov.f64 	%fd319, %fd117;
	mov.u64 	%rd355, %rd77;
	@%p151 bra 	$L__BB6_97;
	setp.lt.f64 	%p152, %fd119, %fd118;
	mov.f64 	%fd319, %fd357;
	mov.u64 	%rd355, %rd394;
	@%p152 bra 	$L__BB6_97;
	setp.lt.s64 	%p153, %rd394, %rd77;
	min.s64 	%rd355, %rd394, %rd77;
	selp.f64 	%fd319, %fd357, %fd117, %p153;
$L__BB6_97:
	setp.lt.s32 	%p154, %r37, 65;
	mov.f64 	%fd320, %fd319;
	mov.u64 	%rd356, %rd355;
	@%p154 bra 	$L__BB6_101;
	ld.shared.f64 	%fd122, [_ZN6thrust24THRUST_300001_SM_1000_NS8cuda_cub4core6detail5shmemE+40];
	ld.shared.u64 	%rd80, [_ZN6thrust24THRUST_300001_SM_1000_NS8cuda_cub4core6detail5shmemE+48];
	abs.f64 	%fd123, %fd319;
	abs.f64 	%fd124, %fd122;
	setp.lt.f64 	%p155, %fd123, %fd124;
	mov.f64 	%fd320, %fd122;
	mov.u64 	%rd356, %rd80;
	@%p155 bra 	$L__BB6_101;
	setp.lt.f64 	%p156, %fd124, %fd123;
	mov.f64 	%fd320, %fd319;
	mov.u64 	%rd356, %rd355;
	@%p156 bra 	$L__BB6_101;
	setp.lt.s64 	%p157, %rd355, %rd80;
	selp.f64 	%fd320, %fd319, %fd122, %p157;
	min.s64 	%rd356, %rd355, %rd80;
$L__BB6_101:
	setp.lt.s32 	%p158, %r37, 97;
	mov.f64 	%fd321, %fd320;
	mov.u64 	%rd357, %rd356;
	@%p158 bra 	$L__BB6_105;
	ld.shared.f64 	%fd127, [_ZN6thrust24THRUST_300001_SM_1000_NS8cuda_cub4core6detail5shmemE+56];
	ld.shared.u64 	%rd83, [_ZN6thrust24THRUST_300001_SM_1000_NS8cuda_cub4core6detail5shmemE+64];
	abs.f64 	%fd128, %fd320;
	abs.f64 	%fd129, %fd127;
	setp.lt.f64 	%p159, %fd128, %fd129;
	mov.f64 	%fd321, %fd127;
	mov.u64 	%rd357, %rd83;
	@%p159 bra 	$L__BB6_105;
	setp.lt.f64 	%p160, %fd129, %fd128;
	mov.f64 	%fd321, %fd320;
	mov.u64 	%rd357, %rd356;
	@%p160 bra 	$L__BB6_105;
	setp.lt.s64 	%p161, %rd356, %rd83;
	selp.f64 	%fd321, %fd320, %fd127, %p161;
	min.s64 	%rd357, %rd356, %rd83;
$L__BB6_105:
	setp.lt.s32 	%p162, %r37, 129;
	mov.f64 	%fd322, %fd321;
	mov.u64 	%rd358, %rd357;
	@%p162 bra 	$L__BB6_109;
	ld.shared.f64 	%fd132, [_ZN6thrust24THRUST_300001_SM_1000_NS8cuda_cub4core6detail5shmemE+72];
	ld.shared.u64 	%rd86, [_ZN6thrust24THRUST_300001_SM_1000_NS8cuda_cub4core6detail5shmemE+80];
	abs.f64 	%fd133, %fd321;
	abs.f64 	%fd134, %fd132;
	setp.lt.f64 	%p163, %fd133, %fd134;
	mov.f64 	%fd322, %fd132;
	mov.u64 	%rd358, %rd86;
	@%p163 bra 	$L__BB6_109;
	setp.lt.f64 	%p164, %fd134, %fd133;
	mov.f64 	%fd322, %fd321;
	mov.u64 	%rd358, %rd357;
	@%p164 bra 	$L__BB6_109;
	setp.lt.s64 	%p165, %rd357, %rd86;
	selp.f64 	%fd322, %fd321, %fd132, %p165;
	min.s64 	%rd358, %rd357, %rd86;
$L__BB6_109:
	setp.lt.s32 	%p166, %r37, 161;
	mov.f64 	%fd323, %fd322;
	mov.u64 	%rd359, %rd358;
	@%p166 bra 	$L__BB6_113;
	ld.shared.f64 	%fd137, [_ZN6thrust24THRUST_300001_SM_1000_NS8cuda_cub4core6detail5shmemE+88];
	ld.shared.u64 	%rd89, [_ZN6thrust24THRUST_300001_SM_1000_NS8cuda_cub4core6detail5shmemE+96];
	abs.f64 	%fd138, %fd322;
	abs.f64 	%fd139, %fd137;
	setp.lt.f64 	%p167, %fd138, %fd139;
	mov.f64 	%fd323, %fd137;
	mov.u64 	%rd359, %rd89;
	@%p167 bra 	$L__BB6_113;
	setp.lt.f64 	%p168, %fd139, %fd138;
	mov.f64 	%fd323, %fd322;
	mov.u64 	%rd359, %rd358;
	@%p168 bra 	$L__BB6_113;
	setp.lt.s64 	%p169, %rd358, %rd89;
	selp.f64 	%fd323, %fd322, %fd137, %p169;
	min.s64 	%rd359, %rd358, %rd89;
$L__BB6_113:
	setp.lt.s32 	%p170, %r37, 193;
	mov.f64 	%fd324, %fd323;
	mov.u64 	%rd360, %rd359;
	@%p170 bra 	$L__BB6_117;
	ld.shared.f64 	%fd142, [_ZN6thrust24THRUST_300001_SM_1000_NS8cuda_cub4core6detail5shmemE+104];
	ld.shared.u64 	%rd92, [_ZN6thrust24THRUST_300001_SM_1000_NS8cuda_cub4core6detail5shmemE+112];
	abs.f64 	%fd143, %fd323;
	abs.f64 	%fd144, %fd142;
	setp.lt.f64 	%p171, %fd143, %fd144;
	mov.f64 	%fd324, %fd142;
	mov.u64 	%rd360, %rd92;
	@%p171 bra 	$L__BB6_117;
	setp.lt.f64 	%p172, %fd144, %fd143;
	mov.f64 	%fd324, %fd323;
	mov.u64 	%rd360, %rd359;
	@%p172 bra 	$L__BB6_117;
	setp.lt.s64 	%p173, %rd359, %rd92;
	selp.f64 	%fd324, %fd323, %fd142, %p173;
	min.s64 	%rd360, %rd359, %rd92;
$L__BB6_117:
	setp.lt.s32 	%p174, %r37, 225;
	mov.u64 	%rd394, %rd360;
	mov.f64 	%fd357, %fd324;
	@%p174 bra 	$L__BB6_209;
	ld.shared.f64 	%fd147, [_ZN6thrust24THRUST_300001_SM_1000_NS8cuda_cub4core6detail5shmemE+120];
	ld.shared.u64 	%rd95, [_ZN6thrust24THRUST_300001_SM_1000_NS8cuda_cub4core6detail5shmemE+128];
	abs.f64 	%fd148, %fd324;
	abs.f64 	%fd149, %fd147;
	setp.lt.f64 	%p175, %fd148, %fd149;
	mov.u64 	%rd394, %rd95;
	mov.f64 	%fd357, %fd147;
	@%p175 bra 	$L__BB6_209;
	setp.lt.f64 	%p176, %fd149, %fd148;
	mov.u64 	%rd394, %rd360;
	mov.f64 	%fd357, %fd324;
	@%p176 bra 	$L__BB6_209;
	setp.lt.s64 	%p177, %rd360, %rd95;
	selp.f64 	%fd357, %fd324, %fd147, %p177;
	min.s64 	%rd394, %rd360, %rd95;
	bra.uni 	$L__BB6_209;
$L__BB6_121:
	ld.param.u64 	%rd318, [_ZN6thrust24THRUST_300001_SM_1000_NS8cuda_cub4core6detail13_kernel_agentINS1_8__reduce11ReduceAgentIPN4cuda3std3__45tupleIJdlEEESC_SB_iNS1_9__extrema9arg_max_fIdl7AbsLessEEEEJSC_SC_iSG_EEEvDpT0__param_0];
	mov.u32 	%r16, %tid.x;
	mul.wide.u32 	%rd208, %r16, 16;
	add.s64 	%rd189, %rd318, %rd208;
	// begin inline asm
	ld.global.nc.u64 %rd188, [%rd189];
	// end inline asm
	add.s64 	%rd191, %rd189, 8;
	// begin inline asm
	ld.global.nc.u64 %rd190, [%rd191];
	// end inline asm
	mov.b64 	%fd151, %rd188;
	add.s64 	%rd193, %rd189, 4096;
	// begin inline asm
	ld.global.nc.u64 %rd192, [%rd193];
	// end inline asm
	add.s64 	%rd195, %rd189, 4104;
	// begin inline asm
	ld.global.nc.u64 %rd361, [%rd195];
	// end inline asm
	mov.b64 	%fd325, %rd192;
	add.s64 	%rd197, %rd189, 8192;
	// begin inline asm
	ld.global.nc.u64 %rd196, [%rd197];
	// end inline asm
	add.s64 	%rd199, %rd189, 8200;
	// begin inline asm
	ld.global.nc.u64 %rd362, [%rd199];
	// end inline asm
	mov.b64 	%fd326, %rd196;
	add.s64 	%rd201, %rd189, 12288;
	// begin inline asm
	ld.global.nc.u64 %rd200, [%rd201];
	// end inline asm
	add.s64 	%rd203, %rd189, 12296;
	// begin inline asm
	ld.global.nc.u64 %rd363, [%rd203];
	// end inline asm
	mov.b64 	%fd327, %rd200;
	add.s64 	%rd205, %rd189, 16384;
	// begin inline asm
	ld.global.nc.u64 %rd204, [%rd205];
	// end inline asm
	add.s64 	%rd207, %rd189, 16392;
	// begin inline asm
	ld.global.nc.u64 %rd381, [%rd207];
	// end inline asm
	mov.b64 	%fd344, %rd204;
	abs.f64 	%fd156, %fd151;
	abs.f64 	%fd157, %fd325;
	setp.lt.f64 	%p3, %fd156, %fd157;
	@%p3 bra 	$L__BB6_123;
	setp.lt.f64 	%p4, %fd157, %fd156;
	setp.lt.s64 	%p5, %rd190, %rd361;
	or.pred  	%p6, %p4, %p5;
	selp.f64 	%fd325, %fd151, %fd325, %p6;
	selp.b64 	%rd361, %rd190, %rd361, %p6;
$L__BB6_123:
	abs.f64 	%fd160, %fd325;
	abs.f64 	%fd161, %fd326;
	setp.lt.f64 	%p7, %fd160, %fd161;
	@%p7 bra 	$L__BB6_125;
	setp.lt.f64 	%p8, %fd161, %fd160;
	setp.lt.s64 	%p9, %rd361, %rd362;
	or.pred  	%p10, %p8, %p9;
	selp.f64 	%fd326, %fd325, %fd326, %p10;
	selp.b64 	%rd362, %rd361, %rd362, %p10;
$L__BB6_125:
	abs.f64 	%fd164, %fd326;
	abs.f64 	%fd165, %fd327;
	setp.lt.f64 	%p11, %fd164, %fd165;
	@%p11 bra 	$L__BB6_127;
	setp.lt.f64 	%p12, %fd165, %fd164;
	setp.lt.s64 	%p13, %rd362, %rd363;
	or.pred  	%p14, %p12, %p13;
	selp.f64 	%fd327, %fd326, %fd327, %p14;
	selp.b64 	%rd363, %rd362, %rd363, %p14;
$L__BB6_127:
	abs.f64 	%fd168, %fd327;
	abs.f64 	%fd169, %fd344;
	setp.lt.f64 	%p15, %fd168, %fd169;
	@%p15 bra 	$L__BB6_129;
	setp.lt.f64 	%p16, %fd169, %fd168;
	setp.lt.s64 	%p17, %rd363, %rd381;
	or.pred  	%p18, %p16, %p17;
	selp.f64 	%fd344, %fd327, %fd344, %p18;
	selp.b64 	%rd381, %rd363, %rd381, %p18;
$L__BB6_129:
	setp.lt.u32 	%p19, %r37, 2560;
	mov.b32 	%r383, 1280;
	@%p19 bra 	$L__BB6_142;
	mov.b32 	%r382, 1280;
	mov.f64 	%fd329, %fd344;
	mov.u64 	%rd365, %rd381;
$L__BB6_131:
	ld.param.u64 	%rd319, [_ZN6thrust24THRUST_300001_SM_1000_NS8cuda_cub4core6detail13_kernel_agentINS1_8__reduce11ReduceAgentIPN4cuda3std3__45tupleIJdlEEESC_SB_iNS1_9__extrema9arg_max_fIdl7AbsLessEEEEJSC_SC_iSG_EEEvDpT0__param_0];
	add.s32 	%r40, %r382, %r16;
	mul.wide.u32 	%rd229, %r40, 16;
	add.s64 	%rd210, %rd319, %rd229;
	// begin inline asm
	ld.global.nc.u64 %rd209, [%rd210];
	// end inline asm
	add.s64 	%rd212, %rd210, 8;
	// begin inline asm
	ld.global.nc.u64 %rd366, [%rd212];
	// end inline asm
	mov.b64 	%fd330, %rd209;
	add.s64 	%rd214, %rd210, 4096;
	// begin inline asm
	ld.global.nc.u64 %rd213, [%rd214];
	// end inline asm
	add.s64 	%rd216, %rd210, 4104;
	// begin inline asm
	ld.global.nc.u64 %rd367, [%rd216];
	// end inline asm
	mov.b64 	%fd331, %rd213;
	add.s64 	%rd218, %rd210, 8192;
	// begin inline asm
	ld.global.nc.u64 %rd217, [%rd218];
	// end inline asm
	add.s64 	%rd220, %rd210, 8200;
	// begin inline asm
	ld.global.nc.u64 %rd368, [%rd220];
	// end inline asm
	mov.b64 	%fd332, %rd217;
	add.s64 	%rd222, %rd210, 12288;
	// begin inline asm
	ld.global.nc.u64 %rd221, [%rd222];
	// end inline asm
	add.s64 	%rd224, %rd210, 12296;
	// begin inline asm
	ld.global.nc.u64 %rd369, [%rd224];
	// end inline asm
	mov.b64 	%fd333, %rd221;
	add.s64 	%rd226, %rd210, 16384;
	// begin inline asm
	ld.global.nc.u64 %rd225, [%rd226];
	// end inline asm
	add.s64 	%rd228, %rd210, 16392;
	// begin inline asm
	ld.global.nc.u64 %rd381, [%rd228];
	// end inline asm
	mov.b64 	%fd344, %rd225;
	abs.f64 	%fd178, %fd329;
	abs.f64 	%fd179, %fd330;
	setp.lt.f64 	%p20, %fd178, %fd179;
	@%p20 bra 	$L__BB6_133;
	setp.lt.f64 	%p21, %fd179, %fd178;
	setp.lt.s64 	%p22, %rd365, %rd366;
	or.pred  	%p23, %p21, %p22;
	selp.f64 	%fd330, %fd329, %fd330, %p23;
	selp.b64 	%rd366, %rd365, %rd366, %p23;
$L__BB6_133:
	abs.f64 	%fd182, %fd330;
	abs.f64 	%fd183, %fd331;
	setp.lt.f64 	%p24, %fd182, %fd183;
	@%p24 bra 	$L__BB6_135;
	setp.lt.f64 	%p25, %fd183, %fd182;
	setp.lt.s64 	%p26, %rd366, %rd367;
	or.pred  	%p27, %p25, %p26;
	selp.f64 	%fd331, %fd330, %fd331, %p27;
	selp.b64 	%rd367, %rd366, %rd367, %p27;
$L__BB6_135:
	abs.f64 	%fd186, %fd331;
	abs.f64 	%fd187, %fd332;
	setp.lt.f64 	%p28, %fd186, %fd187;
	@%p28 bra 	$L__BB6_137;
	setp.lt.f64 	%p29, %fd187, %fd186;
	setp.lt.s64 	%p30, %rd367, %rd368;
	or.pred  	%p31, %p29, %p30;
	selp.f64 	%fd332, %fd331, %fd332, %p31;
	selp.b64 	%rd368, %rd367, %rd368, %p31;
$L__BB6_137:
	abs.f64 	%fd190, %fd332;
	abs.f64 	%fd191, %fd333;
	setp.lt.f64 	%p32, %fd190, %fd191;
	@%p32 bra 	$L__BB6_139;
	setp.lt.f64 	%p33, %fd191, %fd190;
	setp.lt.s64 	%p34, %rd368, %rd369;
	or.pred  	%p35, %p33, %p34;
	selp.f64 	%fd333, %fd332, %fd333, %p35;
	selp.b64 	%rd369, %rd368, %rd369, %p35;
$L__BB6_139:
	abs.f64 	%fd194, %fd333;
	abs.f64 	%fd195, %fd344;
	setp.lt.f64 	%p36, %fd194, %fd195;
	@%p36 bra 	$L__BB6_141;
	setp.lt.f64 	%p37, %fd195, %fd194;
	setp.lt.s64 	%p38, %rd369, %rd381;
	or.pred  	%p39, %p37, %p38;
	selp.f64 	%fd344, %fd333, %fd344, %p39;
	selp.b64 	%rd381, %rd369, %rd381, %p39;
$L__BB6_141:
	add.s32 	%r383, %r382, 1280;
	add.s32 	%r41, %r382, 2560;
	setp.le.s32 	%p40, %r41, %r37;
	mov.u32 	%r382, %r383;
	mov.f64 	%fd329, %fd344;
	mov.u64 	%rd365, %rd381;
	@%p40 bra 	$L__BB6_131;
$L__BB6_142:
	setp.le.s32 	%p41, %r37, %r383;
	@%p41 bra 	$L__BB6_165;
	sub.s32 	%r20, %r37, %r383;
	setp.ge.s32 	%p42, %r16, %r20;
	@%p42 bra 	$L__BB6_165;
	not.b32 	%r42, %r16;
	add.s32 	%r43, %r37, %r42;
	sub.s32 	%r21, %r43, %r383;
	and.b32  	%r44, %r21, 768;
	setp.eq.s32 	%p43, %r44, 768;
	mov.u32 	%r387, %r16;
	@%p43 bra 	$L__BB6_150;
	add.s32 	%r385, %r16, %r383;
	shr.u32 	%r45, %r21, 8;
	add.s32 	%r46, %r45, 1;
	and.b32  	%r47, %r46, 3;
	neg.s32 	%r384, %r47;
	mov.u32 	%r387, %r16;
$L__BB6_146:
	.pragma "nounroll";
	mov.u64 	%rd127, %rd381;
	mov.f64 	%fd199, %fd344;
	ld.param.u64 	%rd320, [_ZN6thrust24THRUST_300001_SM_1000_NS8cuda_cub4core6detail13_kernel_agentINS1_8__reduce11ReduceAgentIPN4cuda3std3__45tupleIJdlEEESC_SB_iNS1_9__extrema9arg_max_fIdl7AbsLessEEEEJSC_SC_iSG_EEEvDpT0__param_0];
	mul.wide.u32 	%rd235, %r385, 16;
	add.s64 	%rd232, %rd320, %rd235;
	// begin inline asm
	ld.global.nc.u64 %rd231, [%rd232];
	// end inline asm
	add.s64 	%rd234, %rd232, 8;
	// begin inline asm
	ld.global.nc.u64 %rd233, [%rd234];
	// end inline asm
	mov.b64 	%fd200, %rd231;
	abs.f64 	%fd201, %fd199;
	abs.f64 	%fd202, %fd200;
	setp.lt.f64 	%p44, %fd201, %fd202;
	mov.f64 	%fd344, %fd200;
	mov.u64 	%rd381, %rd233;
	@%p44 bra 	$L__BB6_149;
	setp.lt.f64 	%p45, %fd202, %fd201;
	mov.f64 	%fd344, %fd199;
	mov.u64 	%rd381, %rd127;
	@%p45 bra 	$L__BB6_149;
	setp.lt.s64 	%p46, %rd127, %rd233;
	selp.f64 	%fd344, %fd199, %fd200, %p46;
	min.s64 	%rd381, %rd127, %rd233;
$L__BB6_149:
	add.s32 	%r387, %r387, 256;
	add.s32 	%r385, %r385, 256;
	add.s32 	%r384, %r384, 1;
	setp.ne.s32 	%p47, %r384, 0;
	@%p47 bra 	$L__BB6_146;
$L__BB6_150:
	setp.lt.u32 	%p48, %r21, 768;
	@%p48 bra 	$L__BB6_165;
	ld.param.u64 	%rd321, [_ZN6thrust24THRUST_300001_SM_1000_NS8cuda_cub4core6detail13_kernel_agentINS1_8__reduce11ReduceAgentIPN4cuda3std3__45tupleIJdlEEESC_SB_iNS1_9__extrema9arg_max_fIdl7AbsLessEEEEJSC_SC_iSG_EEEvDpT0__param_0];
	cvt.u64.u32 	%rd236, %r387;
	cvt.u64.u32 	%rd237, %r383;
	add.s64 	%rd238, %rd236, %rd237;
	shl.b64 	%rd239, %rd238, 4;
	add.s64 	%rd240, %rd239, %rd321;
	add.s64 	%rd376, %rd240, 12296;
	add.s32 	%r388, %r387, %r383;
$L__BB6_152:
	ld.param.u64 	%rd322, [_ZN6thrust24THRUST_300001_SM_1000_NS8cuda_cub4core6detail13_kernel_agentINS1_8__reduce11ReduceAgentIPN4cuda3std3__45tupleIJdlEEESC_SB_iNS1_9__extrema9arg_max_fIdl7AbsLessEEEEJSC_SC_iSG_EEEvDpT0__param_0];
	mul.wide.u32 	%rd245, %r388, 16;
	add.s64 	%rd242, %rd322, %rd245;
	// begin inline asm
	ld.global.nc.u64 %rd241, [%rd242];
	// end inline asm
	add.s64 	%rd244, %rd242, 8;
	// begin inline asm
	ld.global.nc.u64 %rd243, [%rd244];
	// end inline asm
	mov.b64 	%fd208, %rd241;
	abs.f64 	%fd209, %fd344;
	abs.f64 	%fd210, %fd208;
	setp.lt.f64 	%p49, %fd209, %fd210;
	mov.f64 	%fd341, %fd208;
	mov.u64 	%rd378, %rd243;
	@%p49 bra 	$L__BB6_155;
	setp.lt.f64 	%p50, %fd210, %fd209;
	mov.f64 	%fd341, %fd344;
	mov.u64 	%rd378, %rd381;
	@%p50 bra 	$L__BB6_155;
	setp.lt.s64 	%p51, %rd381, %rd243;
	selp.f64 	%fd341, %fd344, %fd208, %p51;
	min.s64 	%rd378, %rd381, %rd243;
$L__BB6_155:
	add.s64 	%rd247, %rd376, -8200;
	// begin inline asm
	ld.global.nc.u64 %rd246, [%rd247];
	// end inline asm
	add.s64 	%rd249, %rd376, -8192;
	// begin inline asm
	ld.global.nc.u64 %rd248, [%rd249];
	// end inline asm
	mov.b64 	%fd213, %rd246;
	abs.f64 	%fd214, %fd341;
	abs.f64 	%fd215, %fd213;
	setp.lt.f64 	%p52, %fd214, %fd215;
	mov.f64 	%fd342, %fd213;
	mov.u64 	%rd379, %rd248;
	@%p52 bra 	$L__BB6_158;
	setp.lt.f64 	%p53, %fd215, %fd214;
	mov.f64 	%fd342, %fd341;
	mov.u64 	%rd379, %rd378;
	@%p53 bra 	$L__BB6_158;
	setp.lt.s64 	%p54, %rd378, %rd248;
	selp.f64 	%fd342, %fd341, %fd213, %p54;
	min.s64 	%rd379, %rd378, %rd248;
$L__BB6_158:
	add.s64 	%rd251, %rd376, -4104;
	// begin inline asm
	ld.global.nc.u64 %rd250, [%rd251];
	// end inline asm
	add.s64 	%rd253, %rd376, -4096;
	// begin inline asm
	ld.global.nc.u64 %rd252, [%rd253];
	// end inline asm
	mov.b64 	%fd218, %rd250;
	abs.f64 	%fd219, %fd342;
	abs.f64 	%fd220, %fd218;
	setp.lt.f64 	%p55, %fd219, %fd220;
	mov.f64 	%fd343, %fd218;
	mov.u64 	%rd380, %rd252;
	@%p55 bra 	$L__BB6_161;
	setp.lt.f64 	%p56, %fd220, %fd219;
	mov.f64 	%fd343, %fd342;
	mov.u64 	%rd380, %rd379;
	@%p56 bra 	$L__BB6_161;
	setp.lt.s64 	%p57, %rd379, %rd252;
	selp.f64 	%fd343, %fd342, %fd218, %p57;
	min.s64 	%rd380, %rd379, %rd252;
$L__BB6_161:
	add.s64 	%rd255, %rd376, -8;
	// begin inline asm
	ld.global.nc.u64 %rd254, [%rd255];
	// end inline asm
	// begin inline asm
	ld.global.nc.u64 %rd256, [%rd376];
	// end inline asm
	mov.b64 	%fd223, %rd254;
	abs.f64 	%fd224, %fd343;
	abs.f64 	%fd225, %fd223;
	setp.lt.f64 	%p58, %fd224, %fd225;
	mov.f64 	%fd344, %fd223;
	mov.u64 	%rd381, %rd256;
	@%p58 bra 	$L__BB6_164;
	setp.lt.f64 	%p59, %fd225, %fd224;
	mov.f64 	%fd344, %fd343;
	mov.u64 	%rd381, %rd380;
	@%p59 bra 	$L__BB6_164;
	setp.lt.s64 	%p60, %rd380, %rd256;
	selp.f64 	%fd344, %fd343, %fd223, %p60;
	min.s64 	%rd381, %rd380, %rd256;
$L__BB6_164:
	add.s32 	%r387, %r387, 1024;
	add.s64 	%rd376, %rd376, 16384;
	add.s32 	%r388, %r388, 1024;
	setp.lt.s32 	%p61, %r387, %r20;
	@%p61 bra 	$L__BB6_152;
$L__BB6_165:
	// begin inline asm
	mov.u32 %r48, %laneid;
	// end inline asm
	mov.b64 	%rd258, %fd344;
	mov.b64 	{%r50, %r55}, %rd258;
	mov.b32 	%r66, 1;
	mov.b32 	%r67, 31;
	mov.b32 	%r68, -1;
	// begin inline asm
	shfl.sync.down.b32 %r49, %r50, %r66, %r67, %r68;
	// end inline asm
	// begin inline asm
	shfl.sync.down.b32 %r54, %r55, %r66, %r67, %r68;
	// end inline asm
	mov.b64 	%rd259, {%r49, %r54};
	mov.b64 	%fd229, %rd259;
	mov.b64 	{%r60, %r65}, %rd381;
	// begin inline asm
	shfl.sync.down.b32 %r59, %r60, %r66, %r67, %r68;
	// end inline asm
	// begin inline asm
	shfl.sync.down.b32 %r64, %r65, %r66, %r67, %r68;
	// end inline asm
	mov.b64 	%rd150, {%r59, %r64};
	setp.gt.s32 	%p62, %r48, 30;
	mov.f64 	%fd346, %fd344;
	mov.u64 	%rd383, %rd381;
	@%p62 bra 	$L__BB6_169;
	abs.f64 	%fd230, %fd344;
	abs.f64 	%fd231, %fd229;
	setp.lt.f64 	%p63, %fd230, %fd231;
	mov.f64 	%fd346, %fd229;
	mov.u64 	%rd383, %rd150;
	@%p63 bra 	$L__BB6_169;
	setp.lt.f64 	%p64, %fd231, %fd230;
	mov.f64 	%fd346, %fd344;
	mov.u64 	%rd383, %rd381;
	@%p64 bra 	$L__BB6_169;
	setp.lt.s64 	%p65, %rd381, %rd150;
	selp.f64 	%fd346, %fd344, %fd229, %p65;
	min.s64 	%rd383, %rd381, %rd150;
$L__BB6_169:
	mov.b64 	%rd260, %fd346;
	mov.b64 	{%r70, %r75}, %rd260;
	mov.b32 	%r86, 2;
	mov.b32 	%r87, 31;
	mov.b32 	%r88, -1;
	// begin inline asm
	shfl.sync.down.b32 %r69, %r70, %r86, %r87, %r88;
	// end inline asm
	// begin inline asm
	shfl.sync.down.b32 %r74, %r75, %r86, %r87, %r88;
	// end inline asm
	mov.b64 	%rd261, {%r69, %r74};
	mov.b64 	%fd234, %rd261;
	mov.b64 	{%r80, %r85}, %rd383;
	// begin inline asm
	shfl.sync.down.b32 %r79, %r80, %r86, %r87, %r88;
	// end inline asm
	// begin inline asm
	shfl.sync.down.b32 %r84, %r85, %r86, %r87, %r88;
	// end inline asm
	mov.b64 	%rd153, {%r79, %r84};
	setp.gt.s32 	%p66, %r48, 29;
	mov.f64 	%fd347, %fd346;
	mov.u64 	%rd384, %rd383;
	@%p66 bra 	$L__BB6_173;
	abs.f64 	%fd235, %fd346;
	abs.f64 	%fd236, %fd234;
	setp.lt.f64 	%p67, %fd235, %fd236;
	mov.f64 	%fd347, %fd234;
	mov.u64 	%rd384, %rd153;
	@%p67 bra 	$L__BB6_173;
	setp.lt.f64 	%p68, %fd236, %fd235;
	mov.f64 	%fd347, %fd346;
	mov.u64 	%rd384, %rd383;
	@%p68 bra 	$L__BB6_173;
	setp.lt.s64 	%p69, %rd383, %rd153;
	selp.f64 	%fd347, %fd346, %fd234, %p69;
	min.s64 	%rd384, %rd383, %rd153;
$L__BB6_173:
	mov.b64 	%rd262, %fd347;
	mov.b64 	{%r90, %r95}, %rd262;
	mov.b32 	%r106, 4;
	mov.b32 	%r107, 31;
	mov.b32 	%r108, -1;
	// begin inline asm
	shfl.sync.down.b32 %r89, %r90, %r106, %r107, %r108;
	// end inline asm
	// begin inline asm
	shfl.sync.down.b32 %r94, %r95, %r106, %r107, %r108;
	// end inline asm
	mov.b64 	%rd263, {%r89, %r94};
	mov.b64 	%fd239, %rd263;
	mov.b64 	{%r100, %r105}, %rd384;
	// begin inline asm
	shfl.sync.down.b32 %r99, %r100, %r106, %r107, %r108;
	// end inline asm
	// begin inline asm
	shfl.sync.down.b32 %r104, %r105, %r106, %r107, %r108;
	// end inline asm
	mov.b64 	%rd156, {%r99, %r104};
	setp.gt.s32 	%p70, %r48, 27;
	mov.f64 	%fd348, %fd347;
	mov.u64 	%rd385, %rd384;
	@%p70 bra 	$L__BB6_177;
	abs.f64 	%fd240, %fd347;
	abs.f64 	%fd241, %fd239;
	setp.lt.f64 	%p71, %fd240, %fd241;
	mov.f64 	%fd348, %fd239;
	mov.u64 	%rd385, %rd156;
	@%p71 bra 	$L__BB6_177;
	setp.lt.f64 	%p72, %fd241, %fd240;
	mov.f64 	%fd348, %fd347;
	mov.u64 	%rd385, %rd384;
	@%p72 bra 	$L__BB6_177;
	setp.lt.s64 	%p73, %rd384, %rd156;
	selp.f64 	%fd348, %fd347, %fd239, %p73;
	min.s64 	%rd385, %rd384, %rd156;
$L__BB6_177:
	mov.b64 	%rd264, %fd348;
	mov.b64 	{%r110, %r115}, %rd264;
	mov.b32 	%r126, 8;
	mov.b32 	%r127, 31;
	mov.b32 	%r128, -1;
	// begin inline asm
	shfl.sync.down.b32 %r109, %r110, %r126, %r127, %r128;
	// end inline asm
	// begin inline asm
	shfl.sync.down.b32 %r114, %r115, %r126, %r127, %r128;
	// end inline asm
	mov.b64 	%rd265, {%r109, %r114};
	mov.b64 	%fd244, %rd265;
	mov.b64 	{%r120, %r125}, %rd385;
	// begin inline asm
	shfl.sync.down.b32 %r119, %r120, %r126, %r127, %r128;
	// end inline asm
	// begin inline asm
	shfl.sync.down.b32 %r124, %r125, %r126, %r127, %r128;
	// end inline asm
	mov.b64 	%rd159, {%r119, %r124};
	setp.gt.s32 	%p74, %r48, 23;
	mov.f64 	%fd349, %fd348;
	mov.u64 	%rd386, %rd385;
	@%p74 bra 	$L__BB6_181;
	abs.f64 	%fd245, %fd348;
	abs.f64 	%fd246, %fd244;
	setp.lt.f64 	%p75, %fd245, %fd246;
	mov.f64 	%fd349, %fd244;
	mov.u64 	%rd386, %rd159;
	@%p75 bra 	$L__BB6_181;
	setp.lt.f64 	%p76, %fd246, %fd245;
	mov.f64 	%fd349, %fd348;
	mov.u64 	%rd386, %rd385;
	@%p76 bra 	$L__BB6_181;
	setp.lt.s64 	%p77, %rd385, %rd159;
	selp.f64 	%fd349, %fd348, %fd244, %p77;
	min.s64 	%rd386, %rd385, %rd159;
$L__BB6_181:
	mov.b64 	%rd266, %fd349;
	mov.b64 	{%r130, %r135}, %rd266;
	mov.b32 	%r146, 16;
	mov.b32 	%r147, 31;
	mov.b32 	%r148, -1;
	// begin inline asm
	shfl.sync.down.b32 %r129, %r130, %r146, %r147, %r148;
	// end inline asm
	// begin inline asm
	shfl.sync.down.b32 %r134, %r135, %r146, %r147, %r148;
	// end inline asm
	mov.b64 	%rd267, {%r129, %r134};
	mov.b64 	%fd249, %rd267;
	mov.b64 	{%r140, %r145}, %rd386;
	// begin inline asm
	shfl.sync.down.b32 %r139, %r140, %r146, %r147, %r148;
	// end inline asm
	// begin inline asm
	shfl.sync.down.b32 %r144, %r145, %r146, %r147, %r148;
	// end inline asm
	mov.b64 	%rd162, {%r139, %r144};
	setp.gt.s32 	%p78, %r48, 15;
	mov.f64 	%fd357, %fd349;
	mov.u64 	%rd394, %rd386;
	@%p78 bra 	$L__BB6_185;
	abs.f64 	%fd250, %fd349;
	abs.f64 	%fd251, %fd249;
	setp.lt.f64 	%p79, %fd250, %fd251;
	mov.f64 	%fd357, %fd249;
	mov.u64 	%rd394, %rd162;
	@%p79 bra 	$L__BB6_185;
	setp.lt.f64 	%p80, %fd251, %fd250;
	mov.f64 	%fd357, %fd349;
	mov.u64 	%rd394, %rd386;
	@%p80 bra 	$L__BB6_185;
	setp.lt.s64 	%p81, %rd386, %rd162;
	selp.f64 	%fd357, %fd349, %fd249, %p81;
	min.s64 	%rd394, %rd386, %rd162;
$L__BB6_185:
	setp.ne.s32 	%p82, %r48, 0;
	@%p82 bra 	$L__BB6_187;
	shr.u32 	%r149, %r16, 1;
	and.b32  	%r150, %r149, 496;
	mov.u32 	%r151, _ZN6thrust24THRUST_300001_SM_1000_NS8cuda_cub4core6detail5shmemE;
	add.s32 	%r152, %r151, %r150;
	st.shared.f64 	[%r152+8], %fd357;
	st.shared.u64 	[%r152+16], %rd394;
$L__BB6_187:
	bar.sync 	0;
	setp.ne.s32 	%p83, %r16, 0;
	@%p83 bra 	$L__BB6_209;
	ld.shared.f64 	%fd254, [_ZN6thrust24THRUST_300001_SM_1000_NS8cuda_cub4core6detail5shmemE+24];
	ld.shared.u64 	%rd165, [_ZN6thrust24THRUST_300001_SM_1000_NS8cuda_cub4core6detail5shmemE+32];
	abs.f64 	%fd255, %fd357;
	abs.f64 	%fd256, %fd254;
	setp.lt.f64 	%p84, %fd255, %fd256;
	mov.f64 	%fd351, %fd254;
	mov.u64 	%rd388, %rd165;
	@%p84 bra 	$L__BB6_191;
	setp.lt.f64 	%p85, %fd256, %fd255;
	mov.f64 	%fd351, %fd357;
	mov.u64 	%rd388, %rd394;
	@%p85 bra 	$L__BB6_191;
	setp.lt.s64 	%p86, %rd394, %rd165;
	selp.f64 	%fd351, %fd357, %fd254, %p86;
	min.s64 	%rd388, %rd394, %rd165;
$L__BB6_191:
	ld.shared.f64 	%fd259, [_ZN6thrust24THRUST_300001_SM_1000_NS8cuda_cub4core6detail5shmemE+40];
	ld.shared.u64 	%rd168, [_ZN6thrust24THRUST_300001_SM_1000_NS8cuda_cub4core6detail5shmemE+48];
	abs.f64 	%fd260, %fd351;
	abs.f64 	%fd261, %fd259;
	setp.lt.f64 	%p87, %fd260, %fd261;
	mov.f64 	%fd352, %fd259;
	mov.u64 	%rd389, %rd168;
	@%p87 bra 	$L__BB6_194;
	setp.lt.f64 	%p88, %fd261, %fd260;
	mov.f64 	%fd352, %fd351;
	mov.u64 	%rd389, %rd388;
	@%p88 bra 	$L__BB6_194;
	setp.lt.s64 	%p89, %rd388, %rd168;
	selp.f64 	%fd352, %fd351, %fd259, %p89;
	min.s64 	%rd389, %rd388, %rd168;
$L__BB6_194:
	ld.shared.f64 	%fd264, [_ZN6thrust24THRUST_300001_SM_1000_NS8cuda_cub4core6detail5shmemE+56];
	ld.shared.u64 	%rd171, [_ZN6thrust24THRUST_300001_SM_1000_NS8cuda_cub4core6detail5shmemE+64];
	abs.f64 	%fd265, %fd352;
	abs.f64 	%fd266, %fd264;
	setp.lt.f64 	%p90, %fd265, %fd266;
	mov.f64 	%fd353, %fd264;
	mov.u64 	%rd390, %rd171;
	@%p90 bra 	$L__BB6_197;
	setp.lt.f64 	%p91, %fd266, %fd265;
	mov.f64 	%fd353, %fd352;
	mov.u64 	%rd390, %rd389;
	@%p91 bra 	$L__BB6_197;
	setp.lt.s64 	%p92, %rd389, %rd171;
	selp.f64 	%fd353, %fd352, %fd264, %p92;
	min.s64 	%rd390, %rd389, %rd171;
$L__BB6_197:
	ld.shared.f64 	%fd269, [_ZN6thrust24THRUST_300001_SM_1000_NS8cuda_cub4core6detail5shmemE+72];
	ld.shared.u64 	%rd174, [_ZN6thrust24THRUST_300001_SM_1000_NS8cuda_cub4core6detail5shmemE+80];
	abs.f64 	%fd270, %fd353;
	abs.f64 	%fd271, %fd269;
	setp.lt.f64 	%p93, %fd270, %fd271;
	mov.f64 	%fd354, %fd269;
	mov.u64 	%rd391, %rd174;
	@%p93 bra 	$L__BB6_200;
	setp.lt.f64 	%p94, %fd271, %fd270;
	mov.f64 	%fd354, %fd353;
	mov.u64 	%rd391, %rd390;
	@%p94 bra 	$L__BB6_200;
	setp.lt.s64 	%p95, %rd390, %rd174;
	selp.f64 	%fd354, %fd353, %fd269, %p95;
	min.s64 	%rd391, %rd390, %rd174;
$L__BB6_200:
	ld.shared.f64 	%fd274, [_ZN6thrust24THRUST_300001_SM_1000_NS8cuda_cub4core6detail5shmemE+88];
	ld.shared.u64 	%rd177, [_ZN6thrust24THRUST_300001_SM_1000_NS8cuda_cub4core6detail5shmemE+96];
	abs.f64 	%fd275, %fd354;
	abs.f64 	%fd276, %fd274;
	setp.lt.f64 	%p96, %fd275, %fd276;
	mov.f64 	%fd355, %fd274;
	mov.u64 	%rd392, %rd177;
	@%p96 bra 	$L__BB6_203;
	setp.lt.f64 	%p97, %fd276, %fd275;
	mov.f64 	%fd355, %fd354;
	mov.u64 	%rd392, %rd391;
	@%p97 bra 	$L__BB6_203;
	setp.lt.s64 	%p98, %rd391, %rd177;
	selp.f64 	%fd355, %fd354, %fd274, %p98;
	min.s64 	%rd392, %rd391, %rd177;
$L__BB6_203:
	ld.shared.f64 	%fd279, [_ZN6thrust24THRUST_300001_SM_1000_NS8cuda_cub4core6detail5shmemE+104];
	ld.shared.u64 	%rd180, [_ZN6thrust24THRUST_300001_SM_1000_NS8cuda_cub4core6detail5shmemE+112];
	abs.f64 	%fd280, %fd355;
	abs.f64 	%fd281, %fd279;
	setp.lt.f64 	%p99, %fd280, %fd281;
	mov.f64 	%fd356, %fd279;
	mov.u64 	%rd393, %rd180;
	@%p99 bra 	$L__BB6_206;
	setp.lt.f64 	%p100, %fd281, %fd280;
	mov.f64 	%fd356, %fd355;
	mov.u64 	%rd393, %rd392;
	@%p100 bra 	$L__BB6_206;
	setp.lt.s64 	%p101, %rd392, %rd180;
	selp.f64 	%fd356, %fd355, %fd279, %p101;
	min.s64 	%rd393, %rd392, %rd180;
$L__BB6_206:
	ld.shared.f64 	%fd284, [_ZN6thrust24THRUST_300001_SM_1000_NS8cuda_cub4core6detail5shmemE+120];
	ld.shared.u64 	%rd183, [_ZN6thrust24THRUST_300001_SM_1000_NS8cuda_cub4core6detail5shmemE+128];
	abs.f64 	%fd285, %fd356;
	abs.f64 	%fd286, %fd284;
	setp.lt.f64 	%p102, %fd285, %fd286;
	mov.u64 	%rd394, %rd183;
	mov.f64 	%fd357, %fd284;
	@%p102 bra 	$L__BB6_209;
	setp.lt.f64 	%p103, %fd286, %fd285;
	mov.u64 	%rd394, %rd393;
	mov.f64 	%fd357, %fd356;
	@%p103 bra 	$L__BB6_209;
	setp.lt.s64 	%p104, %rd393, %rd183;
	selp.f64 	%fd357, %fd356, %fd284, %p104;
	min.s64 	%rd394, %rd393, %rd183;
$L__BB6_209:
	mov.u32 	%r376, %tid.x;
	setp.ne.s32 	%p221, %r376, 0;
	@%p221 bra 	$L__BB6_211;
	ld.param.u64 	%rd326, [_ZN6thrust24THRUST_300001_SM_1000_NS8cuda_cub4core6detail13_kernel_agentINS1_8__reduce11ReduceAgentIPN4cuda3std3__45tupleIJdlEEESC_SB_iNS1_9__extrema9arg_max_fIdl7AbsLessEEEEJSC_SC_iSG_EEEvDpT0__param_1];
	cvta.to.global.u64 	%rd317, %rd326;
	st.global.f64 	[%rd317], %fd357;
	st.global.u64 	[%rd317+8], %rd394;
$L__BB6_211:
	ret;

}
	// .globl	_ZN6thrust24THRUST_300001_SM_1000_NS8cuda_cub4core6detail13_kernel_agentINS1_8__reduce11ReduceAgentINS0_12zip_iteratorIN4cuda3std3__45tupleIJNS0_10device_ptrIdEENS0_17counting_iteratorIlNS0_11use_defaultESF_SF_EEEEEEEPNSB_IJdlEEESJ_lNS1_9__extrema9arg_max_fIdl7AbsLessEEEEJSI_SK_lSO_EEEvDpT0_
.visible .entry _ZN6thrust24THRUST_300001_SM_1000_NS8cuda_cub4core6detail13_kernel_agentINS1_8__reduce11ReduceAgentINS0_12zip_iteratorIN4cuda3std3__45tupleIJNS0_10device_ptrIdEENS0_17counting_iteratorIlNS0_11use_defaultESF_SF_EEEEEEEPNSB_IJdlEEESJ_lNS1_9__extrema9arg_max_fIdl7AbsLessEEEEJSI_SK_lSO_EEEvDpT0_(
	.param .align 8 .b8 _ZN6thrust24THRUST_300001_SM_1000_NS8cuda_cub4core6detail13_kernel_agentINS1_8__reduce11ReduceAgentINS0_12zip_iteratorIN4cuda3std3__45tupleIJNS0_10device_ptrIdEENS0_17counting_iteratorIlNS0_11use_defaultESF_SF_EEEEEEEPNSB_IJdlEEESJ_lNS1_9__extrema9arg_max_fIdl7AbsLessEEEEJSI_SK_lSO_EEEvDpT0__param_0[16],
	.param .u64 .ptr .align 1 _ZN6thrust24THRUST_300001_SM_1000_NS8cuda_cub4core6detail13_kernel_agentINS1_8__reduce11ReduceAgentINS0_12zip_iteratorIN4cuda3std3__45tupleIJNS0_10device_ptrIdEENS0_17counting_iteratorIlNS0_11use_defaultESF_SF_EEEEEEEPNSB_IJdlEEESJ_lNS1_9__extrema9arg_max_fIdl7AbsLessEEEEJSI_SK_lSO_EEEvDpT0__param_1,
	.param .u64 _ZN6thrust24THRUST_300001_SM_1000_NS8cuda_cub4core6detail13_kernel_agentINS1_8__reduce11ReduceAgentINS0_12zip_iteratorIN4cuda3std3__45tupleIJNS0_10device_ptrIdEENS0_17counting_iteratorIlNS0_11use_defaultESF_SF_EEEEEEEPNSB_IJdlEEESJ_lNS1_9__extrema9arg_max_fIdl7AbsLessEEEEJSI_SK_lSO_EEEvDpT0__param_2,
	.param .align 1 .b8 _ZN6thrust24THRUST_300001_SM_1000_NS8cuda_cub4core6detail13_kernel_agentINS1_8__reduce11ReduceAgentINS0_12zip_iteratorIN4cuda3std3__45tupleIJNS0_10device_ptrIdEENS0_17counting_iteratorIlNS0_11use_defaultESF_SF_EEEEEEEPNSB_IJdlEEESJ_lNS1_9__extrema9arg_max_fIdl7AbsLessEEEEJSI_SK_lSO_EEEvDpT0__param_3[1]
)
.maxntid 256
{
	.reg .pred 	%p<213>;
	.reg .b32 	%r<391>;
	.reg .b64 	%rd<341>;
	.reg .b64 	%fd<352>;

	ld.param.u64 	%rd192, [_ZN6thrust24THRUST_300001_SM_1000_NS8cuda_cub4core6detail13_kernel_agentINS1_8__reduce11ReduceAgentINS0_12zip_iteratorIN4cuda3std3__45tupleIJNS0_10device_ptrIdEENS0_17counting_iteratorIlNS0_11use_defaultESF_SF_EEEEEEEPNSB_IJdlEEESJ_lNS1_9__extrema9arg_max_fIdl7AbsLessEEEEJSI_SK_lSO_EEEvDpT0__param_0+8];
	ld.param.u64 	%rd191, [_ZN6thrust24THRUST_300001_SM_1000_NS8cuda_cub4core6detail13_kernel_agentINS1_8__reduce11ReduceAgentINS0_12zip_iteratorIN4cuda3std3__45tupleIJNS0_10device_ptrIdEENS0_17counting_iteratorIlNS0_11use_defaultESF_SF_EEEEEEEPNSB_IJdlEEESJ_lNS1_9__extrema9arg_max_fIdl7AbsLessEEEEJSI_SK_lSO_EEEvDpT0__param_0];
	ld.param.u64 	%rd194, [_ZN6thrust24THRUST_300001_SM_1000_NS8cuda_cub4core6detail13_kernel_agentINS1_8__reduce11ReduceAgentINS0_12zip_iteratorIN4cuda3std3__45tupleIJNS0_10device_ptrIdEENS0_17counting_iteratorIlNS0_11use_defaultESF_SF_EEEEEEEPNSB_IJdlEEESJ_lNS1_9__extrema9arg_max_fIdl7AbsLessEEEEJSI_SK_lSO_EEEvDpT0__param_2];
	setp.eq.s64 	%p1, %rd194, 0;
	@%p1 bra 	$L__BB7_206;
	cvta.to.global.u64 	%rd1, %rd191;
	setp.gt.s64 	%p2, %rd194, 1279;
	@%p2 bra 	$L__BB7_122;
	cvt.u32.u64 	%r1, %rd194;
	mov.u32 	%r2, %tid.x;
	setp.ge.s32 	%p96, %r2, %r1;
	mov.f64 	%fd298, 0d0000000000000000;
	mov.b64 	%rd283, 0;
	mov.u32 	%r385, %r2;
	@%p96 bra 	$L__BB7_4;
	cvt.u64.u32 	%rd239, %r2;
	mul.wide.u32 	%rd240, %r2, 8;
	add.s64 	%rd241, %rd1, %rd240;
	add.s64 	%rd283, %rd192, %rd239;
	ld.global.f64 	%fd298, [%rd241];
	add.s32 	%r385, %r2, 256;
$L__BB7_4:
	setp.ge.s32 	%p97, %r385, %r1;
	@%p97 bra 	$L__BB7_26;
	not.b32 	%r154, %r385;
	add.s32 	%r5, %r154, %r1;
	and.b32  	%r155, %r5, 768;
	setp.eq.s32 	%p98, %r155, 768;
	@%p98 bra 	$L__BB7_11;
	cvt.u64.u32 	%rd243, %r385;
	add.s64 	%rd274, %rd192, %rd243;
	mul.wide.u32 	%rd244, %r385, 8;
	add.s64 	%rd273, %rd1, %rd244;
	shr.u32 	%r156, %r5, 8;
	add.s32 	%r157, %r156, 1;
	and.b32  	%r158, %r157, 3;
	neg.s32 	%r383, %r158;
$L__BB7_7:
	.pragma "nounroll";
	mov.u64 	%rd9, %rd283;
	mov.f64 	%fd3, %fd298;
	ld.global.f64 	%fd4, [%rd273];
	abs.f64 	%fd5, %fd3;
	abs.f64 	%fd6, %fd4;
	setp.lt.f64 	%p99, %fd5, %fd6;
	mov.u64 	%rd283, %rd274;
	mov.f64 	%fd298, %fd4;
	@%p99 bra 	$L__BB7_10;
	setp.lt.f64 	%p100, %fd6, %fd5;
	mov.u64 	%rd283, %rd9;
	mov.f64 	%fd298, %fd3;
	@%p100 bra 	$L__BB7_10;
	setp.lt.s64 	%p101, %rd9, %rd274;
	min.s64 	%rd283, %rd9, %rd274;
	selp.f64 	%fd298, %fd3, %fd4, %p101;
$L__BB7_10:
	add.s32 	%r385, %r385, 256;
	add.s64 	%rd274, %rd274, 256;
	add.s64 	%rd273, %rd273, 2048;
	add.s32 	%r383, %r383, 1;
	setp.ne.s32 	%p102, %r383, 0;
	@%p102 bra 	$L__BB7_7;
$L__BB7_11:
	setp.lt.u32 	%p103, %r5, 768;
	@%p103 bra 	$L__BB7_26;
	add.s32 	%r386, %r385, 512;
$L__BB7_13:
	mov.u32 	%r13, %r386;
	add.s32 	%r159, %r13, -512;
	cvt.s64.s32 	%rd245, %r159;
	mul.wide.s32 	%rd246, %r159, 8;
	add.s64 	%rd17, %rd1, %rd246;
	add.s64 	%rd18, %rd192, %rd245;
	ld.global.f64 	%fd12, [%rd17];
	abs.f64 	%fd13, %fd298;
	abs.f64 	%fd14, %fd12;
	setp.lt.f64 	%p104, %fd13, %fd14;
	mov.u64 	%rd280, %rd18;
	mov.f64 	%fd295, %fd12;
	@%p104 bra 	$L__BB7_16;
	setp.lt.f64 	%p105, %fd14, %fd13;
	mov.u64 	%rd280, %rd283;
	mov.f64 	%fd295, %fd298;
	@%p105 bra 	$L__BB7_16;
	setp.lt.s64 	%p106, %rd283, %rd18;
	min.s64 	%rd280, %rd283, %rd18;
	selp.f64 	%fd295, %fd298, %fd12, %p106;
$L__BB7_16:
	add.s32 	%r160, %r13, -256;
	cvt.s64.s32 	%rd247, %r160;
	add.s64 	%rd21, %rd192, %rd247;
	ld.global.f64 	%fd17, [%rd17+2048];
	abs.f64 	%fd18, %fd295;
	abs.f64 	%fd19, %fd17;
	setp.lt.f64 	%p107, %fd18, %fd19;
	mov.u64 	%rd281, %rd21;
	mov.f64 	%fd296, %fd17;
	@%p107 bra 	$L__BB7_19;
	setp.lt.f64 	%p108, %fd19, %fd18;
	mov.u64 	%rd281, %rd280;
	mov.f64 	%fd296, %fd295;
	@%p108 bra 	$L__BB7_19;
	setp.lt.s64 	%p109, %rd280, %rd21;
	min.s64 	%rd281, %rd280, %rd21;
	selp.f64 	%fd296, %fd295, %fd17, %p109;
$L__BB7_19:
	cvt.s64.s32 	%rd248, %r13;
	add.s64 	%rd24, %rd192, %rd248;
	ld.global.f64 	%fd22, [%rd17+4096];
	abs.f64 	%fd23, %fd296;
	abs.f64 	%fd24, %fd22;
	setp.lt.f64 	%p110, %fd23, %fd24;
	mov.u64 	%rd282, %rd24;
	mov.f64 	%fd297, %fd22;
	@%p110 bra 	$L__BB7_22;
	setp.lt.f64 	%p111, %fd24, %fd23;
	mov.u64 	%rd282, %rd281;
	mov.f64 	%fd297, %fd296;
	@%p111 bra 	$L__BB7_22;
	setp.lt.s64 	%p112, %rd281, %rd24;
	min.s64 	%rd282, %rd281, %rd24;
	selp.f64 	%fd297, %fd296, %fd22, %p112;
$L__BB7_22:
	add.s32 	%r161, %r13, 256;
	cvt.s64.s32 	%rd249, %r161;
	add.s64 	%rd27, %rd192, %rd249;
	ld.global.f64 	%fd27, [%rd17+6144];
	abs.f64 	%fd28, %fd297;
	abs.f64 	%fd29, %fd27;
	setp.lt.f64 	%p113, %fd28, %fd29;
	mov.u64 	%rd283, %rd27;
	mov.f64 	%fd298, %fd27;
	@%p113 bra 	$L__BB7_25;
	setp.lt.f64 	%p114, %fd29, %fd28;
	mov.u64 	%rd283, %rd282;
	mov.f64 	%fd298, %fd297;
	@%p114 bra 	$L__BB7_25;
	setp.lt.s64 	%p115, %rd282, %rd27;
	min.s64 	%rd283, %rd282, %rd27;
	selp.f64 	%fd298, %fd297, %fd27, %p115;
$L__BB7_25:
	add.s32 	%r386, %r13, 1024;
	add.s32 	%r162, %r13, 512;
	setp.lt.s32 	%p116, %r162, %r1;
	@%p116 bra 	$L__BB7_13;
$L__BB7_26:
	setp.lt.s32 	%p117, %r1, 256;
	@%p117 bra 	$L__BB7_71;
	// begin inline asm
	mov.u32 %r276, %laneid;
	// end inline asm
	mov.b64 	%rd260, %fd298;
	mov.b64 	{%r278, %r283}, %rd260;
	mov.b32 	%r294, 1;
	mov.b32 	%r295, 31;
	mov.b32 	%r296, -1;
	// begin inline asm
	shfl.sync.down.b32 %r277, %r278, %r294, %r295, %r296;
	// end inline asm
	// begin inline asm
	shfl.sync.down.b32 %r282, %r283, %r294, %r295, %r296;
	// end inline asm
	mov.b64 	%rd261, {%r277, %r282};
	mov.b64 	%fd33, %rd261;
	mov.b64 	{%r288, %r293}, %rd283;
	// begin inline asm
	shfl.sync.down.b32 %r287, %r288, %r294, %r295, %r296;
	// end inline asm
	// begin inline asm
	shfl.sync.down.b32 %r292, %r293, %r294, %r295, %r296;
	// end inline asm
	mov.b64 	%rd31, {%r287, %r292};
	setp.gt.s32 	%p169, %r276, 30;
	mov.u64 	%rd285, %rd283;
	mov.f64 	%fd300, %fd298;
	@%p169 bra 	$L__BB7_31;
	abs.f64 	%fd34, %fd298;
	abs.f64 	%fd35, %fd33;
	setp.lt.f64 	%p170, %fd34, %fd35;
	mov.u64 	%rd285, %rd31;
	mov.f64 	%fd300, %fd33;
	@%p170 bra 	$L__BB7_31;
	setp.lt.f64 	%p171, %fd35, %fd34;
	mov.u64 	%rd285, %rd283;
	mov.f64 	%fd300, %fd298;
	@%p171 bra 	$L__BB7_31;
	setp.lt.s64 	%p172, %rd283, %rd31;
	min.s64 	%rd285, %rd283, %rd31;
	selp.f64 	%fd300, %fd298, %fd33, %p172;
$L__BB7_31:
	mov.b64 	%rd262, %fd300;
	mov.b64 	{%r298, %r303}, %rd262;
	mov.b32 	%r314, 2;
	mov.b32 	%r315, 31;
	mov.b32 	%r316, -1;
	// begin inline asm
	shfl.sync.down.b32 %r297, %r298, %r314, %r315, %r316;
	// end inline asm
	// begin inline asm
	shfl.sync.down.b32 %r302, %r303, %r314, %r315, %r316;
	// end inline asm
	mov.b64 	%rd263, {%r297, %r302};
	mov.b64 	%fd38, %rd263;
	mov.b64 	{%r308, %r313}, %rd285;
	// begin inline asm
	shfl.sync.down.b32 %r307, %r308, %r314, %r315, %r316;
	// end inline asm
	// begin inline asm
	shfl.sync.down.b32 %r312, %r313, %r314, %r315, %r316;
	// end inline asm
	mov.b64 	%rd34, {%r307, %r312};
	setp.gt.s32 	%p173, %r276, 29;
	mov.u64 	%rd286, %rd285;
	mov.f64 	%fd301, %fd300;
	@%p173 bra 	$L__BB7_35;
	abs.f64 	%fd39, %fd300;
	abs.f64 	%fd40, %fd38;
	setp.lt.f64 	%p174, %fd39, %fd40;
	mov.u64 	%rd286, %rd34;
	mov.f64 	%fd301, %fd38;
	@%p174 bra 	$L__BB7_35;
	setp.lt.f64 	%p175, %fd40, %fd39;
	mov.u64 	%rd286, %rd285;
	mov.f64 	%fd301, %fd300;
	@%p175 bra 	$L__BB7_35;
	setp.lt.s64 	%p176, %rd285, %rd34;
	min.s64 	%rd286, %rd285, %rd34;
	selp.f64 	%fd301, %fd300, %fd38, %p176;
$L__BB7_35:
	mov.b64 	%rd264, %fd301;
	mov.b64 	{%r318, %r323}, %rd264;
	mov.b32 	%r334, 4;
	mov.b32 	%r335, 31;
	mov.b32 	%r336, -1;
	// begin inline asm
	shfl.sync.down.b32 %r317, %r318, %r334, %r335, %r336;
	// end inline asm
	// begin inline asm
	shfl.sync.down.b32 %r322, %r323, %r334, %r335, %r336;
	// end inline asm
	mov.b64 	%rd265, {%r317, %r322};
	mov.b64 	%fd43, %rd265;
	mov.b64 	{%r328, %r333}, %rd286;
	// begin inline asm
	shfl.sync.down.b32 %r327, %r328, %r334, %r335, %r336;
	// end inline asm
	// begin inline asm
	shfl.sync.down.b32 %r332, %r333, %r334, %r335, %r336;
	// end inline asm
	mov.b64 	%rd37, {%r327, %r332};
	setp.gt.s32 	%p177, %r276, 27;
	mov.u64 	%rd287, %rd286;
	mov.f64 	%fd302, %fd301;
	@%p177 bra 	$L__BB7_39;
	abs.f64 	%fd44, %fd301;
	abs.f64 	%fd45, %fd43;
	setp.lt.f64 	%p178, %fd44, %fd45;
	mov.u64 	%rd287, %rd37;
	mov.f64 	%fd302, %fd43;
	@%p178 bra 	$L__BB7_39;
	setp.lt.f64 	%p179, %fd45, %fd44;
	mov.u64 	%rd287, %rd286;
	mov.f64 	%fd302, %fd301;
	@%p179 bra 	$L__BB7_39;
	setp.lt.s64 	%p180, %rd286, %rd37;
	min.s64 	%rd287, %rd286, %rd37;
	selp.f64 	%fd302, %fd301, %fd43, %p180;
$L__BB7_39:
	mov.b64 	%rd266, %fd302;
	mov.b64 	{%r338, %r343}, %rd266;
	mov.b32 	%r354, 8;
	mov.b32 	%r355, 31;
	mov.b32 	%r356, -1;
	// begin inline asm
	shfl.sync.down.b32 %r337, %r338, %r354, %r355, %r356;
	// end inline asm
	// begin inline asm
	shfl.sync.down.b32 %r342, %r343, %r354, %r355, %r356;
	// end inline asm
	mov.b64 	%rd267, {%r337, %r342};
	mov.b64 	%fd48, %rd267;
	mov.b64 	{%r348, %r353}, %rd287;
	// begin inline asm
	shfl.sync.down.b32 %r347, %r348, %r354, %r355, %r356;
	// end inline asm
	// begin inline asm
	shfl.sync.down.b32 %r352, %r353, %r354, %r355, %r356;
	// end inline asm
	mov.b64 	%rd40, {%r347, %r352};
	setp.gt.s32 	%p181, %r276, 23;
	mov.u64 	%rd288, %rd287;
	mov.f64 	%fd303, %fd302;
	@%p181 bra 	$L__BB7_43;
	abs.f64 	%fd49, %fd302;
	abs.f64 	%fd50, %fd48;
	setp.lt.f64 	%p182, %fd49, %fd50;
	mov.u64 	%rd288, %rd40;
	mov.f64 	%fd303, %fd48;
	@%p182 bra 	$L__BB7_43;
	setp.lt.f64 	%p183, %fd50, %fd49;
	mov.u64 	%rd288, %rd287;
	mov.f64 	%fd303, %fd302;
	@%p183 bra 	$L__BB7_43;
	setp.lt.s64 	%p184, %rd287, %rd40;
	min.s64 	%rd288, %rd287, %rd40;
	selp.f64 	%fd303, %fd302, %fd48, %p184;
$L__BB7_43:
	mov.b64 	%rd268, %fd303;
	mov.b64 	{%r358, %r363}, %rd268;
	mov.b32 	%r374, 16;
	mov.b32 	%r375, 31;
	mov.b32 	%r376, -1;
	// begin inline asm
	shfl.sync.down.b32 %r357, %r358, %r374, %r375, %r376;
	// end inline asm
	// begin inline asm
	shfl.sync.down.b32 %r362, %r363, %r374, %r375, %r376;
	// end inline asm
	mov.b64 	%rd269, {%r357, %r362};
	mov.b64 	%fd53, %rd269;
	mov.b64 	{%r368, %r373}, %rd288;
	// begin inline asm
	shfl.sync.down.b32 %r367, %r368, %r374, %r375, %r376;
	// end inline asm
	// begin inline asm
	shfl.sync.down.b32 %r372, %r373, %r374, %r375, %r376;
	// end inline asm
	mov.b64 	%rd43, {%r367, %r372};
	setp.gt.s32 	%p185, %r276, 15;
	mov.u64 	%rd340, %rd288;
	mov.f64 	%fd351, %fd303;
	@%p185 bra 	$L__BB7_47;
	abs.f64 	%fd54, %fd303;
	abs.f64 	%fd55, %fd53;
	setp.lt.f64 	%p186, %fd54, %fd55;
	mov.u64 	%rd340, %rd43;
	mov.f64 	%fd351, %fd53;
	@%p186 bra 	$L__BB7_47;
	setp.lt.f64 	%p187, %fd55, %fd54;
	mov.u64 	%rd340, %rd288;
	mov.f64 	%fd351, %fd303;
	@%p187 bra 	$L__BB7_47;
	setp.lt.s64 	%p188, %rd288, %rd43;
	min.s64 	%rd340, %rd288, %rd43;
	selp.f64 	%fd351, %fd303, %fd53, %p188;
$L__BB7_47:
	setp.ne.s32 	%p189, %r276, 0;
	@%p189 bra 	$L__BB7_49;
	shr.u32 	%r377, %r2, 1;
	and.b32  	%r378, %r377, 496;
	mov.u32 	%r379, _ZN6thrust24THRUST_300001_SM_1000_NS8cuda_cub4core6detail5shmemE;
	add.s32 	%r380, %r379, %r378;
	st.shared.f64 	[%r380+8], %fd351;
	st.shared.u64 	[%r380+16], %rd340;
$L__BB7_49:
	bar.sync 	0;
	setp.ne.s32 	%p190, %r2, 0;
	@%p190 bra 	$L__BB7_204;
	ld.shared.f64 	%fd58, [_ZN6thrust24THRUST_300001_SM_1000_NS8cuda_cub4core6detail5shmemE+24];
	ld.shared.u64 	%rd46, [_ZN6thrust24THRUST_300001_SM_1000_NS8cuda_cub4core6detail5shmemE+32];
	abs.f64 	%fd59, %fd351;
	abs.f64 	%fd60, %fd58;
	setp.lt.f64 	%p191, %fd59, %fd60;
	mov.u64 	%rd290, %rd46;
	mov.f64 	%fd305, %fd58;
	@%p191 bra 	$L__BB7_53;
	setp.lt.f64 	%p192, %fd60, %fd59;
	mov.u64 	%rd290, %rd340;
	mov.f64 	%fd305, %fd351;
	@%p192 bra 	$L__BB7_53;
	setp.lt.s64 	%p193, %rd340, %rd46;
	min.s64 	%rd290, %rd340, %rd46;
	selp.f64 	%fd305, %fd351, %fd58, %p193;
$L__BB7_53:
	ld.shared.f64 	%fd63, [_ZN6thrust24THRUST_300001_SM_1000_NS8cuda_cub4core6detail5shmemE+40];
	ld.shared.u64 	%rd49, [_ZN6thrust24THRUST_300001_SM_1000_NS8cuda_cub4core6detail5shmemE+48];
	abs.f64 	%fd64, %fd305;
	abs.f64 	%fd65, %fd63;
	setp.lt.f64 	%p194, %fd64, %fd65;
	mov.u64 	%rd291, %rd49;
	mov.f64 	%fd306, %fd63;
	@%p194 bra 	$L__BB7_56;
	setp.lt.f64 	%p195, %fd65, %fd64;
	mov.u64 	%rd291, %rd290;
	mov.f64 	%fd306, %fd305;
	@%p195 bra 	$L__BB7_56;
	setp.lt.s64 	%p196, %rd290, %rd49;
	min.s64 	%rd291, %rd290, %rd49;
	selp.f64 	%fd306, %fd305, %fd63, %p196;
$L__BB7_56:
	ld.shared.f64 	%fd68, [_ZN6thrust24THRUST_300001_SM_1000_NS8cuda_cub4core6detail5shmemE+56];
	ld.shared.u64 	%rd52, [_ZN6thrust24THRUST_300001_SM_1000_NS8cuda_cub4core6detail5shmemE+64];
	abs.f64 	%fd69, %fd306;
	abs.f64 	%fd70, %fd68;
	setp.lt.f64 	%p197, %fd69, %fd70;
	mov.u64 	%rd292, %rd52;
	mov.f64 	%fd307, %fd68;
	@%p197 bra 	$L__BB7_59;
	setp.lt.f64 	%p198, %fd70, %fd69;
	mov.u64 	%rd292, %rd291;
	mov.f64 	%fd307, %fd306;
	@%p198 bra 	$L__BB7_59;
	setp.lt.s64 	%p199, %rd291, %rd52;
	min.s64 	%rd292, %rd291, %rd52;
	selp.f64 	%fd307, %fd306, %fd68, %p199;
$L__BB7_59:
	ld.shared.f64 	%fd73, [_ZN6thrust24THRUST_300001_SM_1000_NS8cuda_cub4core6detail5shmemE+72];
	ld.shared.u64 	%rd55, [_ZN6thrust24THRUST_300001_SM_1000_NS8cuda_cub4core6detail5shmemE+80];
	abs.f64 	%fd74, %fd307;
	abs.f64 	%fd75, %fd73;
	setp.lt.f64 	%p200, %fd74, %fd75;
	mov.u64 	%rd293, %rd55;
	mov.f64 	%fd308, %fd73;
	@%p200 bra 	$L__BB7_62;
	setp.lt.f64 	%p201, %fd75, %fd74;
	mov.u64 	%rd293, %rd292;
	mov.f64 	%fd308, %fd307;
	@%p201 bra 	$L__BB7_62;
	setp.lt.s64 	%p202, %rd292, %rd55;
	min.s64 	%rd293, %rd292, %rd55;
	selp.f64 	%fd308, %fd307, %fd73, %p202;
$L__BB7_62:
	ld.shared.f64 	%fd78, [_ZN6thrust24THRUST_300001_SM_1000_NS8cuda_cub4core6detail5shmemE+88];
	ld.shared.u64 	%rd58, [_ZN6thrust24THRUST_300001_SM_1000_NS8cuda_cub4core6detail5shmemE+96];
	abs.f64 	%fd79, %fd308;
	abs.f64 	%fd80, %fd78;
	setp.lt.f64 	%p203, %fd79, %fd80;
	mov.u64 	%rd294, %rd58;
	mov.f64 	%fd309, %fd78;
	@%p203 bra 	$L__BB7_65;
	setp.lt.f64 	%p204, %fd80, %fd79;
	mov.u64 	%rd294, %rd293;
	mov.f64 	%fd309, %fd308;
	@%p204 bra 	$L__BB7_65;
	setp.lt.s64 	%p205, %rd293, %rd58;
	min.s64 	%rd294, %rd293, %rd58;
	selp.f64 	%fd309, %fd308, %fd78, %p205;
$L__BB7_65:
	ld.shared.f64 	%fd83, [_ZN6thrust24THRUST_300001_SM_1000_NS8cuda_cub4core6detail5shmemE+104];
	ld.shared.u64 	%rd61, [_ZN6thrust24THRUST_300001_SM_1000_NS8cuda_cub4core6detail5shmemE+112];
	abs.f64 	%fd84, %fd309;
	abs.f64 	%fd85, %fd83;
	setp.lt.f64 	%p206, %fd84, %fd85;
	mov.u64 	%rd295, %rd61;
	mov.f64 	%fd310, %fd83;
	@%p206 bra 	$L__BB7_68;
	setp.lt.f64 	%p207, %fd85, %fd84;
	mov.u64 	%rd295, %rd294;
	mov.f64 	%fd310, %fd309;
	@%p207 bra 	$L__BB7_68;
	setp.lt.s64 	%p208, %rd294, %rd61;
	min.s64 	%rd295, %rd294, %rd61;
	selp.f64 	%fd310, %fd309, %fd83, %p208;
$L__BB7_68:
	ld.shared.f64 	%fd88, [_ZN6thrust24THRUST_300001_SM_1000_NS8cuda_cub4core6detail5shmemE+120];
	ld.shared.u64 	%rd64, [_ZN6thrust24THRUST_300001_SM_1000_NS8cuda_cub4core6detail5shmemE+128];
	abs.f64 	%fd89, %fd310;
	abs.f64 	%fd90, %fd88;
	setp.lt.f64 	%p209, %fd89, %fd90;
	mov.u64 	%rd340, %rd64;
	mov.f64 	%fd351, %fd88;
	@%p209 bra 	$L__BB7_204;
	setp.lt.f64 	%p210, %fd90, %fd89;
	mov.u64 	%rd340, %rd295;
	mov.f64 	%fd351, %fd310;
	@%p210 bra 	$L__BB7_204;
	setp.lt.s64 	%p211, %rd295, %rd64;
	min.s64 	%rd340, %rd295, %rd64;
	selp.f64 	%fd351, %fd310, %fd88, %p211;
	bra.uni 	$L__BB7_204;
$L__BB7_71:
	// begin inline asm
	mov.u32 %r163, %laneid;
	// end inline asm
	and.b32  	%r184, %r2, 992;
	add.s32 	%r185, %r184, 32;
	setp.gt.s32 	%p118, %r185, %r1;
	not.b32 	%r186, %r184;
	add.s32 	%r187, %r1, %r186;
	selp.b32 	%r182, %r187, 31, %p118;
	mov.b64 	%rd250, %fd298;
	mov.b64 	{%r165, %r170}, %rd250;
	mov.b32 	%r181, 1;
	mov.b32 	%r183, -1;
	// begin inline asm
	shfl.sync.down.b32 %r164, %r165, %r181, %r182, %r183;
	// end inline asm
	// begin inline asm
	shfl.sync.down.b32 %r169, %r170, %r181, %r182, %r183;
	// end inline asm
	mov.b64 	%rd251, {%r164, %r169};
	mov.b64 	%fd92, %rd251;
	mov.b64 	{%r175, %r180}, %rd283;
	// begin inline asm
	shfl.sync.down.b32 %r174, %r175, %r181, %r182, %r183;
	// end inline asm
	// begin inline asm
	shfl.sync.down.b32 %r179, %r180, %r181, %r182, %r183;
	// end inline asm
	mov.b64 	%rd66, {%r174, %r179};
	setp.ge.s32 	%p119, %r163, %r182;
	mov.u64 	%rd296, %rd283;
	mov.f64 	%fd311, %fd298;
	@%p119 bra 	$L__BB7_75;
	abs.f64 	%fd93, %fd298;
	abs.f64 	%fd94, %fd92;
	setp.lt.f64 	%p120, %fd93, %fd94;
	mov.u64 	%rd296, %rd66;
	mov.f64 	%fd311, %fd92;
	@%p120 bra 	$L__BB7_75;
	setp.lt.f64 	%p121, %fd94, %fd93;
	mov.u64 	%rd296, %rd283;
	mov.f64 	%fd311, %fd298;
	@%p121 bra 	$L__BB7_75;
	setp.lt.s64 	%p122, %rd283, %rd66;
	min.s64 	%rd296, %rd283, %rd66;
	selp.f64 	%fd311, %fd298, %fd92, %p122;
$L__BB7_75:
	mov.b64 	%rd252, %fd311;
	mov.b64 	{%r189, %r194}, %rd252;
	mov.b32 	%r205, 2;
	mov.b32 	%r207, -1;
	// begin inline asm
	shfl.sync.down.b32 %r188, %r189, %r205, %r182, %r207;
	// end inline asm
	// begin inline asm
	shfl.sync.down.b32 %r193, %r194, %r205, %r182, %r207;
	// end inline asm
	mov.b64 	%rd253, {%r188, %r193};
	mov.b64 	%fd97, %rd253;
	mov.b64 	{%r199, %r204}, %rd296;
	// begin inline asm
	shfl.sync.down.b32 %r198, %r199, %r205, %r182, %r207;
	// end inline asm
	// begin inline asm
	shfl.sync.down.b32 %r203, %r204, %r205, %r182, %r207;
	// end inline asm
	mov.b64 	%rd69, {%r198, %r203};
	add.s32 	%r208, %r163, 2;
	setp.gt.s32 	%p123, %r208, %r182;
	mov.u64 	%rd297, %rd296;
	mov.f64 	%fd312, %fd311;
	@%p123 bra 	$L__BB7_79;
	abs.f64 	%fd98, %fd311;
	abs.f64 	%fd99, %fd97;
	setp.lt.f64 	%p124, %fd98, %fd99;
	mov.u64 	%rd297, %rd69;
	mov.f64 	%fd312, %fd97;
	@%p124 bra 	$L__BB7_79;
	setp.lt.f64 	%p125, %fd99, %fd98;
	mov.u64 	%rd297, %rd296;
	mov.f64 	%fd312, %fd311;
	@%p125 bra 	$L__BB7_79;
	setp.lt.s64 	%p126, %rd296, %rd69;
	min.s64 	%rd297, %rd296, %rd69;
	selp.f64 	%fd312, %fd311, %fd97, %p126;
$L__BB7_79:
	mov.b64 	%rd254, %fd312;
	mov.b64 	{%r210, %r215}, %rd254;
	mov.b32 	%r226, 4;
	mov.b32 	%r228, -1;
	// begin inline asm
	shfl.sync.down.b32 %r209, %r210, %r226, %r182, %r228;
	// end inline asm
	// begin inline asm
	shfl.sync.down.b32 %r214, %r215, %r226, %r182, %r228;
	// end inline asm
	mov.b64 	%rd255, {%r209, %r214};
	mov.b64 	%fd102, %rd255;
	mov.b64 	{%r220, %r225}, %rd297;
	// begin inline asm
	shfl.sync.down.b32 %r219, %r220, %r226, %r182, %r228;
	// end inline asm
	// begin inline asm
	shfl.sync.down.b32 %r224, %r225, %r226, %r182, %r228;
	// end inline asm
	mov.b64 	%rd72, {%r219, %r224};
	add.s32 	%r229, %r163, 4;
	setp.gt.s32 	%p127, %r229, %r182;
	mov.u64 	%rd298, %rd297;
	mov.f64 	%fd313, %fd312;
	@%p127 bra 	$L__BB7_83;
	abs.f64 	%fd103, %fd312;
	abs.f64 	%fd104, %fd102;
	setp.lt.f64 	%p128, %fd103, %fd104;
	mov.u64 	%rd298, %rd72;
	mov.f64 	%fd313, %fd102;
	@%p128 bra 	$L__BB7_83;
	setp.lt.f64 	%p129, %fd104, %fd103;
	mov.u64 	%rd298, %rd297;
	mov.f64 	%fd313, %fd312;
	@%p129 bra 	$L__BB7_83;
	setp.lt.s64 	%p130, %rd297, %rd72;
	min.s64 	%rd298, %rd297, %rd72;
	selp.f64 	%fd313, %fd312, %fd102, %p130;
$L__BB7_83:
	mov.b64 	%rd256, %fd313;
	mov.b64 	{%r231, %r236}, %rd256;
	mov.b32 	%r247, 8;
	mov.b32 	%r249, -1;
	// begin inline asm
	shfl.sync.down.b32 %r230, %r231, %r247, %r182, %r249;
	// end inline asm
	// begin inline asm
	shfl.sync.down.b32 %r235, %r236, %r247, %r182, %r249;
	// end inline asm
	mov.b64 	%rd257, {%r230, %r235};
	mov.b64 	%fd107, %rd257;
	mov.b64 	{%r241, %r246}, %rd298;
	// begin inline asm
	shfl.sync.down.b32 %r240, %r241, %r247, %r182, %r249;
	// end inline asm
	// begin inline asm
	shfl.sync.down.b32 %r245, %r246, %r247, %r182, %r249;
	// end inline asm
	mov.b64 	%rd75, {%r240, %r245};
	add.s32 	%r250, %r163, 8;
	setp.gt.s32 	%p131, %r250, %r182;
	mov.f64 	%fd314, %fd313;
	mov.u64 	%rd299, %rd298;
	@%p131 bra 	$L__BB7_87;
	abs.f64 	%fd108, %fd313;
	abs.f64 	%fd109, %fd107;
	setp.lt.f64 	%p132, %fd108, %fd109;
	mov.f64 	%fd314, %fd107;
	mov.u64 	%rd299, %rd75;
	@%p132 bra 	$L__BB7_87;
	setp.lt.f64 	%p133, %fd109, %fd108;
	mov.f64 	%fd314, %fd313;
	mov.u64 	%rd299, %rd298;
	@%p133 bra 	$L__BB7_87;
	setp.lt.s64 	%p134, %rd298, %rd75;
	selp.f64 	%fd314, %fd313, %fd107, %p134;
	min.s64 	%rd299, %rd298, %rd75;
$L__BB7_87:
	mov.b64 	%rd258, %fd314;
	mov.b64 	{%r252, %r257}, %rd258;
	mov.b32 	%r268, 16;
	mov.b32 	%r270, -1;
	// begin inline asm
	shfl.sync.down.b32 %r251, %r252, %r268, %r182, %r270;
	// end inline asm
	// begin inline asm
	shfl.sync.down.b32 %r256, %r257, %r268, %r182, %r270;
	// end inline asm
	mov.b64 	%rd259, {%r251, %r256};
	mov.b64 	%fd112, %rd259;
	mov.b64 	{%r262, %r267}, %rd299;
	// begin inline asm
	shfl.sync.down.b32 %r261, %r262, %r268, %r182, %r270;
	// end inline asm
	// begin inline asm
	shfl.sync.down.b32 %r266, %r267, %r268, %r182, %r270;
	// end inline asm
	mov.b64 	%rd78, {%r261, %r266};
	add.s32 	%r271, %r163, 16;
	setp.gt.s32 	%p135, %r271, %r182;
	mov.f64 	%fd351, %fd314;
	mov.u64 	%rd340, %rd299;
	@%p135 bra 	$L__BB7_91;
	abs.f64 	%fd113, %fd314;
	abs.f64 	%fd114, %fd112;
	setp.lt.f64 	%p136, %fd113, %fd114;
	mov.f64 	%fd351, %fd112;
	mov.u64 	%rd340, %rd78;
	@%p136 bra 	$L__BB7_91;
	setp.lt.f64 	%p137, %fd114, %fd113;
	mov.f64 	%fd351, %fd314;
	mov.u64 	%rd340, %rd299;
	@%p137 bra 	$L__BB7_91;
	setp.lt.s64 	%p138, %rd299, %rd78;
	selp.f64 	%fd351, %fd314, %fd112, %p138;
	min.s64 	%rd340, %rd299, %rd78;
$L__BB7_91:
	setp.ne.s32 	%p139, %r163, 0;
	@%p139 bra 	$L__BB7_93;
	shr.u32 	%r272, %r2, 1;
	and.b32  	%r273, %r272, 496;
	mov.u32 	%r274, _ZN6thrust24THRUST_300001_SM_1000_NS8cuda_cub4core6detail5shmemE;
	add.s32 	%r275, %r274, %r273;
	st.shared.f64 	[%r275+8], %fd351;
	st.shared.u64 	[%r275+16], %rd340;
$L__BB7_93:
	bar.sync 	0;
	setp.ne.s32 	%p140, %r2, 0;
	@%p140 bra 	$L__BB7_204;
	setp.lt.s32 	%p141, %r1, 33;
	mov.f64 	%fd316, %fd351;
	mov.u64 	%rd301, %rd340;
	@%p141 bra 	$L__BB7_98;
	ld.shared.f64 	%fd117, [_ZN6thrust24THRUST_300001_SM_1000_NS8cuda_cub4core6detail5shmemE+24];
	ld.shared.u64 	%rd81, [_ZN6thrust24THRUST_300001_SM_1000_NS8cuda_cub4core6detail5shmemE+32];
	abs.f64 	%fd118, %fd351;
	abs.f64 	%fd119, %fd117;
	setp.lt.f64 	%p142, %fd118, %fd119;
	mov.f64 	%fd316, %fd117;
	mov.u64 	%rd301, %rd81;
	@%p142 bra 	$L__BB7_98;
	setp.lt.f64 	%p143, %fd119, %fd118;
	mov.f64 	%fd316, %fd351;
	mov.u64 	%rd301, %rd340;
	@%p143 bra 	$L__BB7_98;
	setp.lt.s64 	%p144, %rd340, %rd81;
	selp.f64 	%fd316, %fd351, %fd117, %p144;
	min.s64 	%rd301, %rd340, %rd81;
$L__BB7_98:
	setp.lt.s32 	%p145, %r1, 65;
	mov.f64 	%fd317, %fd316;
	mov.u64 	%rd302, %rd301;
	@%p145 bra 	$L__BB7_102;
	ld.shared.f64 	%fd122, [_ZN6thrust24THRUST_300001_SM_1000_NS8cuda_cub4core6detail5shmemE+40];
	ld.shared.u64 	%rd84, [_ZN6thrust24THRUST_300001_SM_1000_NS8cuda_cub4core6detail5shmemE+48];
	abs.f64 	%fd123, %fd316;
	abs.f64 	%fd124, %fd122;
	setp.lt.f64 	%p146, %fd123, %fd124;
	mov.f64 	%fd317, %fd122;
	mov.u64 	%rd302, %rd84;
	@%p146 bra 	$L__BB7_102;
	setp.lt.f64 	%p147, %fd124, %fd123;
	mov.f64 	%fd317, %fd316;
	mov.u64 	%rd302, %rd301;
	@%p147 bra 	$L__BB7_102;
	setp.lt.s64 	%p148, %rd301, %rd84;
	selp.f64 	%fd317, %fd316, %fd122, %p148;
	min.s64 	%rd302, %rd301, %rd84;
$L__BB7_102:
	setp.lt.s32 	%p149, %r1, 97;
	mov.f64 	%fd318, %fd317;
	mov.u64 	%rd303, %rd302;
	@%p149 bra 	$L__BB7_106;
	ld.shared.f64 	%fd127, [_ZN6thrust24THRUST_300001_SM_1000_NS8cuda_cub4core6detail5shmemE+56];
	ld.shared.u64 	%rd87, [_ZN6thrust24THRUST_300001_SM_1000_NS8cuda_cub4core6detail5shmemE+64];
	abs.f64 	%fd128, %fd317;
	abs.f64 	%fd129, %fd127;
	setp.lt.f64 	%p150, %fd128, %fd129;
	mov.f64 	%fd318, %fd127;
	mov.u64 	%rd303, %rd87;
	@%p150 bra 	$L__BB7_106;
	setp.lt.f64 	%p151, %fd129, %fd128;
	mov.f64 	%fd318, %fd317;
	mov.u64 	%rd303, %rd302;
	@%p151 bra 	$L__BB7_106;
	setp.lt.s64 	%p152, %rd302, %rd87;
	selp.f64 	%fd318, %fd317, %fd127, %p152;
	min.s64 	%rd303, %rd302, %rd87;
$L__BB7_106:
	setp.lt.s32 	%p153, %r1, 129;
	mov.f64 	%fd319, %fd318;
	mov.u64 	%rd304, %rd303;
	@%p153 bra 	$L__BB7_110;
	ld.shared.f64 	%fd132, [_ZN6thrust24THRUST_300001_SM_1000_NS8cuda_cub4core6detail5shmemE+72];
	ld.shared.u64 	%rd90, [_ZN6thrust24THRUST_300001_SM_1000_NS8cuda_cub4core6detail5shmemE+80];
	abs.f64 	%fd133, %fd318;
	abs.f64 	%fd134, %fd132;
	setp.lt.f64 	%p154, %fd133, %fd134;
	mov.f64 	%fd319, %fd132;
	mov.u64 	%rd304, %rd90;
	@%p154 bra 	$L__BB7_110;
	setp.lt.f64 	%p155, %fd134, %fd133;
	mov.f64 	%fd319, %fd318;
	mov.u64 	%rd304, %rd303;
	@%p155 bra 	$L__BB7_110;
	setp.lt.s64 	%p156, %rd303, %rd90;
	selp.f64 	%fd319, %fd318, %fd132, %p156;
	min.s64 	%rd304, %rd303, %rd90;
$L__BB7_110:
	setp.lt.s32 	%p157, %r1, 161;
	mov.f64 	%fd320, %fd319;
	mov.u64 	%rd305, %rd304;
	@%p157 bra 	$L__BB7_114;
	ld.shared.f64 	%fd137, [_ZN6thrust24THRUST_300001_SM_1000_NS8cuda_cub4core6detail5shmemE+88];
	ld.shared.u64 	%rd93, [_ZN6thrust24THRUST_300001_SM_1000_NS8cuda_cub4core6detail5shmemE+96];
	abs.f64 	%fd138, %fd319;
	abs.f64 	%fd139, %fd137;
	setp.lt.f64 	%p158, %fd138, %fd139;
	mov.f64 	%fd320, %fd137;
	mov.u64 	%rd305, %rd93;
	@%p158 bra 	$L__BB7_114;
	setp.lt.f64 	%p159, %fd139, %fd138;
	mov.f64 	%fd320, %fd319;
	mov.u64 	%rd305, %rd304;
	@%p159 bra 	$L__BB7_114;
	setp.lt.s64 	%p160, %rd304, %rd93;
	selp.f64 	%fd320, %fd319, %fd137, %p160;
	min.s64 	%rd305, %rd304, %rd93;
$L__BB7_114:
	setp.lt.s32 	%p161, %r1, 193;
	mov.f64 	%fd321, %fd320;
	mov.u64 	%rd306, %rd305;
	@%p161 bra 	$L__BB7_118;
	ld.shared.f64 	%fd142, [_ZN6thrust24THRUST_300001_SM_1000_NS8cuda_cub4core6detail5shmemE+104];
	ld.shared.u64 	%rd96, [_ZN6thrust24THRUST_300001_SM_1000_NS8cuda_cub4core6detail5shmemE+112];
	abs.f64 	%fd143, %fd320;
	abs.f64 	%fd144, %fd142;
	setp.lt.f64 	%p162, %fd143, %fd144;
	mov.f64 	%fd321, %fd142;
	mov.u64 	%rd306, %rd96;
	@%p162 bra 	$L__BB7_118;
	setp.lt.f64 	%p163, %fd144, %fd143;
	mov.f64 	%fd321, %fd320;
	mov.u64 	%rd306, %rd305;
	@%p163 bra 	$L__BB7_118;
	setp.lt.s64 	%p164, %rd305, %rd96;
	selp.f64 	%fd321, %fd320, %fd142, %p164;
	min.s64 	%rd306, %rd305, %rd96;
$L__BB7_118:
	setp.lt.s32 	%p165, %r1, 225;
	mov.u64 	%rd340, %rd306;
	mov.f64 	%fd351, %fd321;
	@%p165 bra 	$L__BB7_204;
	ld.shared.f64 	%fd147, [_ZN6thrust24THRUST_300001_SM_1000_NS8cuda_cub4core6detail5shmemE+120];
	ld.shared.u64 	%rd99, [_ZN6thrust24THRUST_300001_SM_1000_NS8cuda_cub4core6detail5shmemE+128];
	abs.f64 	%fd148, %fd321;
	abs.f64 	%fd149, %fd147;
	setp.lt.f64 	%p166, %fd148, %fd149;
	mov.u64 	%rd340, %rd99;
	mov.f64 	%fd351, %fd147;
	@%p166 bra 	$L__BB7_204;
	setp.lt.f64 	%p167, %fd149, %fd148;
	mov.u64 	%rd340, %rd306;
	mov.f64 	%fd351, %fd321;
	@%p167 bra 	$L__BB7_204;
	setp.lt.s64 	%p168, %rd306, %rd99;
	selp.f64 	%fd351, %fd321, %fd147, %p168;
	min.s64 	%rd340, %rd306, %rd99;
	bra.uni 	$L__BB7_204;
$L__BB7_122:
	mov.u32 	%r18, %tid.x;
	cvt.u64.u32 	%rd101, %r18;
	mul.wide.u32 	%rd195, %r18, 8;
	add.s64 	%rd102, %rd1, %rd195;
	ld.global.f64 	%fd274, [%rd102];
	add.s32 	%r31, %r18, 256;
	cvt.u64.u32 	%rd196, %r31;
	ld.global.f64 	%fd275, [%rd102+2048];
	add.s32 	%r32, %r18, 512;
	cvt.u64.u32 	%rd197, %r32;
	ld.global.f64 	%fd276, [%rd102+4096];
	add.s32 	%r33, %r18, 768;
	cvt.u64.u32 	%rd198, %r33;
	ld.global.f64 	%fd277, [%rd102+6144];
	or.b32  	%r34, %r18, 1024;
	cvt.u64.u32 	%rd103, %r34;
	add.s64 	%rd327, %rd192, %rd103;
	ld.global.f64 	%fd338, [%rd102+8192];
	abs.f64 	%fd278, %fd274;
	abs.f64 	%fd279, %fd275;
	setp.geu.f64 	%p3, %fd278, %fd279;
	selp.f64 	%fd280, %fd274, %fd275, %p3;
	selp.b64 	%rd199, %rd101, %rd196, %p3;
	abs.f64 	%fd281, %fd280;
	abs.f64 	%fd282, %fd276;
	setp.geu.f64 	%p4, %fd281, %fd282;
	selp.f64 	%fd283, %fd280, %fd276, %p4;
	selp.b64 	%rd200, %rd199, %rd197, %p4;
	abs.f64 	%fd284, %fd283;
	abs.f64 	%fd285, %fd277;
	setp.geu.f64 	%p5, %fd284, %fd285;
	selp.f64 	%fd152, %fd283, %fd277, %p5;
	selp.b64 	%rd105, %rd200, %rd198, %p5;
	abs.f64 	%fd153, %fd152;
	abs.f64 	%fd154, %fd338;
	setp.lt.f64 	%p6, %fd153, %fd154;
	@%p6 bra 	$L__BB7_124;
	setp.lt.f64 	%p7, %fd154, %fd153;
	setp.lt.u64 	%p8, %rd105, %rd103;
	or.pred  	%p9, %p7, %p8;
	selp.f64 	%fd338, %fd152, %fd338, %p9;
	add.s64 	%rd203, %rd192, %rd105;
	selp.b64 	%rd327, %rd203, %rd327, %p9;
$L__BB7_124:
	setp.lt.u64 	%p10, %rd194, 2560;
	mov.b64 	%rd316, 1280;
	@%p10 bra 	$L__BB7_137;
	mov.b64 	%rd308, 1280;
	mov.f64 	%fd323, %fd338;
$L__BB7_126:
	add.s64 	%rd206, %rd308, %rd101;
	shl.b64 	%rd207, %rd308, 3;
	add.s64 	%rd208, %rd102, %rd207;
	add.s64 	%rd310, %rd206, %rd192;
	ld.global.f64 	%fd324, [%rd208];
	ld.global.f64 	%fd325, [%rd208+2048];
	ld.global.f64 	%fd326, [%rd208+4096];
	add.s64 	%rd313, %rd310, 768;
	ld.global.f64 	%fd327, [%rd208+6144];
	ld.global.f64 	%fd338, [%rd208+8192];
	abs.f64 	%fd163, %fd323;
	abs.f64 	%fd164, %fd324;
	setp.lt.f64 	%p11, %fd163, %fd164;
	@%p11 bra 	$L__BB7_128;
	setp.lt.f64 	%p12, %fd164, %fd163;
	setp.lt.s64 	%p13, %rd327, %rd310;
	or.pred  	%p14, %p12, %p13;
	selp.f64 	%fd324, %fd323, %fd324, %p14;
	selp.b64 	%rd310, %rd327, %rd310, %p14;
$L__BB7_128:
	add.s64 	%rd209, %rd308, %rd101;
	add.s64 	%rd210, %rd209, %rd192;
	add.s64 	%rd311, %rd210, 256;
	abs.f64 	%fd167, %fd324;
	abs.f64 	%fd168, %fd325;
	setp.lt.f64 	%p15, %fd167, %fd168;
	@%p15 bra 	$L__BB7_130;
	setp.lt.f64 	%p16, %fd168, %fd167;
	setp.lt.s64 	%p17, %rd310, %rd311;
	or.pred  	%p18, %p16, %p17;
	selp.f64 	%fd325, %fd324, %fd325, %p18;
	selp.b64 	%rd311, %rd310, %rd311, %p18;
$L__BB7_130:
	add.s64 	%rd211, %rd308, %rd101;
	add.s64 	%rd212, %rd211, %rd192;
	add.s64 	%rd312, %rd212, 512;
	abs.f64 	%fd171, %fd325;
	abs.f64 	%fd172, %fd326;
	setp.lt.f64 	%p19, %fd171, %fd172;
	@%p19 bra 	$L__BB7_132;
	setp.lt.f64 	%p20, %fd172, %fd171;
	setp.lt.s64 	%p21, %rd311, %rd312;
	or.pred  	%p22, %p20, %p21;
	selp.f64 	%fd326, %fd325, %fd326, %p22;
	selp.b64 	%rd312, %rd311, %rd312, %p22;
$L__BB7_132:
	abs.f64 	%fd175, %fd326;
	abs.f64 	%fd176, %fd327;
	setp.lt.f64 	%p23, %fd175, %fd176;
	@%p23 bra 	$L__BB7_134;
	setp.lt.f64 	%p24, %fd176, %fd175;
	setp.lt.s64 	%p25, %rd312, %rd313;
	or.pred  	%p26, %p24, %p25;
	selp.f64 	%fd327, %fd326, %fd327, %p26;
	selp.b64 	%rd313, %rd312, %rd313, %p26;
$L__BB7_134:
	add.s64 	%rd213, %rd308, %rd101;
	add.s64 	%rd214, %rd213, %rd192;
	add.s64 	%rd327, %rd214, 1024;
	abs.f64 	%fd179, %fd327;
	abs.f64 	%fd180, %fd338;
	setp.lt.f64 	%p27, %fd179, %fd180;
	@%p27 bra 	$L__BB7_136;
	setp.lt.f64 	%p28, %fd180, %fd179;
	setp.lt.s64 	%p29, %rd313, %rd327;
	or.pred  	%p30, %p28, %p29;
	selp.f64 	%fd338, %fd327, %fd338, %p30;
	selp.b64 	%rd327, %rd313, %rd327, %p30;
$L__BB7_136:
	add.s64 	%rd316, %rd308, 1280;
	add.s64 	%rd215, %rd308, 2560;
	setp.le.s64 	%p31, %rd215, %rd194;
	mov.u64 	%rd308, %rd316;
	mov.f64 	%fd323, %fd338;
	@%p31 bra 	$L__BB7_126;
$L__BB7_137:
	setp.le.s64 	%p32, %rd194, %rd316;
	@%p32 bra 	$L__BB7_160;
	cvt.u32.u64 	%r35, %rd316;
	cvt.u32.u64 	%r36, %rd194;
	sub.s32 	%r19, %r36, %r35;
	setp.ge.s32 	%p33, %r18, %r19;
	@%p33 bra 	$L__BB7_160;
	cvta.to.global.u64 	%rd128, %rd191;
	not.b32 	%r38, %r18;
	add.s32 	%r39, %r38, %r36;
	sub.s32 	%r20, %r39, %r35;
	and.b32  	%r41, %r20, 768;
	setp.eq.s32 	%p34, %r41, 768;
	mov.u32 	%r389, %r18;
	@%p34 bra 	$L__BB7_145;
	add.s64 	%rd217, %rd316, %rd101;
	add.s64 	%rd318, %rd217, %rd192;
	shl.b64 	%rd218, %rd217, 3;
	add.s64 	%rd317, %rd128, %rd218;
	shr.u32 	%r42, %r20, 8;
	add.s32 	%r43, %r42, 1;
	and.b32  	%r44, %r43, 3;
	neg.s32 	%r387, %r44;
	mov.u32 	%r389, %r18;
$L__BB7_141:
	.pragma "nounroll";
	mov.u64 	%rd133, %rd327;
	mov.f64 	%fd184, %fd338;
	ld.global.f64 	%fd185, [%rd317];
	abs.f64 	%fd186, %fd184;
	abs.f64 	%fd187, %fd185;
	setp.lt.f64 	%p35, %fd186, %fd187;
	mov.f64 	%fd338, %fd185;
	mov.u64 	%rd327, %rd318;
	@%p35 bra 	$L__BB7_144;
	setp.lt.f64 	%p36, %fd187, %fd186;
	mov.f64 	%fd338, %fd184;
	mov.u64 	%rd327, %rd133;
	@%p36 bra 	$L__BB7_144;
	setp.lt.s64 	%p37, %rd133, %rd318;
	selp.f64 	%fd338, %fd184, %fd185, %p37;
	min.s64 	%rd327, %rd133, %rd318;
$L__BB7_144:
	add.s32 	%r389, %r389, 256;
	add.s64 	%rd318, %rd318, 256;
	add.s64 	%rd317, %rd317, 2048;
	add.s32 	%r387, %r387, 1;
	setp.ne.s32 	%p38, %r387, 0;
	@%p38 bra 	$L__BB7_141;
$L__BB7_145:
	setp.lt.u32 	%p39, %r20, 768;
	@%p39 bra 	$L__BB7_160;
	add.s32 	%r390, %r389, 512;
$L__BB7_147:
	mov.u32 	%r28, %r390;
	add.s32 	%r45, %r28, -512;
	cvt.u64.u32 	%rd219, %r45;
	add.s64 	%rd220, %rd316, %rd219;
	shl.b64 	%rd221, %rd220, 3;
	add.s64 	%rd141, %rd128, %rd221;
	add.s64 	%rd142, %rd220, %rd192;
	ld.global.f64 	%fd193, [%rd141];
	abs.f64 	%fd194, %fd338;
	abs.f64 	%fd195, %fd193;
	setp.lt.f64 	%p40, %fd194, %fd195;
	mov.f64 	%fd335, %fd193;
	mov.u64 	%rd324, %rd142;
	@%p40 bra 	$L__BB7_150;
	setp.lt.f64 	%p41, %fd195, %fd194;
	mov.f64 	%fd335, %fd338;
	mov.u64 	%rd324, %rd327;
	@%p41 bra 	$L__BB7_150;
	setp.lt.s64 	%p42, %rd327, %rd142;
	selp.f64 	%fd335, %fd338, %fd193, %p42;
	min.s64 	%rd324, %rd327, %rd142;
$L__BB7_150:
	add.s32 	%r46, %r28, -256;
	cvt.u64.u32 	%rd222, %r46;
	add.s64 	%rd223, %rd316, %rd222;
	add.s64 	%rd145, %rd223, %rd192;
	ld.global.f64 	%fd198, [%rd141+2048];
	abs.f64 	%fd199, %fd335;
	abs.f64 	%fd200, %fd198;
	setp.lt.f64 	%p43, %fd199, %fd200;
	mov.f64 	%fd336, %fd198;
	mov.u64 	%rd325, %rd145;
	@%p43 bra 	$L__BB7_153;
	setp.lt.f64 	%p44, %fd200, %fd199;
	mov.f64 	%fd336, %fd335;
	mov.u64 	%rd325, %rd324;
	@%p44 bra 	$L__BB7_153;
	setp.lt.s64 	%p45, %rd324, %rd145;
	selp.f64 	%fd336, %fd335, %fd198, %p45;
	min.s64 	%rd325, %rd324, %rd145;
$L__BB7_153:
	cvt.u64.u32 	%rd224, %r28;
	add.s64 	%rd225, %rd316, %rd224;
	add.s64 	%rd148, %rd225, %rd192;
	ld.global.f64 	%fd203, [%rd141+4096];
	abs.f64 	%fd204, %fd336;
	abs.f64 	%fd205, %fd203;
	setp.lt.f64 	%p46, %fd204, %fd205;
	mov.f64 	%fd337, %fd203;
	mov.u64 	%rd326, %rd148;
	@%p46 bra 	$L__BB7_156;
	setp.lt.f64 	%p47, %fd205, %fd204;
	mov.f64 	%fd337, %fd336;
	mov.u64 	%rd326, %rd325;
	@%p47 bra 	$L__BB7_156;
	setp.lt.s64 	%p48, %rd325, %rd148;
	selp.f64 	%fd337, %fd336, %fd203, %p48;
	min.s64 	%rd326, %rd325, %rd148;
$L__BB7_156:
	add.s32 	%r47, %r28, 256;
	cvt.u64.u32 	%rd226, %r47;
	add.s64 	%rd227, %rd316, %rd226;
	add.s64 	%rd151, %rd227, %rd192;
	ld.global.f64 	%fd208, [%rd141+6144];
	abs.f64 	%fd209, %fd337;
	abs.f64 	%fd210, %fd208;
	setp.lt.f64 	%p49, %fd209, %fd210;
	mov.f64 	%fd338, %fd208;
	mov.u64 	%rd327, %rd151;
	@%p49 bra 	$L__BB7_159;
	setp.lt.f64 	%p50, %fd210, %fd209;
	mov.f64 	%fd338, %fd337;
	mov.u64 	%rd327, %rd326;
	@%p50 bra 	$L__BB7_159;
	setp.lt.s64 	%p51, %rd326, %rd151;
	selp.f64 	%fd338, %fd337, %fd208, %p51;
	min.s64 	%rd327, %rd326, %rd151;
$L__BB7_159:
	add.s32 	%r390, %r28, 1024;
	add.s32 	%r48, %r28, 512;
	setp.lt.s32 	%p52, %r48, %r19;
	@%p52 bra 	$L__BB7_147;
$L__BB7_160:
	// begin inline asm
	mov.u32 %r49, %laneid;
	// end inline asm
	mov.b64 	%rd228, %fd338;
	mov.b64 	{%r51, %r56}, %rd228;
	mov.b32 	%r67, 1;
	mov.b32 	%r68, 31;
	mov.b32 	%r69, -1;
	// begin inline asm
	shfl.sync.down.b32 %r50, %r51, %r67, %r68, %r69;
	// end inline asm
	// begin inline asm
	shfl.sync.down.b32 %r55, %r56, %r67, %r68, %r69;
	// end inline asm
	mov.b64 	%rd229, {%r50, %r55};
	mov.b64 	%fd214, %rd229;
	mov.b64 	{%r61, %r66}, %rd327;
	// begin inline asm
	shfl.sync.down.b32 %r60, %r61, %r67, %r68, %r69;
	// end inline asm
	// begin inline asm
	shfl.sync.down.b32 %r65, %r66, %r67, %r68, %r69;
	// end inline asm
	mov.b64 	%rd155, {%r60, %r65};
	setp.gt.s32 	%p53, %r49, 30;
	mov.f64 	%fd340, %fd338;
	mov.u64 	%rd329, %rd327;
	@%p53 bra 	$L__BB7_164;
	abs.f64 	%fd215, %fd338;
	abs.f64 	%fd216, %fd214;
	setp.lt.f64 	%p54, %fd215, %fd216;
	mov.f64 	%fd340, %fd214;
	mov.u64 	%rd329, %rd155;
	@%p54 bra 	$L__BB7_164;
	setp.lt.f64 	%p55, %fd216, %fd215;
	mov.f64 	%fd340, %fd338;
	mov.u64 	%rd329, %rd327;
	@%p55 bra 	$L__BB7_164;
	setp.lt.s64 	%p56, %rd327, %rd155;
	selp.f64 	%fd340, %fd338, %fd214, %p56;
	min.s64 	%rd329, %rd327, %rd155;
$L__BB7_164:
	mov.b64 	%rd230, %fd340;
	mov.b64 	{%r71, %r76}, %rd230;
	mov.b32 	%r87, 2;
	mov.b32 	%r88, 31;
	mov.b32 	%r89, -1;
	// begin inline asm
	shfl.sync.down.b32 %r70, %r71, %r87, %r88, %r89;
	// end inline asm
	// begin inline asm
	shfl.sync.down.b32 %r75, %r76, %r87, %r88, %r89;
	// end inline asm
	mov.b64 	%rd231, {%r70, %r75};
	mov.b64 	%fd219, %rd231;
	mov.b64 	{%r81, %r86}, %rd329;
	// begin inline asm
	shfl.sync.down.b32 %r80, %r81, %r87, %r88, %r89;
	// end inline asm
	// begin inline asm
	shfl.sync.down.b32 %r85, %r86, %r87, %r88, %r89;
	// end inline asm
	mov.b64 	%rd158, {%r80, %r85};
	setp.gt.s32 	%p57, %r49, 29;
	mov.f64 	%fd341, %fd340;
	mov.u64 	%rd330, %rd329;
	@%p57 bra 	$L__BB7_168;
	abs.f64 	%fd220, %fd340;
	abs.f64 	%fd221, %fd219;
	setp.lt.f64 	%p58, %fd220, %fd221;
	mov.f64 	%fd341, %fd219;
	mov.u64 	%rd330, %rd158;
	@%p58 bra 	$L__BB7_168;
	setp.lt.f64 	%p59, %fd221, %fd220;
	mov.f64 	%fd341, %fd340;
	mov.u64 	%rd330, %rd329;
	@%p59 bra 	$L__BB7_168;
	setp.lt.s64 	%p60, %rd329, %rd158;
	selp.f64 	%fd341, %fd340, %fd219, %p60;
	min.s64 	%rd330, %rd329, %rd158;
$L__BB7_168:
	mov.b64 	%rd232, %fd341;
	mov.b64 	{%r91, %r96}, %rd232;
	mov.b32 	%r107, 4;
	mov.b32 	%r108, 31;
	mov.b32 	%r109, -1;
	// begin inline asm
	shfl.sync.down.b32 %r90, %r91, %r107, %r108, %r109;
	// end inline asm
	// begin inline asm
	shfl.sync.down.b32 %r95, %r96, %r107, %r108, %r109;
	// end inline asm
	mov.b64 	%rd233, {%r90, %r95};
	mov.b64 	%fd224, %rd233;
	mov.b64 	{%r101, %r106}, %rd330;
	// begin inline asm
	shfl.sync.down.b32 %r100, %r101, %r107, %r108, %r109;
	// end inline asm
	// begin inline asm
	shfl.sync.down.b32 %r105, %r106, %r107, %r108, %r109;
	// end inline asm
	mov.b64 	%rd161, {%r100, %r105};
	setp.gt.s32 	%p61, %r49, 27;
	mov.f64 	%fd342, %fd341;
	mov.u64 	%rd331, %rd330;
	@%p61 bra 	$L__BB7_172;
	abs.f64 	%fd225, %fd341;
	abs.f64 	%fd226, %fd224;
	setp.lt.f64 	%p62, %fd225, %fd226;
	mov.f64 	%fd342, %fd224;
	mov.u64 	%rd331, %rd161;
	@%p62 bra 	$L__BB7_172;
	setp.lt.f64 	%p63, %fd226, %fd225;
	mov.f64 	%fd342, %fd341;
	mov.u64 	%rd331, %rd330;
	@%p63 bra 	$L__BB7_172;
	setp.lt.s64 	%p64, %rd330, %rd161;
	selp.f64 	%fd342, %fd341, %fd224, %p64;
	min.s64 	%rd331, %rd330, %rd161;
$L__BB7_172:
	mov.b64 	%rd234, %fd342;
	mov.b64 	{%r111, %r116}, %rd234;
	mov.b32 	%r127, 8;
	mov.b32 	%r128, 31;
	mov.b32 	%r129, -1;
	// begin inline asm
	shfl.sync.down.b32 %r110, %r111, %r127, %r128, %r129;
	// end inline asm
	// begin inline asm
	shfl.sync.down.b32 %r115, %r116, %r127, %r128, %r129;
	// end inline asm
	mov.b64 	%rd235, {%r110, %r115};
	mov.b64 	%fd229, %rd235;
	mov.b64 	{%r121, %r126}, %rd331;
	// begin inline asm
	shfl.sync.down.b32 %r120, %r121, %r127, %r128, %r129;
	// end inline asm
	// begin inline asm
	shfl.sync.down.b32 %r125, %r126, %r127, %r128, %r129;
	// end inline asm
	mov.b64 	%rd164, {%r120, %r125};
	setp.gt.s32 	%p65, %r49, 23;
	mov.f64 	%fd343, %fd342;
	mov.u64 	%rd332, %rd331;
	@%p65 bra 	$L__BB7_176;
	abs.f64 	%fd230, %fd342;
	abs.f64 	%fd231, %fd229;
	setp.lt.f64 	%p66, %fd230, %fd231;
	mov.f64 	%fd343, %fd229;
	mov.u64 	%rd332, %rd164;
	@%p66 bra 	$L__BB7_176;
	setp.lt.f64 	%p67, %fd231, %fd230;
	mov.f64 	%fd343, %fd342;
	mov.u64 	%rd332, %rd331;
	@%p67 bra 	$L__BB7_176;
	setp.lt.s64 	%p68, %rd331, %rd164;
	selp.f64 	%fd343, %fd342, %fd229, %p68;
	min.s64 	%rd332, %rd331, %rd164;
$L__BB7_176:
	mov.b64 	%rd236, %fd343;
	mov.b64 	{%r131, %r136}, %rd236;
	mov.b32 	%r147, 16;
	mov.b32 	%r148, 31;
	mov.b32 	%r149, -1;
	// begin inline asm
	shfl.sync.down.b32 %r130, %r131, %r147, %r148, %r149;
	// end inline asm
	// begin inline asm
	shfl.sync.down.b32 %r135, %r136, %r147, %r148, %r149;
	// end inline asm
	mov.b64 	%rd237, {%r130, %r135};
	mov.b64 	%fd234, %rd237;
	mov.b64 	{%r141, %r146}, %rd332;
	// begin inline asm
	shfl.sync.down.b32 %r140, %r141, %r147, %r148, %r149;
	// end inline asm
	// begin inline asm
	shfl.sync.down.b32 %r145, %r146, %r147, %r148, %r149;
	// end inline asm
	mov.b64 	%rd167, {%r140, %r145};
	setp.gt.s32 	%p69, %r49, 15;
	mov.f64 	%fd351, %fd343;
	mov.u64 	%rd340, %rd332;
	@%p69 bra 	$L__BB7_180;
	abs.f64 	%fd235, %fd343;
	abs.f64 	%fd236, %fd234;
	setp.lt.f64 	%p70, %fd235, %fd236;
	mov.f64 	%fd351, %fd234;
	mov.u64 	%rd340, %rd167;
	@%p70 bra 	$L__BB7_180;
	setp.lt.f64 	%p71, %fd236, %fd235;
	mov.f64 	%fd351, %fd343;
	mov.u64 	%rd340, %rd332;
	@%p71 bra 	$L__BB7_180;
	setp.lt.s64 	%p72, %rd332, %rd167;
	selp.f64 	%fd351, %fd343, %fd234, %p72;
	min.s64 	%rd340, %rd332, %rd167;
$L__BB7_180:
	setp.ne.s32 	%p73, %r49, 0;
	@%p73 bra 	$L__BB7_182;
	shr.u32 	%r150, %r18, 1;
	and.b32  	%r151, %r150, 496;
	mov.u32 	%r152, _ZN6thrust24THRUST_300001_SM_1000_NS8cuda_cub4core6detail5shmemE;
	add.s32 	%r153, %r152, %r151;
	st.shared.f64 	[%r153+8], %fd351;
	st.shared.u64 	[%r153+16], %rd340;
$L__BB7_182:
	bar.sync 	0;
	setp.ne.s32 	%p74, %r18, 0;
	@%p74 bra 	$L__BB7_204;
	ld.shared.f64 	%fd239, [_ZN6thrust24THRUST_300001_SM_1000_NS8cuda_cub4core6detail5shmemE+24];
	ld.shared.u64 	%rd170, [_ZN6thrust24THRUST_300001_SM_1000_NS8cuda_cub4core6detail5shmemE+32];
	abs.f64 	%fd240, %fd351;
	abs.f64 	%fd241, %fd239;
	setp.lt.f64 	%p75, %fd240, %fd241;
	mov.f64 	%fd345, %fd239;
	mov.u64 	%rd334, %rd170;
	@%p75 bra 	$L__BB7_186;
	setp.lt.f64 	%p76, %fd241, %fd240;
	mov.f64 	%fd345, %fd351;
	mov.u64 	%rd334, %rd340;
	@%p76 bra 	$L__BB7_186;
	setp.lt.s64 	%p77, %rd340, %rd170;
	selp.f64 	%fd345, %fd351, %fd239, %p77;
	min.s64 	%rd334, %rd340, %rd170;
$L__BB7_186:
	ld.shared.f64 	%fd244, [_ZN6thrust24THRUST_300001_SM_1000_NS8cuda_cub4core6detail5shmemE+40];
	ld.shared.u64 	%rd173, [_ZN6thrust24THRUST_300001_SM_1000_NS8cuda_cub4core6detail5shmemE+48];
	abs.f64 	%fd245, %fd345;
	abs.f64 	%fd246, %fd244;
	setp.lt.f64 	%p78, %fd245, %fd246;
	mov.f64 	%fd346, %fd244;
	mov.u64 	%rd335, %rd173;
	@%p78 bra 	$L__BB7_189;
	setp.lt.f64 	%p79, %fd246, %fd245;
	mov.f64 	%fd346, %fd345;
	mov.u64 	%rd335, %rd334;
	@%p79 bra 	$L__BB7_189;
	setp.lt.s64 	%p80, %rd334, %rd173;
	selp.f64 	%fd346, %fd345, %fd244, %p80;
	min.s64 	%rd335, %rd334, %rd173;
$L__BB7_189:
	ld.shared.f64 	%fd249, [_ZN6thrust24THRUST_300001_SM_1000_NS8cuda_cub4core6detail5shmemE+56];
	ld.shared.u64 	%rd176, [_ZN6thrust24THRUST_300001_SM_1000_NS8cuda_cub4core6detail5shmemE+64];
	abs.f64 	%fd250, %fd346;
	abs.f64 	%fd251, %fd249;
	setp.lt.f64 	%p81, %fd250, %fd251;
	mov.f64 	%fd347, %fd249;
	mov.u64 	%rd336, %rd176;
	@%p81 bra 	$L__BB7_192;
	setp.lt.f64 	%p82, %fd251, %fd250;
	mov.f64 	%fd347, %fd346;
	mov.u64 	%rd336, %rd335;
	@%p82 bra 	$L__BB7_192;
	setp.lt.s64 	%p83, %rd335, %rd176;
	selp.f64 	%fd347, %fd346, %fd249, %p83;
	min.s64 	%rd336, %rd335, %rd176;
$L__BB7_192:
	ld.shared.f64 	%fd254, [_ZN6thrust24THRUST_300001_SM_1000_NS8cuda_cub4core6detail5shmemE+72];
	ld.shared.u64 	%rd179, [_ZN6thrust24THRUST_300001_SM_1000_NS8cuda_cub4core6detail5shmemE+80];
	abs.f64 	%fd255, %fd347;
	abs.f64 	%fd256, %fd254;
	setp.lt.f64 	%p84, %fd255, %fd256;
	mov.f64 	%fd348, %fd254;
	mov.u64 	%rd337, %rd179;
	@%p84 bra 	$L__BB7_195;
	setp.lt.f64 	%p85, %fd256, %fd255;
	mov.f64 	%fd348, %fd347;
	mov.u64 	%rd337, %rd336;
	@%p85 bra 	$L__BB7_195;
	setp.lt.s64 	%p86, %rd336, %rd179;
	selp.f64 	%fd348, %fd347, %fd254, %p86;
	min.s64 	%rd337, %rd336, %rd179;
$L__BB7_195:
	ld.shared.f64 	%fd259, [_ZN6thrust24THRUST_300001_SM_1000_NS8cuda_cub4core6detail5shmemE+88];
	ld.shared.u64 	%rd182, [_ZN6thrust24THRUST_300001_SM_1000_NS8cuda_cub4core6detail5shmemE+96];
	abs.f64 	%fd260, %fd348;
	abs.f64 	%fd261, %fd259;
	setp.lt.f64 	%p87, %fd260, %fd261;
	mov.f64 	%fd349, %fd259;
	mov.u64 	%rd338, %rd182;
	@%p87 bra 	$L__BB7_198;
	setp.lt.f64 	%p88, %fd261, %fd260;
	mov.f64 	%fd349, %fd348;
	mov.u64 	%rd338, %rd337;
	@%p88 bra 	$L__BB7_198;
	setp.lt.s64 	%p89, %rd337, %rd182;
	selp.f64 	%fd349, %fd348, %fd259, %p89;
	min.s64 	%rd338, %rd337, %rd182;
$L__BB7_198:
	ld.shared.f64 	%fd264, [_ZN6thrust24THRUST_300001_SM_1000_NS8cuda_cub4core6detail5shmemE+104];
	ld.shared.u64 	%rd185, [_ZN6thrust24THRUST_300001_SM_1000_NS8cuda_cub4core6detail5shmemE+112];
	abs.f64 	%fd265, %fd349;
	abs.f64 	%fd266, %fd264;
	setp.lt.f64 	%p90, %fd265, %fd266;
	mov.f64 	%fd350, %fd264;
	mov.u64 	%rd339, %rd185;
	@%p90 bra 	$L__BB7_201;
	setp.lt.f64 	%p91, %fd266, %fd265;
	mov.f64 	%fd350, %fd349;
	mov.u64 	%rd339, %rd338;
	@%p91 bra 	$L__BB7_201;
	setp.lt.s64 	%p92, %rd338, %rd185;
	selp.f64 	%fd350, %fd349, %fd264, %p92;
	min.s64 	%rd339, %rd338, %rd185;
$L__BB7_201:
	ld.shared.f64 	%fd269, [_ZN6thrust24THRUST_300001_SM_1000_NS8cuda_cub4core6detail5shmemE+120];
	ld.shared.u64 	%rd188, [_ZN6thrust24THRUST_300001_SM_1000_NS8cuda_cub4core6detail5shmemE+128];
	abs.f64 	%fd270, %fd350;
	abs.f64 	%fd271, %fd269;
	setp.lt.f64 	%p93, %fd270, %fd271;
	mov.u64 	%rd340, %rd188;
	mov.f64 	%fd351, %fd269;
	@%p93 bra 	$L__BB7_204;
	setp.lt.f64 	%p94, %fd271, %fd270;
	mov.u64 	%rd340, %rd339;
	mov.f64 	%fd351, %fd350;
	@%p94 bra 	$L__BB7_204;
	setp.lt.s64 	%p95, %rd339, %rd188;
	selp.f64 	%fd351, %fd350, %fd269, %p95;
	min.s64 	%rd340, %rd339, %rd188;
$L__BB7_204:
	mov.u32 	%r381, %tid.x;
	setp.ne.s32 	%p212, %r381, 0;
	@%p212 bra 	$L__BB7_206;
	ld.param.u64 	%rd271, [_ZN6thrust24THRUST_300001_SM_1000_NS8cuda_cub4core6detail13_kernel_agentINS1_8__reduce11ReduceAgentINS0_12zip_iteratorIN4cuda3std3__45tupleIJNS0_10device_ptrIdEENS0_17counting_iteratorIlNS0_11use_defaultESF_SF_EEEEEEEPNSB_IJdlEEESJ_lNS1_9__extrema9arg_max_fIdl7AbsLessEEEEJSI_SK_lSO_EEEvDpT0__param_1];
	cvta.to.global.u64 	%rd270, %rd271;
	st.global.f64 	[%rd270], %fd351;
	st.global.u64 	[%rd270+8], %rd340;
$L__BB7_206:
	ret;

}
	// .globl	_ZN6thrust24THRUST_300001_SM_1000_NS8cuda_cub4core6detail13_kernel_agentINS1_8__reduce11ReduceAgentINS0_12zip_iteratorIN4cuda3std3__45tupleIJNS0_10device_ptrIdEENS0_17counting_iteratorIlNS0_11use_defaultESF_SF_EEEEEEEPNSB_IJdlEEESJ_lNS1_9__extrema9arg_max_fIdl7AbsLessEEEEJSI_SK_lN3cub18CUB_300001_SM_100013GridEvenShareIlEENSR_9GridQueueIyEESO_EEEvDpT0_
.visible .entry _ZN6thrust24THRUST_300001_SM_1000_NS8cuda_cub4core6detail13_kernel_agentINS1_8__reduce11ReduceAgentINS0_12zip_iteratorIN4cuda3std3__45tupleIJNS0_10device_ptrIdEENS0_17counting_iteratorIlNS0_11use_defaultESF_SF_EEEEEEEPNSB_IJdlEEESJ_lNS1_9__extrema9arg_max_fIdl7AbsLessEEEEJSI_SK_lN3cub18CUB_300001_SM_100013GridEvenShareIlEENSR_9GridQueueIyEESO_EEEvDpT0_(
	.param .align 8 .b8 _ZN6thrust24THRUST_300001_SM_1000_NS8cuda_cub4core6detail13_kernel_agentINS1_8__reduce11ReduceAgentINS0_12zip_iteratorIN4cuda3std3__45tupleIJNS0_10device_ptrIdEENS0_17counting_iteratorIlNS0_11use_defaultESF_SF_EEEEEEEPNSB_IJdlEEESJ_lNS1_9__extrema9arg_max_fIdl7AbsLessEEEEJSI_SK_lN3cub18CUB_300001_SM_100013GridEvenShareIlEENSR_9GridQueueIyEESO_EEEvDpT0__param_0[16],
	.param .u64 .ptr .align 1 _ZN6thrust24THRUST_300001_SM_1000_NS8cuda_cub4core6detail13_kernel_agentINS1_8__reduce11ReduceAgentINS0_12zip_iteratorIN4cuda3std3__45tupleIJNS0_10device_ptrIdEENS0_17counting_iteratorIlNS0_11use_defaultESF_SF_EEEEEEEPNSB_IJdlEEESJ_lNS1_9__extrema9arg_max_fIdl7AbsLessEEEEJSI_SK_lN3cub18CUB_300001_SM_100013GridEvenShareIlEENSR_9GridQueueIyEESO_EEEvDpT0__param_1,
	.param .u64 _ZN6thrust24THRUST_300001_SM_1000_NS8cuda_cub4core6detail13_kernel_agentINS1_8__reduce11ReduceAgentINS0_12zip_iteratorIN4cuda3std3__45tupleIJNS0_10device_ptrIdEENS0_17counting_iteratorIlNS0_11use_defaultESF_SF_EEEEEEEPNSB_IJdlEEESJ_lNS1_9__extrema9arg_max_fIdl7AbsLessEEEEJSI_SK_lN3cub18CUB_300001_SM_100013GridEvenShareIlEENSR_9GridQueueIyEESO_EEEvDpT0__param_2,
	.param .align 8 .b8 _ZN6thrust24THRUST_300001_SM_1000_NS8cuda_cub4core6detail13_kernel_agentINS1_8__reduce11ReduceAgentINS0_12zip_iteratorIN4cuda3std3__45tupleIJNS0_10device_ptrIdEENS0_17counting_iteratorIlNS0_11use_defaultESF_SF_EEEEEEEPNSB_IJdlEEESJ_lNS1_9__extrema9arg_max_fIdl7AbsLessEEEEJSI_SK_lN3cub18CUB_300001_SM_100013GridEvenShareIlEENSR_9GridQueueIyEESO_EEEvDpT0__param_3[72],
	.param .align 8 .b8 _ZN6thrust24THRUST_300001_SM_1000_NS8cuda_cub4core6detail13_kernel_agentINS1_8__reduce11ReduceAgentINS0_12zip_iteratorIN4cuda3std3__45tupleIJNS0_10device_ptrIdEENS0_17counting_iteratorIlNS0_11use_defaultESF_SF_EEEEEEEPNSB_IJdlEEESJ_lNS1_9__extrema9arg_max_fIdl7AbsLessEEEEJSI_SK_lN3cub18CUB_300001_SM_100013GridEvenShareIlEENSR_9GridQueueIyEESO_EEEvDpT0__param_4[8],
	.param .align 1 .b8 _ZN6thrust24THRUST_300001_SM_1000_NS8cuda_cub4core6detail13_kernel_agentINS1_8__reduce11ReduceAgentINS0_12zip_iteratorIN4cuda3std3__45tupleIJNS0_10device_ptrIdEENS0_17counting_iteratorIlNS0_11use_defaultESF_SF_EEEEEEEPNSB_IJdlEEESJ_lNS1_9__extrema9arg_max_fIdl7AbsLessEEEEJSI_SK_lN3cub18CUB_300001_SM_100013GridEvenShareIlEENSR_9GridQueueIyEESO_EEEvDpT0__param_5[1]
)
.maxntid 256
{
	.reg .pred 	%p<215>;
	.reg .b32 	%r<399>;
	.reg .b64 	%rd<356>;
	.reg .b64 	%fd<352>;

	ld.param.u64 	%rd196, [_ZN6thrust24THRUST_300001_SM_1000_NS8cuda_cub4core6detail13_kernel_agentINS1_8__reduce11ReduceAgentINS0_12zip_iteratorIN4cuda3std3__45tupleIJNS0_10device_ptrIdEENS0_17counting_iteratorIlNS0_11use_defaultESF_SF_EEEEEEEPNSB_IJdlEEESJ_lNS1_9__extrema9arg_max_fIdl7AbsLessEEEEJSI_SK_lN3cub18CUB_300001_SM_100013GridEvenShareIlEENSR_9GridQueueIyEESO_EEEvDpT0__param_0+8];
	ld.param.u64 	%rd195, [_ZN6thrust24THRUST_300001_SM_1000_NS8cuda_cub4core6detail13_kernel_agentINS1_8__reduce11ReduceAgentINS0_12zip_iteratorIN4cuda3std3__45tupleIJNS0_10device_ptrIdEENS0_17counting_iteratorIlNS0_11use_defaultESF_SF_EEEEEEEPNSB_IJdlEEESJ_lNS1_9__extrema9arg_max_fIdl7AbsLessEEEEJSI_SK_lN3cub18CUB_300001_SM_100013GridEvenShareIlEENSR_9GridQueueIyEESO_EEEvDpT0__param_0];
	ld.param.u64 	%rd199, [_ZN6thrust24THRUST_300001_SM_1000_NS8cuda_cub4core6detail13_kernel_agentINS1_8__reduce11ReduceAgentINS0_12zip_iteratorIN4cuda3std3__45tupleIJNS0_10device_ptrIdEENS0_17counting_iteratorIlNS0_11use_defaultESF_SF_EEEEEEEPNSB_IJdlEEESJ_lNS1_9__extrema9arg_max_fIdl7AbsLessEEEEJSI_SK_lN3cub18CUB_300001_SM_100013GridEvenShareIlEENSR_9GridQueueIyEESO_EEEvDpT0__param_4];
	ld.param.u64 	%rd198, [_ZN6thrust24THRUST_300001_SM_1000_NS8cuda_cub4core6detail13_kernel_agentINS1_8__reduce11ReduceAgentINS0_12zip_iteratorIN4cuda3std3__45tupleIJNS0_10device_ptrIdEENS0_17counting_iteratorIlNS0_11use_defaultESF_SF_EEEEEEEPNSB_IJdlEEESJ_lNS1_9__extrema9arg_max_fIdl7AbsLessEEEEJSI_SK_lN3cub18CUB_300001_SM_100013GridEvenShareIlEENSR_9GridQueueIyEESO_EEEvDpT0__param_2];
	cvta.to.global.u64 	%rd1, %rd199;
	cvta.to.global.u64 	%rd2, %rd195;
	mov.u32 	%r1, %ctaid.x;
	mul.lo.s32 	%r33, %r1, 1280;
	cvt.u64.u32 	%rd4, %r33;
	mov.u32 	%r34, %nctaid.x;
	mul.lo.s32 	%r35, %r34, 1280;
	cvt.u64.u32 	%rd5, %r35;
	add.s64 	%rd200, %rd4, 1280;
	setp.le.s64 	%p1, %rd200, %rd198;
	@%p1 bra 	$L__BB8_121;
	cvt.u32.u64 	%r159, %rd4;
	cvt.u32.u64 	%r2, %rd198;
	sub.s32 	%r3, %r2, %r159;
	mov.u32 	%r4, %tid.x;
	setp.ge.s32 	%p98, %r4, %r3;
	mov.f64 	%fd298, 0d0000000000000000;
	mov.b64 	%rd298, 0;
	mov.u32 	%r393, %r4;
	@%p98 bra 	$L__BB8_3;
	cvt.u64.u32 	%rd246, %r4;
	add.s64 	%rd247, %rd4, %rd246;
	shl.b64 	%rd248, %rd247, 3;
	add.s64 	%rd249, %rd2, %rd248;
	add.s64 	%rd298, %rd196, %rd247;
	ld.global.f64 	%fd298, [%rd249];
	add.s32 	%r393, %r4, 256;
$L__BB8_3:
	setp.ge.s32 	%p99, %r393, %r3;
	@%p99 bra 	$L__BB8_25;
	not.b32 	%r161, %r393;
	add.s32 	%r162, %r161, %r2;
	sub.s32 	%r7, %r162, %r159;
	and.b32  	%r163, %r7, 768;
	setp.eq.s32 	%p100, %r163, 768;
	@%p100 bra 	$L__BB8_10;
	cvt.u64.u32 	%rd251, %r393;
	add.s64 	%rd252, %rd251, %rd4;
	add.s64 	%rd289, %rd252, %rd196;
	shl.b64 	%rd253, %rd252, 3;
	add.s64 	%rd288, %rd2, %rd253;
	shr.u32 	%r164, %r7, 8;
	add.s32 	%r165, %r164, 1;
	and.b32  	%r166, %r165, 3;
	neg.s32 	%r391, %r166;
$L__BB8_6:
	.pragma "nounroll";
	mov.u64 	%rd12, %rd298;
	mov.f64 	%fd3, %fd298;
	ld.global.f64 	%fd4, [%rd288];
	abs.f64 	%fd5, %fd3;
	abs.f64 	%fd6, %fd4;
	setp.lt.f64 	%p101, %fd5, %fd6;
	mov.u64 	%rd298, %rd289;
	mov.f64 	%fd298, %fd4;
	@%p101 bra 	$L__BB8_9;
	setp.lt.f64 	%p102, %fd6, %fd5;
	mov.u64 	%rd298, %rd12;
	mov.f64 	%fd298, %fd3;
	@%p102 bra 	$L__BB8_9;
	setp.lt.s64 	%p103, %rd12, %rd289;
	min.s64 	%rd298, %rd12, %rd289;
	selp.f64 	%fd298, %fd3, %fd4, %p103;
$L__BB8_9:
	add.s32 	%r393, %r393, 256;
	add.s64 	%rd289, %rd289, 256;
	add.s64 	%rd288, %rd288, 2048;
	add.s32 	%r391, %r391, 1;
	setp.ne.s32 	%p104, %r391, 0;
	@%p104 bra 	$L__BB8_6;
$L__BB8_10:
	setp.lt.u32 	%p105, %r7, 768;
	@%p105 bra 	$L__BB8_25;
	add.s32 	%r394, %r393, 512;
$L__BB8_12:
	mov.u32 	%r15, %r394;
	add.s32 	%r167, %r15, -512;
	cvt.s64.s32 	%rd254, %r167;
	add.s64 	%rd255, %rd254, %rd4;
	shl.b64 	%rd256, %rd255, 3;
	add.s64 	%rd20, %rd2, %rd256;
	add.s64 	%rd21, %rd255, %rd196;
	ld.global.f64 	%fd12, [%rd20];
	abs.f64 	%fd13, %fd298;
	abs.f64 	%fd14, %fd12;
	setp.lt.f64 	%p106, %fd13, %fd14;
	mov.u64 	%rd295, %rd21;
	mov.f64 	%fd295, %fd12;
	@%p106 bra 	$L__BB8_15;
	setp.lt.f64 	%p107, %fd14, %fd13;
	mov.u64 	%rd295, %rd298;
	mov.f64 	%fd295, %fd298;
	@%p107 bra 	$L__BB8_15;
	setp.lt.s64 	%p108, %rd298, %rd21;
	min.s64 	%rd295, %rd298, %rd21;
	selp.f64 	%fd295, %fd298, %fd12, %p108;
$L__BB8_15:
	add.s32 	%r168, %r15, -256;
	cvt.s64.s32 	%rd257, %r168;
	add.s64 	%rd258, %rd257, %rd4;
	add.s64 	%rd24, %rd258, %rd196;
	ld.global.f64 	%fd17, [%rd20+2048];
	abs.f64 	%fd18, %fd295;
	abs.f64 	%fd19, %fd17;
	setp.lt.f64 	%p109, %fd18, %fd19;
	mov.u64 	%rd296, %rd24;
	mov.f64 	%fd296, %fd17;
	@%p109 bra 	$L__BB8_18;
	setp.lt.f64 	%p110, %fd19, %fd18;
	mov.u64 	%rd296, %rd295;
	mov.f64 	%fd296, %fd295;
	@%p110 bra 	$L__BB8_18;
	setp.lt.s64 	%p111, %rd295, %rd24;
	min.s64 	%rd296, %rd295, %rd24;
	selp.f64 	%fd296, %fd295, %fd17, %p111;
$L__BB8_18:
	cvt.s64.s32 	%rd259, %r15;
	add.s64 	%rd260, %rd259, %rd4;
	add.s64 	%rd27, %rd260, %rd196;
	ld.global.f64 	%fd22, [%rd20+4096];
	abs.f64 	%fd23, %fd296;
	abs.f64 	%fd24, %fd22;
	setp.lt.f64 	%p112, %fd23, %fd24;
	mov.u64 	%rd297, %rd27;
	mov.f64 	%fd297, %fd22;
	@%p112 bra 	$L__BB8_21;
	setp.lt.f64 	%p113, %fd24, %fd23;
	mov.u64 	%rd297, %rd296;
	mov.f64 	%fd297, %fd296;
	@%p113 bra 	$L__BB8_21;
	setp.lt.s64 	%p114, %rd296, %rd27;
	min.s64 	%rd297, %rd296, %rd27;
	selp.f64 	%fd297, %fd296, %fd22, %p114;
$L__BB8_21:
	add.s32 	%r169, %r15, 256;
	cvt.s64.s32 	%rd261, %r169;
	add.s64 	%rd262, %rd261, %rd4;
	add.s64 	%rd30, %rd262, %rd196;
	ld.global.f64 	%fd27, [%rd20+6144];
	abs.f64 	%fd28, %fd297;
	abs.f64 	%fd29, %fd27;
	setp.lt.f64 	%p115, %fd28, %fd29;
	mov.u64 	%rd298, %rd30;
	mov.f64 	%fd298, %fd27;
	@%p115 bra 	$L__BB8_24;
	setp.lt.f64 	%p116, %fd29, %fd28;
	mov.u64 	%rd298, %rd297;
	mov.f64 	%fd298, %fd297;
	@%p116 bra 	$L__BB8_24;
	setp.lt.s64 	%p117, %rd297, %rd30;
	min.s64 	%rd298, %rd297, %rd30;
	selp.f64 	%fd298, %fd297, %fd27, %p117;
$L__BB8_24:
	add.s32 	%r394, %r15, 1024;
	add.s32 	%r170, %r15, 512;
	setp.lt.s32 	%p118, %r170, %r3;
	@%p118 bra 	$L__BB8_12;
$L__BB8_25:
	setp.lt.s32 	%p119, %r3, 256;
	@%p119 bra 	$L__BB8_70;
	// begin inline asm
	mov.u32 %r284, %laneid;
	// end inline asm
	mov.b64 	%rd273, %fd298;
	mov.b64 	{%r286, %r291}, %rd273;
	mov.b32 	%r302, 1;
	mov.b32 	%r303, 31;
	mov.b32 	%r304, -1;
	// begin inline asm
	shfl.sync.down.b32 %r285, %r286, %r302, %r303, %r304;
	// end inline asm
	// begin inline asm
	shfl.sync.down.b32 %r290, %r291, %r302, %r303, %r304;
	// end inline asm
	mov.b64 	%rd274, {%r285, %r290};
	mov.b64 	%fd33, %rd274;
	mov.b64 	{%r296, %r301}, %rd298;
	// begin inline asm
	shfl.sync.down.b32 %r295, %r296, %r302, %r303, %r304;
	// end inline asm
	// begin inline asm
	shfl.sync.down.b32 %r300, %r301, %r302, %r303, %r304;
	// end inline asm
	mov.b64 	%rd34, {%r295, %r300};
	setp.gt.s32 	%p171, %r284, 30;
	mov.u64 	%rd300, %rd298;
	mov.f64 	%fd300, %fd298;
	@%p171 bra 	$L__BB8_30;
	abs.f64 	%fd34, %fd298;
	abs.f64 	%fd35, %fd33;
	setp.lt.f64 	%p172, %fd34, %fd35;
	mov.u64 	%rd300, %rd34;
	mov.f64 	%fd300, %fd33;
	@%p172 bra 	$L__BB8_30;
	setp.lt.f64 	%p173, %fd35, %fd34;
	mov.u64 	%rd300, %rd298;
	mov.f64 	%fd300, %fd298;
	@%p173 bra 	$L__BB8_30;
	setp.lt.s64 	%p174, %rd298, %rd34;
	min.s64 	%rd300, %rd298, %rd34;
	selp.f64 	%fd300, %fd298, %fd33, %p174;
$L__BB8_30:
	mov.b64 	%rd275, %fd300;
	mov.b64 	{%r306, %r311}, %rd275;
	mov.b32 	%r322, 2;
	mov.b32 	%r323, 31;
	mov.b32 	%r324, -1;
	// begin inline asm
	shfl.sync.down.b32 %r305, %r306, %r322, %r323, %r324;
	// end inline asm
	// begin inline asm
	shfl.sync.down.b32 %r310, %r311, %r322, %r323, %r324;
	// end inline asm
	mov.b64 	%rd276, {%r305, %r310};
	mov.b64 	%fd38, %rd276;
	mov.b64 	{%r316, %r321}, %rd300;
	// begin inline asm
	shfl.sync.down.b32 %r315, %r316, %r322, %r323, %r324;
	// end inline asm
	// begin inline asm
	shfl.sync.down.b32 %r320, %r321, %r322, %r323, %r324;
	// end inline asm
	mov.b64 	%rd37, {%r315, %r320};
	setp.gt.s32 	%p175, %r284, 29;
	mov.u64 	%rd301, %rd300;
	mov.f64 	%fd301, %fd300;
	@%p175 bra 	$L__BB8_34;
	abs.f64 	%fd39, %fd300;
	abs.f64 	%fd40, %fd38;
	setp.lt.f64 	%p176, %fd39, %fd40;
	mov.u64 	%rd301, %rd37;
	mov.f64 	%fd301, %fd38;
	@%p176 bra 	$L__BB8_34;
	setp.lt.f64 	%p177, %fd40, %fd39;
	mov.u64 	%rd301, %rd300;
	mov.f64 	%fd301, %fd300;
	@%p177 bra 	$L__BB8_34;
	setp.lt.s64 	%p178, %rd300, %rd37;
	min.s64 	%rd301, %rd300, %rd37;
	selp.f64 	%fd301, %fd300, %fd38, %p178;
$L__BB8_34:
	mov.b64 	%rd277, %fd301;
	mov.b64 	{%r326, %r331}, %rd277;
	mov.b32 	%r342, 4;
	mov.b32 	%r343, 31;
	mov.b32 	%r344, -1;
	// begin inline asm
	shfl.sync.down.b32 %r325, %r326, %r342, %r343, %r344;
	// end inline asm
	// begin inline asm
	shfl.sync.down.b32 %r330, %r331, %r342, %r343, %r344;
	// end inline asm
	mov.b64 	%rd278, {%r325, %r330};
	mov.b64 	%fd43, %rd278;
	mov.b64 	{%r336, %r341}, %rd301;
	// begin inline asm
	shfl.sync.down.b32 %r335, %r336, %r342, %r343, %r344;
	// end inline asm
	// begin inline asm
	shfl.sync.down.b32 %r340, %r341, %r342, %r343, %r344;
	// end inline asm
	mov.b64 	%rd40, {%r335, %r340};
	setp.gt.s32 	%p179, %r284, 27;
	mov.u64 	%rd302, %rd301;
	mov.f64 	%fd302, %fd301;
	@%p179 bra 	$L__BB8_38;
	abs.f64 	%fd44, %fd301;
	abs.f64 	%fd45, %fd43;
	setp.lt.f64 	%p180, %fd44, %fd45;
	mov.u64 	%rd302, %rd40;
	mov.f64 	%fd302, %fd43;
	@%p180 bra 	$L__BB8_38;
	setp.lt.f64 	%p181, %fd45, %fd44;
	mov.u64 	%rd302, %rd301;
	mov.f64 	%fd302, %fd301;
	@%p181 bra 	$L__BB8_38;
	setp.lt.s64 	%p182, %rd301, %rd40;
	min.s64 	%rd302, %rd301, %rd40;
	selp.f64 	%fd302, %fd301, %fd43, %p182;
$L__BB8_38:
	mov.b64 	%rd279, %fd302;
	mov.b64 	{%r346, %r351}, %rd279;
	mov.b32 	%r362, 8;
	mov.b32 	%r363, 31;
	mov.b32 	%r364, -1;
	// begin inline asm
	shfl.sync.down.b32 %r345, %r346, %r362, %r363, %r364;
	// end inline asm
	// begin inline asm
	shfl.sync.down.b32 %r350, %r351, %r362, %r363, %r364;
	// end inline asm
	mov.b64 	%rd280, {%r345, %r350};
	mov.b64 	%fd48, %rd280;
	mov.b64 	{%r356, %r361}, %rd302;
	// begin inline asm
	shfl.sync.down.b32 %r355, %r356, %r362, %r363, %r364;
	// end inline asm
	// begin inline asm
	shfl.sync.down.b32 %r360, %r361, %r362, %r363, %r364;
	// end inline asm
	mov.b64 	%rd43, {%r355, %r360};
	setp.gt.s32 	%p183, %r284, 23;
	mov.u64 	%rd303, %rd302;
	mov.f64 	%fd303, %fd302;
	@%p183 bra 	$L__BB8_42;
	abs.f64 	%fd49, %fd302;
	abs.f64 	%fd50, %fd48;
	setp.lt.f64 	%p184, %fd49, %fd50;
	mov.u64 	%rd303, %rd43;
	mov.f64 	%fd303, %fd48;
	@%p184 bra 	$L__BB8_42;
	setp.lt.f64 	%p185, %fd50, %fd49;
	mov.u64 	%rd303, %rd302;
	mov.f64 	%fd303, %fd302;
	@%p185 bra 	$L__BB8_42;
	setp.lt.s64 	%p186, %rd302, %rd43;
	min.s64 	%rd303, %rd302, %rd43;
	selp.f64 	%fd303, %fd302, %fd48, %p186;
$L__BB8_42:
	mov.b64 	%rd281, %fd303;
	mov.b64 	{%r366, %r371}, %rd281;
	mov.b32 	%r382, 16;
	mov.b32 	%r383, 31;
	mov.b32 	%r384, -1;
	// begin inline asm
	shfl.sync.down.b32 %r365, %r366, %r382, %r383, %r384;
	// end inline asm
	// begin inline asm
	shfl.sync.down.b32 %r370, %r371, %r382, %r383, %r384;
	// end inline asm
	mov.b64 	%rd282, {%r365, %r370};
	mov.b64 	%fd53, %rd282;
	mov.b64 	{%r376, %r381}, %rd303;
	// begin inline asm
	shfl.sync.down.b32 %r375, %r376, %r382, %r383, %r384;
	// end inline asm
	// begin inline asm
	shfl.sync.down.b32 %r380, %r381, %r382, %r383, %r384;
	// end inline asm
	mov.b64 	%rd46, {%r375, %r380};
	setp.gt.s32 	%p187, %r284, 15;
	mov.u64 	%rd355, %rd303;
	mov.f64 	%fd351, %fd303;
	@%p187 bra 	$L__BB8_46;
	abs.f64 	%fd54, %fd303;
	abs.f64 	%fd55, %fd53;
	setp.lt.f64 	%p188, %fd54, %fd55;
	mov.u64 	%rd355, %rd46;
	mov.f64 	%fd351, %fd53;
	@%p188 bra 	$L__BB8_46;
	setp.lt.f64 	%p189, %fd55, %fd54;
	mov.u64 	%rd355, %rd303;
	mov.f64 	%fd351, %fd303;
	@%p189 bra 	$L__BB8_46;
	setp.lt.s64 	%p190, %rd303, %rd46;
	min.s64 	%rd355, %rd303, %rd46;
	selp.f64 	%fd351, %fd303, %fd53, %p190;
$L__BB8_46:
	setp.ne.s32 	%p191, %r284, 0;
	@%p191 bra 	$L__BB8_48;
	shr.u32 	%r385, %r4, 1;
	and.b32  	%r386, %r385, 496;
	mov.u32 	%r387, _ZN6thrust24THRUST_300001_SM_1000_NS8cuda_cub4core6detail5shmemE;
	add.s32 	%r388, %r387, %r386;
	st.shared.f64 	[%r388+8], %fd351;
	st.shared.u64 	[%r388+16], %rd355;
$L__BB8_48:
	bar.sync 	0;
	setp.ne.s32 	%p192, %r4, 0;
	@%p192 bra 	$L__BB8_208;
	ld.shared.f64 	%fd58, [_ZN6thrust24THRUST_300001_SM_1000_NS8cuda_cub4core6detail5shmemE+24];
	ld.shared.u64 	%rd49, [_ZN6thrust24THRUST_300001_SM_1000_NS8cuda_cub4core6detail5shmemE+32];
	abs.f64 	%fd59, %fd351;
	abs.f64 	%fd60, %fd58;
	setp.lt.f64 	%p193, %fd59, %fd60;
	mov.u64 	%rd305, %rd49;
	mov.f64 	%fd305, %fd58;
	@%p193 bra 	$L__BB8_52;
	setp.lt.f64 	%p194, %fd60, %fd59;
	mov.u64 	%rd305, %rd355;
	mov.f64 	%fd305, %fd351;
	@%p194 bra 	$L__BB8_52;
	setp.lt.s64 	%p195, %rd355, %rd49;
	min.s64 	%rd305, %rd355, %rd49;
	selp.f64 	%fd305, %fd351, %fd58, %p195;
$L__BB8_52:
	ld.shared.f64 	%fd63, [_ZN6thrust24THRUST_300001_SM_1000_NS8cuda_cub4core6detail5shmemE+40];
	ld.shared.u64 	%rd52, [_ZN6thrust24THRUST_300001_SM_1000_NS8cuda_cub4core6detail5shmemE+48];
	abs.f64 	%fd64, %fd305;
	abs.f64 	%fd65, %fd63;
	setp.lt.f64 	%p196, %fd64, %fd65;
	mov.u64 	%rd306, %rd52;
	mov.f64 	%fd306, %fd63;
	@%p196 bra 	$L__BB8_55;
	setp.lt.f64 	%p197, %fd65, %fd64;
	mov.u64 	%rd306, %rd305;
	mov.f64 	%fd306, %fd305;
	@%p197 bra 	$L__BB8_55;
	setp.lt.s64 	%p198, %rd305, %rd52;
	min.s64 	%rd306, %rd305, %rd52;
	selp.f64 	%fd306, %fd305, %fd63, %p198;
$L__BB8_55:
	ld.shared.f64 	%fd68, [_ZN6thrust24THRUST_300001_SM_1000_NS8cuda_cub4core6detail5shmemE+56];
	ld.shared.u64 	%rd55, [_ZN6thrust24THRUST_300001_SM_1000_NS8cuda_cub4core6detail5shmemE+64];
	abs.f64 	%fd69, %fd306;
	abs.f64 	%fd70, %fd68;
	setp.lt.f64 	%p199, %fd69, %fd70;
	mov.u64 	%rd307, %rd55;
	mov.f64 	%fd307, %fd68;
	@%p199 bra 	$L__BB8_58;
	setp.lt.f64 	%p200, %fd70, %fd69;
	mov.u64 	%rd307, %rd306;
	mov.f64 	%fd307, %fd306;
	@%p200 bra 	$L__BB8_58;
	setp.lt.s64 	%p201, %rd306, %rd55;
	min.s64 	%rd307, %rd306, %rd55;
	selp.f64 	%fd307, %fd306, %fd68, %p201;
$L__BB8_58:
	ld.shared.f64 	%fd73, [_ZN6thrust24THRUST_300001_SM_1000_NS8cuda_cub4core6detail5shmemE+72];
	ld.shared.u64 	%rd58, [_ZN6thrust24THRUST_300001_SM_1000_NS8cuda_cub4core6detail5shmemE+80];
	abs.f64 	%fd74, %fd307;
	abs.f64 	%fd75, %fd73;
	setp.lt.f64 	%p202, %fd74, %fd75;
	mov.u64 	%rd308, %rd58;
	mov.f64 	%fd308, %fd73;
	@%p202 bra 	$L__BB8_61;
	setp.lt.f64 	%p203, %fd75, %fd74;
	mov.u64 	%rd308, %rd307;
	mov.f64 	%fd308, %fd307;
	@%p203 bra 	$L__BB8_61;
	setp.lt.s64 	%p204, %rd307, %rd58;
	min.s64 	%rd308, %rd307, %rd58;
	selp.f64 	%fd308, %fd307, %fd73, %p204;
$L__BB8_61:
	ld.shared.f64 	%fd78, [_ZN6thrust24THRUST_300001_SM_1000_NS8cuda_cub4core6detail5shmemE+88];
	ld.shared.u64 	%rd61, [_ZN6thrust24THRUST_300001_SM_1000_NS8cuda_cub4core6detail5shmemE+96];
	abs.f64 	%fd79, %fd308;
	abs.f64 	%fd80, %fd78;
	setp.lt.f64 	%p205, %fd79, %fd80;
	mov.u64 	%rd309, %rd61;
	mov.f64 	%fd309, %fd78;
	@%p205 bra 	$L__BB8_64;
	setp.lt.f64 	%p206, %fd80, %fd79;
	mov.u64 	%rd309, %rd308;
	mov.f64 	%fd309, %fd308;
	@%p206 bra 	$L__BB8_64;
	setp.lt.s64 	%p207, %rd308, %rd61;
	min.s64 	%rd309, %rd308, %rd61;
	selp.f64 	%fd309, %fd308, %fd78, %p207;
$L__BB8_64:
	ld.shared.f64 	%fd83, [_ZN6thrust24THRUST_300001_SM_1000_NS8cuda_cub4core6detail5shmemE+104];
	ld.shared.u64 	%rd64, [_ZN6thrust24THRUST_300001_SM_1000_NS8cuda_cub4core6detail5shmemE+112];
	abs.f64 	%fd84, %fd309;
	abs.f64 	%fd85, %fd83;
	setp.lt.f64 	%p208, %fd84, %fd85;
	mov.u64 	%rd310, %rd64;
	mov.f64 	%fd310, %fd83;
	@%p208 bra 	$L__BB8_67;
	setp.lt.f64 	%p209, %fd85, %fd84;
	mov.u64 	%rd310, %rd309;
	mov.f64 	%fd310, %fd309;
	@%p209 bra 	$L__BB8_67;
	setp.lt.s64 	%p210, %rd309, %rd64;
	min.s64 	%rd310, %rd309, %rd64;
	selp.f64 	%fd310, %fd309, %fd83, %p210;
$L__BB8_67:
	ld.shared.f64 	%fd88, [_ZN6thrust24THRUST_300001_SM_1000_NS8cuda_cub4core6detail5shmemE+120];
	ld.shared.u64 	%rd67, [_ZN6thrust24THRUST_300001_SM_1000_NS8cuda_cub4core6detail5shmemE+128];
	abs.f64 	%fd89, %fd310;
	abs.f64 	%fd90, %fd88;
	setp.lt.f64 	%p211, %fd89, %fd90;
	mov.u64 	%rd355, %rd67;
	mov.f64 	%fd351, %fd88;
	@%p211 bra 	$L__BB8_208;
	setp.lt.f64 	%p212, %fd90, %fd89;
	mov.u64 	%rd355, %rd310;
	mov.f64 	%fd351, %fd310;
	@%p212 bra 	$L__BB8_208;
	setp.lt.s64 	%p213, %rd310, %rd67;
	min.s64 	%rd355, %rd310, %rd67;
	selp.f64 	%fd351, %fd310, %fd88, %p213;
	bra.uni 	$L__BB8_208;
$L__BB8_70:
	// begin inline asm
	mov.u32 %r171, %laneid;
	// end inline asm
	and.b32  	%r192, %r4, 992;
	add.s32 	%r193, %r192, 32;
	setp.gt.s32 	%p120, %r193, %r3;
	not.b32 	%r194, %r192;
	add.s32 	%r195, %r3, %r194;
	selp.b32 	%r190, %r195, 31, %p120;
	mov.b64 	%rd263, %fd298;
	mov.b64 	{%r173, %r178}, %rd263;
	mov.b32 	%r189, 1;
	mov.b32 	%r191, -1;
	// begin inline asm
	shfl.sync.down.b32 %r172, %r173, %r189, %r190, %r191;
	// end inline asm
	// begin inline asm
	shfl.sync.down.b32 %r177, %r178, %r189, %r190, %r191;
	// end inline asm
	mov.b64 	%rd264, {%r172, %r177};
	mov.b64 	%fd92, %rd264;
	mov.b64 	{%r183, %r188}, %rd298;
	// begin inline asm
	shfl.sync.down.b32 %r182, %r183, %r189, %r190, %r191;
	// end inline asm
	// begin inline asm
	shfl.sync.down.b32 %r187, %r188, %r189, %r190, %r191;
	// end inline asm
	mov.b64 	%rd69, {%r182, %r187};
	setp.ge.s32 	%p121, %r171, %r190;
	mov.u64 	%rd311, %rd298;
	mov.f64 	%fd311, %fd298;
	@%p121 bra 	$L__BB8_74;
	abs.f64 	%fd93, %fd298;
	abs.f64 	%fd94, %fd92;
	setp.lt.f64 	%p122, %fd93, %fd94;
	mov.u64 	%rd311, %rd69;
	mov.f64 	%fd311, %fd92;
	@%p122 bra 	$L__BB8_74;
	setp.lt.f64 	%p123, %fd94, %fd93;
	mov.u64 	%rd311, %rd298;
	mov.f64 	%fd311, %fd298;
	@%p123 bra 	$L__BB8_74;
	setp.lt.s64 	%p124, %rd298, %rd69;
	min.s64 	%rd311, %rd298, %rd69;
	selp.f64 	%fd311, %fd298, %fd92, %p124;
$L__BB8_74:
	mov.b64 	%rd265, %fd311;
	mov.b64 	{%r197, %r202}, %rd265;
	mov.b32 	%r213, 2;
	mov.b32 	%r215, -1;
	// begin inline asm
	shfl.sync.down.b32 %r196, %r197, %r213, %r190, %r215;
	// end inline asm
	// begin inline asm
	shfl.sync.down.b32 %r201, %r202, %r213, %r190, %r215;
	// end inline asm
	mov.b64 	%rd266, {%r196, %r201};
	mov.b64 	%fd97, %rd266;
	mov.b64 	{%r207, %r212}, %rd311;
	// begin inline asm
	shfl.sync.down.b32 %r206, %r207, %r213, %r190, %r215;
	// end inline asm
	// begin inline asm
	shfl.sync.down.b32 %r211, %r212, %r213, %r190, %r215;
	// end inline asm
	mov.b64 	%rd72, {%r206, %r211};
	add.s32 	%r216, %r171, 2;
	setp.gt.s32 	%p125, %r216, %r190;
	mov.f64 	%fd312, %fd311;
	mov.u64 	%rd312, %rd311;
	@%p125 bra 	$L__BB8_78;
	abs.f64 	%fd98, %fd311;
	abs.f64 	%fd99, %fd97;
	setp.lt.f64 	%p126, %fd98, %fd99;
	mov.f64 	%fd312, %fd97;
	mov.u64 	%rd312, %rd72;
	@%p126 bra 	$L__BB8_78;
	setp.lt.f64 	%p127, %fd99, %fd98;
	mov.f64 	%fd312, %fd311;
	mov.u64 	%rd312, %rd311;
	@%p127 bra 	$L__BB8_78;
	setp.lt.s64 	%p128, %rd311, %rd72;
	selp.f64 	%fd312, %fd311, %fd97, %p128;
	min.s64 	%rd312, %rd311, %rd72;
$L__BB8_78:
	mov.b64 	%rd267, %fd312;
	mov.b64 	{%r218, %r223}, %rd267;
	mov.b32 	%r234, 4;
	mov.b32 	%r236, -1;
	// begin inline asm
	shfl.sync.down.b32 %r217, %r218, %r234, %r190, %r236;
	// end inline asm
	// begin inline asm
	shfl.sync.down.b32 %r222, %r223, %r234, %r190, %r236;
	// end inline asm
	mov.b64 	%rd268, {%r217, %r222};
	mov.b64 	%fd102, %rd268;
	mov.b64 	{%r228, %r233}, %rd312;
	// begin inline asm
	shfl.sync.down.b32 %r227, %r228, %r234, %r190, %r236;
	// end inline asm
	// begin inline asm
	shfl.sync.down.b32 %r232, %r233, %r234, %r190, %r236;
	// end inline asm
	mov.b64 	%rd75, {%r227, %r232};
	add.s32 	%r237, %r171, 4;
	setp.gt.s32 	%p129, %r237, %r190;
	mov.f64 	%fd313, %fd312;
	mov.u64 	%rd313, %rd312;
	@%p129 bra 	$L__BB8_82;
	abs.f64 	%fd103, %fd312;
	abs.f64 	%fd104, %fd102;
	setp.lt.f64 	%p130, %fd103, %fd104;
	mov.f64 	%fd313, %fd102;
	mov.u64 	%rd313, %rd75;
	@%p130 bra 	$L__BB8_82;
	setp.lt.f64 	%p131, %fd104, %fd103;
	mov.f64 	%fd313, %fd312;
	mov.u64 	%rd313, %rd312;
	@%p131 bra 	$L__BB8_82;
	setp.lt.s64 	%p132, %rd312, %rd75;
	selp.f64 	%fd313, %fd312, %fd102, %p132;
	min.s64 	%rd313, %rd312, %rd75;
$L__BB8_82:
	mov.b64 	%rd269, %fd313;
	mov.b64 	{%r239, %r244}, %rd269;
	mov.b32 	%r255, 8;
	mov.b32 	%r257, -1;
	// begin inline asm
	shfl.sync.down.b32 %r238, %r239, %r255, %r190, %r257;
	// end inline asm
	// begin inline asm
	shfl.sync.down.b32 %r243, %r244, %r255, %r190, %r257;
	// end inline asm
	mov.b64 	%rd270, {%r238, %r243};
	mov.b64 	%fd107, %rd270;
	mov.b64 	{%r249, %r254}, %rd313;
	// begin inline asm
	shfl.sync.down.b32 %r248, %r249, %r255, %r190, %r257;
	// end inline asm
	// begin inline asm
	shfl.sync.down.b32 %r253, %r254, %r255, %r190, %r257;
	// end inline asm
	mov.b64 	%rd78, {%r248, %r253};
	add.s32 	%r258, %r171, 8;
	setp.gt.s32 	%p133, %r258, %r190;
	mov.f64 	%fd314, %fd313;
	mov.u64 	%rd314, %rd313;
	@%p133 bra 	$L__BB8_86;
	abs.f64 	%fd108, %fd313;
	abs.f64 	%fd109, %fd107;
	setp.lt.f64 	%p134, %fd108, %fd109;
	mov.f64 	%fd314, %fd107;
	mov.u64 	%rd314, %rd78;
	@%p134 bra 	$L__BB8_86;
	setp.lt.f64 	%p135, %fd109, %fd108;
	mov.f64 	%fd314, %fd313;
	mov.u64 	%rd314, %rd313;
	@%p135 bra 	$L__BB8_86;
	setp.lt.s64 	%p136, %rd313, %rd78;
	selp.f64 	%fd314, %fd313, %fd107, %p136;
	min.s64 	%rd314, %rd313, %rd78;
$L__BB8_86:
	mov.b64 	%rd271, %fd314;
	mov.b64 	{%r260, %r265}, %rd271;
	mov.b32 	%r276, 16;
	mov.b32 	%r278, -1;
	// begin inline asm
	shfl.sync.down.b32 %r259, %r260, %r276, %r190, %r278;
	// end inline asm
	// begin inline asm
	shfl.sync.down.b32 %r264, %r265, %r276, %r190, %r278;
	// end inline asm
	mov.b64 	%rd272, {%r259, %r264};
	mov.b64 	%fd112, %rd272;
	mov.b64 	{%r270, %r275}, %rd314;
	// begin inline asm
	shfl.sync.down.b32 %r269, %r270, %r276, %r190, %r278;
	// end inline asm
	// begin inline asm
	shfl.sync.down.b32 %r274, %r275, %r276, %r190, %r278;
	// end inline asm
	mov.b64 	%rd81, {%r269, %r274};
	add.s32 	%r279, %r171, 16;
	setp.gt.s32 	%p137, %r279, %r190;
	mov.f64 	%fd351, %fd314;
	mov.u64 	%rd355, %rd314;
	@%p137 bra 	$L__BB8_90;
	abs.f64 	%fd113, %fd314;
	abs.f64 	%fd114, %fd112;
	setp.lt.f64 	%p138, %fd113, %fd114;
	mov.f64 	%fd351, %fd112;
	mov.u64 	%rd355, %rd81;
	@%p138 bra 	$L__BB8_90;
	setp.lt.f64 	%p139, %fd114, %fd113;
	mov.f64 	%fd351, %fd314;
	mov.u64 	%rd355, %rd314;
	@%p139 bra 	$L__BB8_90;
	setp.lt.s64 	%p140, %rd314, %rd81;
	selp.f64 	%fd351, %fd314, %fd112, %p140;
	min.s64 	%rd355, %rd314, %rd81;
$L__BB8_90:
	setp.ne.s32 	%p141, %r171, 0;
	@%p141 bra 	$L__BB8_92;
	shr.u32 	%r280, %r4, 1;
	and.b32  	%r281, %r280, 496;
	mov.u32 	%r282, _ZN6thrust24THRUST_300001_SM_1000_NS8cuda_cub4core6detail5shmemE;
	add.s32 	%r283, %r282, %r281;
	st.shared.f64 	[%r283+8], %fd351;
	st.shared.u64 	[%r283+16], %rd355;
$L__BB8_92:
	bar.sync 	0;
	setp.ne.s32 	%p142, %r4, 0;
	@%p142 bra 	$L__BB8_208;
	setp.lt.s32 	%p143, %r3, 33;
	mov.f64 	%fd316, %fd351;
	mov.u64 	%rd316, %rd355;
	@%p143 bra 	$L__BB8_97;
	ld.shared.f64 	%fd117, [_ZN6thrust24THRUST_300001_SM_1000_NS8cuda_cub4core6detail5shmemE+24];
	ld.shared.u64 	%rd84, [_ZN6thrust24THRUST_300001_SM_1000_NS8cuda_cub4core6detail5shmemE+32];
	abs.f64 	%fd118, %fd351;
	abs.f64 	%fd119, %fd117;
	setp.lt.f64 	%p144, %fd118, %fd119;
	mov.f64 	%fd316, %fd117;
	mov.u64 	%rd316, %rd84;
	@%p144 bra 	$L__BB8_97;
	setp.lt.f64 	%p145, %fd119, %fd118;
	mov.f64 	%fd316, %fd351;
	mov.u64 	%rd316, %rd355;
	@%p145 bra 	$L__BB8_97;
	setp.lt.s64 	%p146, %rd355, %rd84;
	selp.f64 	%fd316, %fd351, %fd117, %p146;
	min.s64 	%rd316, %rd355, %rd84;
$L__BB8_97:
	setp.lt.s32 	%p147, %r3, 65;
	mov.f64 	%fd317, %fd316;
	mov.u64 	%rd317, %rd316;
	@%p147 bra 	$L__BB8_101;
	ld.shared.f64 	%fd122, [_ZN6thrust24THRUST_300001_SM_1000_NS8cuda_cub4core6detail5shmemE+40];
	ld.shared.u64 	%rd87, [_ZN6thrust24THRUST_300001_SM_1000_NS8cuda_cub4core6detail5shmemE+48];
	abs.f64 	%fd123, %fd316;
	abs.f64 	%fd124, %fd122;
	setp.lt.f64 	%p148, %fd123, %fd124;
	mov.f64 	%fd317, %fd122;
	mov.u64 	%rd317, %rd87;
	@%p148 bra 	$L__BB8_101;
	setp.lt.f64 	%p149, %fd124, %fd123;
	mov.f64 	%fd317, %fd316;
	mov.u64 	%rd317, %rd316;
	@%p149 bra 	$L__BB8_101;
	setp.lt.s64 	%p150, %rd316, %rd87;
	selp.f64 	%fd317, %fd316, %fd122, %p150;
	min.s64 	%rd317, %rd316, %rd87;
$L__BB8_101:
	setp.lt.s32 	%p151, %r3, 97;
	mov.f64 	%fd318, %fd317;
	mov.u64 	%rd318, %rd317;
	@%p151 bra 	$L__BB8_105;
	ld.shared.f64 	%fd127, [_ZN6thrust24THRUST_300001_SM_1000_NS8cuda_cub4core6detail5shmemE+56];
	ld.shared.u64 	%rd90, [_ZN6thrust24THRUST_300001_SM_1000_NS8cuda_cub4core6detail5shmemE+64];
	abs.f64 	%fd128, %fd317;
	abs.f64 	%fd129, %fd127;
	setp.lt.f64 	%p152, %fd128, %fd129;
	mov.f64 	%fd318, %fd127;
	mov.u64 	%rd318, %rd90;
	@%p152 bra 	$L__BB8_105;
	setp.lt.f64 	%p153, %fd129, %fd128;
	mov.f64 	%fd318, %fd317;
	mov.u64 	%rd318, %rd317;
	@%p153 bra 	$L__BB8_105;
	setp.lt.s64 	%p154, %rd317, %rd90;
	selp.f64 	%fd318, %fd317, %fd127, %p154;
	min.s64 	%rd318, %rd317, %rd90;
$L__BB8_105:
	setp.lt.s32 	%p155, %r3, 129;
	mov.f64 	%fd319, %fd318;
	mov.u64 	%rd319, %rd318;
	@%p155 bra 	$L__BB8_109;
	ld.shared.f64 	%fd132, [_ZN6thrust24THRUST_300001_SM_1000_NS8cuda_cub4core6detail5shmemE+72];
	ld.shared.u64 	%rd93, [_ZN6thrust24THRUST_300001_SM_1000_NS8cuda_cub4core6detail5shmemE+80];
	abs.f64 	%fd133, %fd318;
	abs.f64 	%fd134, %fd132;
	setp.lt.f64 	%p156, %fd133, %fd134;
	mov.f64 	%fd319, %fd132;
	mov.u64 	%rd319, %rd93;
	@%p156 bra 	$L__BB8_109;
	setp.lt.f64 	%p157, %fd134, %fd133;
	mov.f64 	%fd319, %fd318;
	mov.u64 	%rd319, %rd318;
	@%p157 bra 	$L__BB8_109;
	setp.lt.s64 	%p158, %rd318, %rd93;
	selp.f64 	%fd319, %fd318, %fd132, %p158;
	min.s64 	%rd319, %rd318, %rd93;
$L__BB8_109:
	setp.lt.s32 	%p159, %r3, 161;
	mov.f64 	%fd320, %fd319;
	mov.u64 	%rd320, %rd319;
	@%p159 bra 	$L__BB8_113;
	ld.shared.f64 	%fd137, [_ZN6thrust24THRUST_300001_SM_1000_NS8cuda_cub4core6detail5shmemE+88];
	ld.shared.u64 	%rd96, [_ZN6thrust24THRUST_300001_SM_1000_NS8cuda_cub4core6detail5shmemE+96];
	abs.f64 	%fd138, %fd319;
	abs.f64 	%fd139, %fd137;
	setp.lt.f64 	%p160, %fd138, %fd139;
	mov.f64 	%fd320, %fd137;
	mov.u64 	%rd320, %rd96;
	@%p160 bra 	$L__BB8_113;
	setp.lt.f64 	%p161, %fd139, %fd138;
	mov.f64 	%fd320, %fd319;
	mov.u64 	%rd320, %rd319;
	@%p161 bra 	$L__BB8_113;
	setp.lt.s64 	%p162, %rd319, %rd96;
	selp.f64 	%fd320, %fd319, %fd137, %p162;
	min.s64 	%rd320, %rd319, %rd96;
$L__BB8_113:
	setp.lt.s32 	%p163, %r3, 193;
	mov.f64 	%fd321, %fd320;
	mov.u64 	%rd321, %rd320;
	@%p163 bra 	$L__BB8_117;
	ld.shared.f64 	%fd142, [_ZN6thrust24THRUST_300001_SM_1000_NS8cuda_cub4core6detail5shmemE+104];
	ld.shared.u64 	%rd99, [_ZN6thrust24THRUST_300001_SM_1000_NS8cuda_cub4core6detail5shmemE+112];
	abs.f64 	%fd143, %fd320;
	abs.f64 	%fd144, %fd142;
	setp.lt.f64 	%p164, %fd143, %fd144;
	mov.f64 	%fd321, %fd142;
	mov.u64 	%rd321, %rd99;
	@%p164 bra 	$L__BB8_117;
	setp.lt.f64 	%p165, %fd144, %fd143;
	mov.f64 	%fd321, %fd320;
	mov.u64 	%rd321, %rd320;
	@%p165 bra 	$L__BB8_117;
	setp.lt.s64 	%p166, %rd320, %rd99;
	selp.f64 	%fd321, %fd320, %fd142, %p166;
	min.s64 	%rd321, %rd320, %rd99;
$L__BB8_117:
	setp.lt.s32 	%p167, %r3, 225;
	mov.u64 	%rd355, %rd321;
	mov.f64 	%fd351, %fd321;
	@%p167 bra 	$L__BB8_208;
	ld.shared.f64 	%fd147, [_ZN6thrust24THRUST_300001_SM_1000_NS8cuda_cub4core6detail5shmemE+120];
	ld.shared.u64 	%rd102, [_ZN6thrust24THRUST_300001_SM_1000_NS8cuda_cub4core6detail5shmemE+128];
	abs.f64 	%fd148, %fd321;
	abs.f64 	%fd149, %fd147;
	setp.lt.f64 	%p168, %fd148, %fd149;
	mov.u64 	%rd355, %rd102;
	mov.f64 	%fd351, %fd147;
	@%p168 bra 	$L__BB8_208;
	setp.lt.f64 	%p169, %fd149, %fd148;
	mov.u64 	%rd355, %rd321;
	mov.f64 	%fd351, %fd321;
	@%p169 bra 	$L__BB8_208;
	setp.lt.s64 	%p170, %rd321, %rd102;
	selp.f64 	%fd351, %fd321, %fd147, %p170;
	min.s64 	%rd355, %rd321, %rd102;
	bra.uni 	$L__BB8_208;
$L__BB8_121:
	mov.u32 	%r20, %tid.x;
	add.s64 	%rd104, %rd196, %rd4;
	cvt.u64.u32 	%rd105, %r20;
	add.s64 	%rd201, %rd105, %rd4;
	cvta.to.global.u64 	%rd202, %rd195;
	shl.b64 	%rd203, %rd201, 3;
	add.s64 	%rd204, %rd202, %rd203;
	ld.global.f64 	%fd274, [%rd204];
	add.s32 	%r36, %r20, 256;
	cvt.u64.u32 	%rd205, %r36;
	ld.global.f64 	%fd275, [%rd204+2048];
	add.s32 	%r37, %r20, 512;
	cvt.u64.u32 	%rd206, %r37;
	ld.global.f64 	%fd276, [%rd204+4096];
	add.s32 	%r38, %r20, 768;
	cvt.u64.u32 	%rd207, %r38;
	ld.global.f64 	%fd277, [%rd204+6144];
	or.b32  	%r39, %r20, 1024;
	cvt.u64.u32 	%rd106, %r39;
	add.s64 	%rd343, %rd104, %rd106;
	ld.global.f64 	%fd339, [%rd204+8192];
	abs.f64 	%fd278, %fd274;
	abs.f64 	%fd279, %fd275;
	setp.geu.f64 	%p2, %fd278, %fd279;
	selp.f64 	%fd280, %fd274, %fd275, %p2;
	selp.b64 	%rd208, %rd105, %rd205, %p2;
	abs.f64 	%fd281, %fd280;
	abs.f64 	%fd282, %fd276;
	setp.geu.f64 	%p3, %fd281, %fd282;
	selp.f64 	%fd283, %fd280, %fd276, %p3;
	selp.b64 	%rd209, %rd208, %rd206, %p3;
	abs.f64 	%fd284, %fd283;
	abs.f64 	%fd285, %fd277;
	setp.geu.f64 	%p4, %fd284, %fd285;
	selp.f64 	%fd152, %fd283, %fd277, %p4;
	selp.b64 	%rd108, %rd209, %rd207, %p4;
	abs.f64 	%fd153, %fd152;
	abs.f64 	%fd154, %fd339;
	setp.lt.f64 	%p5, %fd153, %fd154;
	@%p5 bra 	$L__BB8_123;
	setp.lt.f64 	%p6, %fd154, %fd153;
	setp.lt.u64 	%p7, %rd108, %rd106;
	or.pred  	%p8, %p6, %p7;
	selp.f64 	%fd339, %fd152, %fd339, %p8;
	add.s64 	%rd212, %rd104, %rd108;
	selp.b64 	%rd343, %rd212, %rd343, %p8;
$L__BB8_123:
	setp.le.u64 	%p9, %rd198, %rd5;
	@%p9 bra 	$L__BB8_164;
	setp.ne.s32 	%p10, %r20, 0;
	@%p10 bra 	$L__BB8_126;
	atom.global.add.u64 	%rd213, [%rd1+8], 1280;
	add.s64 	%rd214, %rd213, %rd5;
	st.shared.u64 	[_ZN6thrust24THRUST_300001_SM_1000_NS8cuda_cub4core6detail5shmemE+152], %rd214;
$L__BB8_126:
	bar.sync 	0;
	ld.shared.u64 	%rd331, [_ZN6thrust24THRUST_300001_SM_1000_NS8cuda_cub4core6detail5shmemE+152];
	add.s64 	%rd215, %rd331, 1280;
	setp.gt.s64 	%p11, %rd215, %rd198;
	@%p11 bra 	$L__BB8_141;
	mov.f64 	%fd323, %fd339;
	mov.u64 	%rd324, %rd343;
$L__BB8_128:
	add.s64 	%rd216, %rd331, %rd105;
	cvta.to.global.u64 	%rd217, %rd195;
	shl.b64 	%rd218, %rd216, 3;
	add.s64 	%rd219, %rd217, %rd218;
	add.s64 	%rd325, %rd216, %rd196;
	ld.global.f64 	%fd324, [%rd219];
	add.s64 	%rd326, %rd325, 256;
	ld.global.f64 	%fd325, [%rd219+2048];
	add.s64 	%rd327, %rd325, 512;
	ld.global.f64 	%fd326, [%rd219+4096];
	add.s64 	%rd328, %rd325, 768;
	ld.global.f64 	%fd327, [%rd219+6144];
	add.s64 	%rd343, %rd325, 1024;
	ld.global.f64 	%fd339, [%rd219+8192];
	abs.f64 	%fd163, %fd323;
	abs.f64 	%fd164, %fd324;
	setp.lt.f64 	%p12, %fd163, %fd164;
	@%p12 bra 	$L__BB8_130;
	setp.lt.f64 	%p13, %fd164, %fd163;
	setp.lt.s64 	%p14, %rd324, %rd325;
	or.pred  	%p15, %p13, %p14;
	selp.f64 	%fd324, %fd323, %fd324, %p15;
	selp.b64 	%rd325, %rd324, %rd325, %p15;
$L__BB8_130:
	abs.f64 	%fd167, %fd324;
	abs.f64 	%fd168, %fd325;
	setp.lt.f64 	%p16, %fd167, %fd168;
	@%p16 bra 	$L__BB8_132;
	setp.lt.f64 	%p17, %fd168, %fd167;
	setp.lt.s64 	%p18, %rd325, %rd326;
	or.pred  	%p19, %p17, %p18;
	selp.f64 	%fd325, %fd324, %fd325, %p19;
	selp.b64 	%rd326, %rd325, %rd326, %p19;
$L__BB8_132:
	abs.f64 	%fd171, %fd325;
	abs.f64 	%fd172, %fd326;
	setp.lt.f64 	%p20, %fd171, %fd172;
	@%p20 bra 	$L__BB8_134;
	setp.lt.f64 	%p21, %fd172, %fd171;
	setp.lt.s64 	%p22, %rd326, %rd327;
	or.pred  	%p23, %p21, %p22;
	selp.f64 	%fd326, %fd325, %fd326, %p23;
	selp.b64 	%rd327, %rd326, %rd327, %p23;
$L__BB8_134:
	abs.f64 	%fd175, %fd326;
	abs.f64 	%fd176, %fd327;
	setp.lt.f64 	%p24, %fd175, %fd176;
	@%p24 bra 	$L__BB8_136;
	setp.lt.f64 	%p25, %fd176, %fd175;
	setp.lt.s64 	%p26, %rd327, %rd328;
	or.pred  	%p27, %p25, %p26;
	selp.f64 	%fd327, %fd326, %fd327, %p27;
	selp.b64 	%rd328, %rd327, %rd328, %p27;
$L__BB8_136:
	abs.f64 	%fd179, %fd327;
	abs.f64 	%fd180, %fd339;
	setp.lt.f64 	%p28, %fd179, %fd180;
	@%p28 bra 	$L__BB8_138;
	setp.lt.f64 	%p29, %fd180, %fd179;
	setp.lt.s64 	%p30, %rd328, %rd343;
	or.pred  	%p31, %p29, %p30;
	selp.f64 	%fd339, %fd327, %fd339, %p31;
	selp.b64 	%rd343, %rd328, %rd343, %p31;
$L__BB8_138:
	setp.ne.s32 	%p32, %r20, 0;
	bar.sync 	0;
	@%p32 bra 	$L__BB8_140;
	atom.global.add.u64 	%rd220, [%rd1+8], 1280;
	add.s64 	%rd221, %rd220, %rd5;
	st.shared.u64 	[_ZN6thrust24THRUST_300001_SM_1000_NS8cuda_cub4core6detail5shmemE+152], %rd221;
$L__BB8_140:
	bar.sync 	0;
	ld.shared.u64 	%rd331, [_ZN6thrust24THRUST_300001_SM_1000_NS8cuda_cub4core6detail5shmemE+152];
	add.s64 	%rd222, %rd331, 1280;
	setp.le.s64 	%p33, %rd222, %rd198;
	mov.f64 	%fd323, %fd339;
	mov.u64 	%rd324, %rd343;
	@%p33 bra 	$L__BB8_128;
$L__BB8_141:
	setp.le.s64 	%p34, %rd198, %rd331;
	@%p34 bra 	$L__BB8_164;
	cvt.u32.u64 	%r40, %rd331;
	cvt.u32.u64 	%r41, %rd198;
	sub.s32 	%r21, %r41, %r40;
	setp.ge.s32 	%p35, %r20, %r21;
	@%p35 bra 	$L__BB8_164;
	cvta.to.global.u64 	%rd132, %rd195;
	not.b32 	%r43, %r20;
	add.s32 	%r44, %r43, %r41;
	sub.s32 	%r22, %r44, %r40;
	and.b32  	%r46, %r22, 768;
	setp.eq.s32 	%p36, %r46, 768;
	mov.u32 	%r397, %r20;
	@%p36 bra 	$L__BB8_149;
	add.s64 	%rd224, %rd331, %rd105;
	add.s64 	%rd333, %rd224, %rd196;
	shl.b64 	%rd225, %rd224, 3;
	add.s64 	%rd332, %rd132, %rd225;
	shr.u32 	%r47, %r22, 8;
	add.s32 	%r48, %r47, 1;
	and.b32  	%r49, %r48, 3;
	neg.s32 	%r395, %r49;
	mov.u32 	%r397, %r20;
$L__BB8_145:
	.pragma "nounroll";
	mov.u64 	%rd137, %rd343;
	mov.f64 	%fd184, %fd339;
	ld.global.f64 	%fd185, [%rd332];
	abs.f64 	%fd186, %fd184;
	abs.f64 	%fd187, %fd185;
	setp.lt.f64 	%p37, %fd186, %fd187;
	mov.f64 	%fd339, %fd185;
	mov.u64 	%rd343, %rd333;
	@%p37 bra 	$L__BB8_148;
	setp.lt.f64 	%p38, %fd187, %fd186;
	mov.f64 	%fd339, %fd184;
	mov.u64 	%rd343, %rd137;
	@%p38 bra 	$L__BB8_148;
	setp.lt.s64 	%p39, %rd137, %rd333;
	selp.f64 	%fd339, %fd184, %fd185, %p39;
	min.s64 	%rd343, %rd137, %rd333;
$L__BB8_148:
	add.s32 	%r397, %r397, 256;
	add.s64 	%rd333, %rd333, 256;
	add.s64 	%rd332, %rd332, 2048;
	add.s32 	%r395, %r395, 1;
	setp.ne.s32 	%p40, %r395, 0;
	@%p40 bra 	$L__BB8_145;
$L__BB8_149:
	setp.lt.u32 	%p41, %r22, 768;
	@%p41 bra 	$L__BB8_164;
	add.s32 	%r398, %r397, 512;
$L__BB8_151:
	mov.u32 	%r30, %r398;
	add.s32 	%r50, %r30, -512;
	cvt.u64.u32 	%rd226, %r50;
	add.s64 	%rd227, %rd331, %rd226;
	shl.b64 	%rd228, %rd227, 3;
	add.s64 	%rd145, %rd132, %rd228;
	add.s64 	%rd146, %rd227, %rd196;
	ld.global.f64 	%fd193, [%rd145];
	abs.f64 	%fd194, %fd339;
	abs.f64 	%fd195, %fd193;
	setp.lt.f64 	%p42, %fd194, %fd195;
	mov.f64 	%fd335, %fd193;
	mov.u64 	%rd339, %rd146;
	@%p42 bra 	$L__BB8_154;
	setp.lt.f64 	%p43, %fd195, %fd194;
	mov.f64 	%fd335, %fd339;
	mov.u64 	%rd339, %rd343;
	@%p43 bra 	$L__BB8_154;
	setp.lt.s64 	%p44, %rd343, %rd146;
	selp.f64 	%fd335, %fd339, %fd193, %p44;
	min.s64 	%rd339, %rd343, %rd146;
$L__BB8_154:
	add.s32 	%r51, %r30, -256;
	cvt.u64.u32 	%rd229, %r51;
	add.s64 	%rd230, %rd331, %rd229;
	add.s64 	%rd149, %rd230, %rd196;
	ld.global.f64 	%fd198, [%rd145+2048];
	abs.f64 	%fd199, %fd335;
	abs.f64 	%fd200, %fd198;
	setp.lt.f64 	%p45, %fd199, %fd200;
	mov.f64 	%fd336, %fd198;
	mov.u64 	%rd340, %rd149;
	@%p45 bra 	$L__BB8_157;
	setp.lt.f64 	%p46, %fd200, %fd199;
	mov.f64 	%fd336, %fd335;
	mov.u64 	%rd340, %rd339;
	@%p46 bra 	$L__BB8_157;
	setp.lt.s64 	%p47, %rd339, %rd149;
	selp.f64 	%fd336, %fd335, %fd198, %p47;
	min.s64 	%rd340, %rd339, %rd149;
$L__BB8_157:
	cvt.u64.u32 	%rd231, %r30;
	add.s64 	%rd232, %rd331, %rd231;
	add.s64 	%rd152, %rd232, %rd196;
	ld.global.f64 	%fd203, [%rd145+4096];
	abs.f64 	%fd204, %fd336;
	abs.f64 	%fd205, %fd203;
	setp.lt.f64 	%p48, %fd204, %fd205;
	mov.f64 	%fd337, %fd203;
	mov.u64 	%rd341, %rd152;
	@%p48 bra 	$L__BB8_160;
	setp.lt.f64 	%p49, %fd205, %fd204;
	mov.f64 	%fd337, %fd336;
	mov.u64 	%rd341, %rd340;
	@%p49 bra 	$L__BB8_160;
	setp.lt.s64 	%p50, %rd340, %rd152;
	selp.f64 	%fd337, %fd336, %fd203, %p50;
	min.s64 	%rd341, %rd340, %rd152;
$L__BB8_160:
	add.s32 	%r52, %r30, 256;
	cvt.u64.u32 	%rd233, %r52;
	add.s64 	%rd234, %rd331, %rd233;
	add.s64 	%rd155, %rd234, %rd196;
	ld.global.f64 	%fd208, [%rd145+6144];
	abs.f64 	%fd209, %fd337;
	abs.f64 	%fd210, %fd208;
	setp.lt.f64 	%p51, %fd209, %fd210;
	mov.f64 	%fd339, %fd208;
	mov.u64 	%rd343, %rd155;
	@%p51 bra 	$L__BB8_163;
	setp.lt.f64 	%p52, %fd210, %fd209;
	mov.f64 	%fd339, %fd337;
	mov.u64 	%rd343, %rd341;
	@%p52 bra 	$L__BB8_163;
	setp.lt.s64 	%p53, %rd341, %rd155;
	selp.f64 	%fd339, %fd337, %fd208, %p53;
	min.s64 	%rd343, %rd341, %rd155;
$L__BB8_163:
	add.s32 	%r398, %r30, 1024;
	add.s32 	%r53, %r30, 512;
	setp.lt.s32 	%p54, %r53, %r21;
	@%p54 bra 	$L__BB8_151;
$L__BB8_164:
	// begin inline asm
	mov.u32 %r54, %laneid;
	// end inline asm
	mov.b64 	%rd235, %fd339;
	mov.b64 	{%r56, %r61}, %rd235;
	mov.b32 	%r72, 1;
	mov.b32 	%r73, 31;
	mov.b32 	%r74, -1;
	// begin inline asm
	shfl.sync.down.b32 %r55, %r56, %r72, %r73, %r74;
	// end inline asm
	// begin inline asm
	shfl.sync.down.b32 %r60, %r61, %r72, %r73, %r74;
	// end inline asm
	mov.b64 	%rd236, {%r55, %r60};
	mov.b64 	%fd214, %rd236;
	mov.b64 	{%r66, %r71}, %rd343;
	// begin inline asm
	shfl.sync.down.b32 %r65, %r66, %r72, %r73, %r74;
	// end inline asm
	// begin inline asm
	shfl.sync.down.b32 %r70, %r71, %r72, %r73, %r74;
	// end inline asm
	mov.b64 	%rd159, {%r65, %r70};
	setp.gt.s32 	%p55, %r54, 30;
	mov.f64 	%fd340, %fd339;
	mov.u64 	%rd344, %rd343;
	@%p55 bra 	$L__BB8_168;
	abs.f64 	%fd215, %fd339;
	abs.f64 	%fd216, %fd214;
	setp.lt.f64 	%p56, %fd215, %fd216;
	mov.f64 	%fd340, %fd214;
	mov.u64 	%rd344, %rd159;
	@%p56 bra 	$L__BB8_168;
	setp.lt.f64 	%p57, %fd216, %fd215;
	mov.f64 	%fd340, %fd339;
	mov.u64 	%rd344, %rd343;
	@%p57 bra 	$L__BB8_168;
	setp.lt.s64 	%p58, %rd343, %rd159;
	selp.f64 	%fd340, %fd339, %fd214, %p58;
	min.s64 	%rd344, %rd343, %rd159;
$L__BB8_168:
	mov.b64 	%rd237, %fd340;
	mov.b64 	{%r76, %r81}, %rd237;
	mov.b32 	%r92, 2;
	mov.b32 	%r93, 31;
	mov.b32 	%r94, -1;
	// begin inline asm
	shfl.sync.down.b32 %r75, %r76, %r92, %r93, %r94;
	// end inline asm
	// begin inline asm
	shfl.sync.down.b32 %r80, %r81, %r92, %r93, %r94;
	// end inline asm
	mov.b64 	%rd238, {%r75, %r80};
	mov.b64 	%fd219, %rd238;
	mov.b64 	{%r86, %r91}, %rd344;
	// begin inline asm
	shfl.sync.down.b32 %r85, %r86, %r92, %r93, %r94;
	// end inline asm
	// begin inline asm
	shfl.sync.down.b32 %r90, %r91, %r92, %r93, %r94;
	// end inline asm
	mov.b64 	%rd162, {%r85, %r90};
	setp.gt.s32 	%p59, %r54, 29;
	mov.f64 	%fd341, %fd340;
	mov.u64 	%rd345, %rd344;
	@%p59 bra 	$L__BB8_172;
	abs.f64 	%fd220, %fd340;
	abs.f64 	%fd221, %fd219;
	setp.lt.f64 	%p60, %fd220, %fd221;
	mov.f64 	%fd341, %fd219;
	mov.u64 	%rd345, %rd162;
	@%p60 bra 	$L__BB8_172;
	setp.lt.f64 	%p61, %fd221, %fd220;
	mov.f64 	%fd341, %fd340;
	mov.u64 	%rd345, %rd344;
	@%p61 bra 	$L__BB8_172;
	setp.lt.s64 	%p62, %rd344, %rd162;
	selp.f64 	%fd341, %fd340, %fd219, %p62;
	min.s64 	%rd345, %rd344, %rd162;
$L__BB8_172:
	mov.b64 	%rd239, %fd341;
	mov.b64 	{%r96, %r101}, %rd239;
	mov.b32 	%r112, 4;
	mov.b32 	%r113, 31;
	mov.b32 	%r114, -1;
	// begin inline asm
	shfl.sync.down.b32 %r95, %r96, %r112, %r113, %r114;
	// end inline asm
	// begin inline asm
	shfl.sync.down.b32 %r100, %r101, %r112, %r113, %r114;
	// end inline asm
	mov.b64 	%rd240, {%r95, %r100};
	mov.b64 	%fd224, %rd240;
	mov.b64 	{%r106, %r111}, %rd345;
	// begin inline asm
	shfl.sync.down.b32 %r105, %r106, %r112, %r113, %r114;
	// end inline asm
	// begin inline asm
	shfl.sync.down.b32 %r110, %r111, %r112, %r113, %r114;
	// end inline asm
	mov.b64 	%rd165, {%r105, %r110};
	setp.gt.s32 	%p63, %r54, 27;
	mov.f64 	%fd342, %fd341;
	mov.u64 	%rd346, %rd345;
	@%p63 bra 	$L__BB8_176;
	abs.f64 	%fd225, %fd341;
	abs.f64 	%fd226, %fd224;
	setp.lt.f64 	%p64, %fd225, %fd226;
	mov.f64 	%fd342, %fd224;
	mov.u64 	%rd346, %rd165;
	@%p64 bra 	$L__BB8_176;
	setp.lt.f64 	%p65, %fd226, %fd225;
	mov.f64 	%fd342, %fd341;
	mov.u64 	%rd346, %rd345;
	@%p65 bra 	$L__BB8_176;
	setp.lt.s64 	%p66, %rd345, %rd165;
	selp.f64 	%fd342, %fd341, %fd224, %p66;
	min.s64 	%rd346, %rd345, %rd165;
$L__BB8_176:
	mov.b64 	%rd241, %fd342;
	mov.b64 	{%r116, %r121}, %rd241;
	mov.b32 	%r132, 8;
	mov.b32 	%r133, 31;
	mov.b32 	%r134, -1;
	// begin inline asm
	shfl.sync.down.b32 %r115, %r116, %r132, %r133, %r134;
	// end inline asm
	// begin inline asm
	shfl.sync.down.b32 %r120, %r121, %r132, %r133, %r134;
	// end inline asm
	mov.b64 	%rd242, {%r115, %r120};
	mov.b64 	%fd229, %rd242;
	mov.b64 	{%r126, %r131}, %rd346;
	// begin inline asm
	shfl.sync.down.b32 %r125, %r126, %r132, %r133, %r134;
	// end inline asm
	// begin inline asm
	shfl.sync.down.b32 %r130, %r131, %r132, %r133, %r134;
	// end inline asm
	mov.b64 	%rd168, {%r125, %r130};
	setp.gt.s32 	%p67, %r54, 23;
	mov.f64 	%fd343, %fd342;
	mov.u64 	%rd347, %rd346;
	@%p67 bra 	$L__BB8_180;
	abs.f64 	%fd230, %fd342;
	abs.f64 	%fd231, %fd229;
	setp.lt.f64 	%p68, %fd230, %fd231;
	mov.f64 	%fd343, %fd229;
	mov.u64 	%rd347, %rd168;
	@%p68 bra 	$L__BB8_180;
	setp.lt.f64 	%p69, %fd231, %fd230;
	mov.f64 	%fd343, %fd342;
	mov.u64 	%rd347, %rd346;
	@%p69 bra 	$L__BB8_180;
	setp.lt.s64 	%p70, %rd346, %rd168;
	selp.f64 	%fd343, %fd342, %fd229, %p70;
	min.s64 	%rd347, %rd346, %rd168;
$L__BB8_180:
	mov.b64 	%rd243, %fd343;
	mov.b64 	{%r136, %r141}, %rd243;
	mov.b32 	%r152, 16;
	mov.b32 	%r153, 31;
	mov.b32 	%r154, -1;
	// begin inline asm
	shfl.sync.down.b32 %r135, %r136, %r152, %r153, %r154;
	// end inline asm
	// begin inline asm
	shfl.sync.down.b32 %r140, %r141, %r152, %r153, %r154;
	// end inline asm
	mov.b64 	%rd244, {%r135, %r140};
	mov.b64 	%fd234, %rd244;
	mov.b64 	{%r146, %r151}, %rd347;
	// begin inline asm
	shfl.sync.down.b32 %r145, %r146, %r152, %r153, %r154;
	// end inline asm
	// begin inline asm
	shfl.sync.down.b32 %r150, %r151, %r152, %r153, %r154;
	// end inline asm
	mov.b64 	%rd171, {%r145, %r150};
	setp.gt.s32 	%p71, %r54, 15;
	mov.f64 	%fd351, %fd343;
	mov.u64 	%rd355, %rd347;
	@%p71 bra 	$L__BB8_184;
	abs.f64 	%fd235, %fd343;
	abs.f64 	%fd236, %fd234;
	setp.lt.f64 	%p72, %fd235, %fd236;
	mov.f64 	%fd351, %fd234;
	mov.u64 	%rd355, %rd171;
	@%p72 bra 	$L__BB8_184;
	setp.lt.f64 	%p73, %fd236, %fd235;
	mov.f64 	%fd351, %fd343;
	mov.u64 	%rd355, %rd347;
	@%p73 bra 	$L__BB8_184;
	setp.lt.s64 	%p74, %rd347, %rd171;
	selp.f64 	%fd351, %fd343, %fd234, %p74;
	min.s64 	%rd355, %rd347, %rd171;
$L__BB8_184:
	setp.ne.s32 	%p75, %r54, 0;
	@%p75 bra 	$L__BB8_186;
	shr.u32 	%r155, %r20, 1;
	and.b32  	%r156, %r155, 496;
	mov.u32 	%r157, _ZN6thrust24THRUST_300001_SM_1000_NS8cuda_cub4core6detail5shmemE;
	add.s32 	%r158, %r157, %r156;
	st.shared.f64 	[%r158+8], %fd351;
	st.shared.u64 	[%r158+16], %rd355;
$L__BB8_186:
	bar.sync 	0;
	setp.ne.s32 	%p76, %r20, 0;
	@%p76 bra 	$L__BB8_208;
	ld.shared.f64 	%fd239, [_ZN6thrust24THRUST_300001_SM_1000_NS8cuda_cub4core6detail5shmemE+24];
	ld.shared.u64 	%rd174, [_ZN6thrust24THRUST_300001_SM_1000_NS8cuda_cub4core6detail5shmemE+32];
	abs.f64 	%fd240, %fd351;
	abs.f64 	%fd241, %fd239;
	setp.lt.f64 	%p77, %fd240, %fd241;
	mov.f64 	%fd345, %fd239;
	mov.u64 	%rd349, %rd174;
	@%p77 bra 	$L__BB8_190;
	setp.lt.f64 	%p78, %fd241, %fd240;
	mov.f64 	%fd345, %fd351;
	mov.u64 	%rd349, %rd355;
	@%p78 bra 	$L__BB8_190;
	setp.lt.s64 	%p79, %rd355, %rd174;
	selp.f64 	%fd345, %fd351, %fd239, %p79;
	min.s64 	%rd349, %rd355, %rd174;
$L__BB8_190:
	ld.shared.f64 	%fd244, [_ZN6thrust24THRUST_300001_SM_1000_NS8cuda_cub4core6detail5shmemE+40];
	ld.shared.u64 	%rd177, [_ZN6thrust24THRUST_300001_SM_1000_NS8cuda_cub4core6detail5shmemE+48];
	abs.f64 	%fd245, %fd345;
	abs.f64 	%fd246, %fd244;
	setp.lt.f64 	%p80, %fd245, %fd246;
	mov.f64 	%fd346, %fd244;
	mov.u64 	%rd350, %rd177;
	@%p80 bra 	$L__BB8_193;
	setp.lt.f64 	%p81, %fd246, %fd245;
	mov.f64 	%fd346, %fd345;
	mov.u64 	%rd350, %rd349;
	@%p81 bra 	$L__BB8_193;
	setp.lt.s64 	%p82, %rd349, %rd177;
	selp.f64 	%fd346, %fd345, %fd244, %p82;
	min.s64 	%rd350, %rd349, %rd177;
$L__BB8_193:
	ld.shared.f64 	%fd249, [_ZN6thrust24THRUST_300001_SM_1000_NS8cuda_cub4core6detail5shmemE+56];
	ld.shared.u64 	%rd180, [_ZN6thrust24THRUST_300001_SM_1000_NS8cuda_cub4core6detail5shmemE+64];
	abs.f64 	%fd250, %fd346;
	abs.f64 	%fd251, %fd249;
	setp.lt.f64 	%p83, %fd250, %fd251;
	mov.f64 	%fd347, %fd249;
	mov.u64 	%rd351, %rd180;
	@%p83 bra 	$L__BB8_196;
	setp.lt.f64 	%p84, %fd251, %fd250;
	mov.f64 	%fd347, %fd346;
	mov.u64 	%rd351, %rd350;
	@%p84 bra 	$L__BB8_196;
	setp.lt.s64 	%p85, %rd350, %rd180;
	selp.f64 	%fd347, %fd346, %fd249, %p85;
	min.s64 	%rd351, %rd350, %rd180;
$L__BB8_196:
	ld.shared.f64 	%fd254, [_ZN6thrust24THRUST_300001_SM_1000_NS8cuda_cub4core6detail5shmemE+72];
	ld.shared.u64 	%rd183, [_ZN6thrust24THRUST_300001_SM_1000_NS8cuda_cub4core6detail5shmemE+80];
	abs.f64 	%fd255, %fd347;
	abs.f64 	%fd256, %fd254;
	setp.lt.f64 	%p86, %fd255, %fd256;
	mov.f64 	%fd348, %fd254;
	mov.u64 	%rd352, %rd183;
	@%p86 bra 	$L__BB8_199;
	setp.lt.f64 	%p87, %fd256, %fd255;
	mov.f64 	%fd348, %fd347;
	mov.u64 	%rd352, %rd351;
	@%p87 bra 	$L__BB8_199;
	setp.lt.s64 	%p88, %rd351, %rd183;
	selp.f64 	%fd348, %fd347, %fd254, %p88;
	min.s64 	%rd352, %rd351, %rd183;
$L__BB8_199:
	ld.shared.f64 	%fd259, [_ZN6thrust24THRUST_300001_SM_1000_NS8cuda_cub4core6detail5shmemE+88];
	ld.shared.u64 	%rd186, [_ZN6thrust24THRUST_300001_SM_1000_NS8cuda_cub4core6detail5shmemE+96];
	abs.f64 	%fd260, %fd348;
	abs.f64 	%fd261, %fd259;
	setp.lt.f64 	%p89, %fd260, %fd261;
	mov.f64 	%fd349, %fd259;
	mov.u64 	%rd353, %rd186;
	@%p89 bra 	$L__BB8_202;
	setp.lt.f64 	%p90, %fd261, %fd260;
	mov.f64 	%fd349, %fd348;
	mov.u64 	%rd353, %rd352;
	@%p90 bra 	$L__BB8_202;
	setp.lt.s64 	%p91, %rd352, %rd186;
	selp.f64 	%fd349, %fd348, %fd259, %p91;
	min.s64 	%rd353, %rd352, %rd186;
$L__BB8_202:
	ld.shared.f64 	%fd264, [_ZN6thrust24THRUST_300001_SM_1000_NS8cuda_cub4core6detail5shmemE+104];
	ld.shared.u64 	%rd189, [_ZN6thrust24THRUST_300001_SM_1000_NS8cuda_cub4core6detail5shmemE+112];
	abs.f64 	%fd265, %fd349;
	abs.f64 	%fd266, %fd264;
	setp.lt.f64 	%p92, %fd265, %fd266;
	mov.f64 	%fd350, %fd264;
	mov.u64 	%rd354, %rd189;
	@%p92 bra 	$L__BB8_205;
	setp.lt.f64 	%p93, %fd266, %fd265;
	mov.f64 	%fd350, %fd349;
	mov.u64 	%rd354, %rd353;
	@%p93 bra 	$L__BB8_205;
	setp.lt.s64 	%p94, %rd353, %rd189;
	selp.f64 	%fd350, %fd349, %fd264, %p94;
	min.s64 	%rd354, %rd353, %rd189;
$L__BB8_205:
	ld.shared.f64 	%fd269, [_ZN6thrust24THRUST_300001_SM_1000_NS8cuda_cub4core6detail5shmemE+120];
	ld.shared.u64 	%rd192, [_ZN6thrust24THRUST_300001_SM_1000_NS8cuda_cub4core6detail5shmemE+128];
	abs.f64 	%fd270, %fd350;
	abs.f64 	%fd271, %fd269;
	setp.lt.f64 	%p95, %fd270, %fd271;
	mov.u64 	%rd355, %rd192;
	mov.f64 	%fd351, %fd269;
	@%p95 bra 	$L__BB8_208;
	setp.lt.f64 	%p96, %fd271, %fd270;
	mov.u64 	%rd355, %rd354;
	mov.f64 	%fd351, %fd350;
	@%p96 bra 	$L__BB8_208;
	setp.lt.s64 	%p97, %rd354, %rd192;
	selp.f64 	%fd351, %fd350, %fd269, %p97;
	min.s64 	%rd355, %rd354, %rd192;
$L__BB8_208:
	mov.u32 	%r389, %tid.x;
	setp.ne.s32 	%p214, %r389, 0;
	@%p214 bra 	$L__BB8_210;
	ld.param.u64 	%rd286, [_ZN6thrust24THRUST_300001_SM_1000_NS8cuda_cub4core6detail13_kernel_agentINS1_8__reduce11ReduceAgentINS0_12zip_iteratorIN4cuda3std3__45tupleIJNS0_10device_ptrIdEENS0_17counting_iteratorIlNS0_11use_defaultESF_SF_EEEEEEEPNSB_IJdlEEESJ_lNS1_9__extrema9arg_max_fIdl7AbsLessEEEEJSI_SK_lN3cub18CUB_300001_SM_100013GridEvenShareIlEENSR_9GridQueueIyEESO_EEEvDpT0__param_1];
	cvta.to.global.u64 	%rd283, %rd286;
	mul.wide.u32 	%rd284, %r1, 16;
	add.s64 	%rd285, %rd283, %rd284;
	st.global.f64 	[%rd285], %fd351;
	st.global.u64 	[%rd285+8], %rd355;
$L__BB8_210:
	ret;

}
	// .globl	_ZN6thrust24THRUST_300001_SM_1000_NS8cuda_cub4core6detail13_kernel_agentINS1_8__reduce10DrainAgentIlEEJN3cub18CUB_300001_SM_10009GridQueueIyEElEEEvDpT0_
.visible .entry _ZN6thrust24THRUST_300001_SM_1000_NS8cuda_cub4core6detail13_kernel_agentINS1_8__reduce10DrainAgentIlEEJN3cub18CUB_300001_SM_10009GridQueueIyEElEEEvDpT0_(
	.param .align 8 .b8 _ZN6thrust24THRUST_300001_SM_1000_NS8cuda_cub4core6detail13_kernel_agentINS1_8__reduce10DrainAgentIlEEJN3cub18CUB_300001_SM_10009GridQueueIyEElEEEvDpT0__param_0[8],
	.param .u64 _ZN6thrust24THRUST_300001_SM_1000_NS8cuda_cub4core6detail13_kernel_agentINS1_8__reduce10DrainAgentIlEEJN3cub18CUB_300001_SM_10009GridQueueIyEElEEEvDpT0__param_1
)
.maxntid 1
{
	.reg .b64 	%rd<5>;

	ld.param.u64 	%rd1, [_ZN6thrust24THRUST_300001_SM_1000_NS8cuda_cub4core6detail13_kernel_agentINS1_8__reduce10DrainAgentIlEEJN3cub18CUB_300001_SM_10009GridQueueIyEElEEEvDpT0__param_0];
	ld.param.u64 	%rd2, [_ZN6thrust24THRUST_300001_SM_1000_NS8cuda_cub4core6detail13_kernel_agentINS1_8__reduce10DrainAgentIlEEJN3cub18CUB_300001_SM_10009GridQueueIyEElEEEvDpT0__param_1];
	cvta.to.global.u64 	%rd3, %rd1;
	st.global.u64 	[%rd3], %rd2;
	mov.b64 	%rd4, 0;
	st.global.u64 	[%rd3+8], %rd4;
	ret;

}
	// .globl	_ZN6thrust24THRUST_300001_SM_1000_NS8cuda_cub4core6detail13_kernel_agentINS1_8__reduce11ReduceAgentIPN4cuda3std3__45tupleIJdlEEESC_SB_lNS1_9__extrema9arg_max_fIdl7AbsLessEEEEJSC_SC_iSG_EEEvDpT0_
.visible .entry _ZN6thrust24THRUST_300001_SM_1000_NS8cuda_cub4core6detail13_kernel_agentINS1_8__reduce11ReduceAgentIPN4cuda3std3__45tupleIJdlEEESC_SB_lNS1_9__extrema9arg_max_fIdl7AbsLessEEEEJSC_SC_iSG_EEEvDpT0_(
	.param .u64 .ptr .align 1 _ZN6thrust24THRUST_300001_SM_1000_NS8cuda_cub4core6detail13_kernel_agentINS1_8__reduce11ReduceAgentIPN4cuda3std3__45tupleIJdlEEESC_SB_lNS1_9__extrema9arg_max_fIdl7AbsLessEEEEJSC_SC_iSG_EEEvDpT0__param_0,
	.param .u64 .ptr .align 1 _ZN6thrust24THRUST_300001_SM_1000_NS8cuda_cub4core6detail13_kernel_agentINS1_8__reduce11ReduceAgentIPN4cuda3std3__45tupleIJdlEEESC_SB_lNS1_9__extrema9arg_max_fIdl7AbsLessEEEEJSC_SC_iSG_EEEvDpT0__param_1,
	.param .u32 _ZN6thrust24THRUST_300001_SM_1000_NS8cuda_cub4core6detail13_kernel_agentINS1_8__reduce11ReduceAgentIPN4cuda3std3__45tupleIJdlEEESC_SB_lNS1_9__extrema9arg_max_fIdl7AbsLessEEEEJSC_SC_iSG_EEEvDpT0__param_2,
	.param .align 1 .b8 _ZN6thrust24THRUST_300001_SM_1000_NS8cuda_cub4core6detail13_kernel_agentINS1_8__reduce11ReduceAgentIPN4cuda3std3__45tupleIJdlEEESC_SB_lNS1_9__extrema9arg_max_fIdl7AbsLessEEEEJSC_SC_iSG_EEEvDpT0__param_3[1]
)
.maxntid 256
{
	.reg .pred 	%p<264>;
	.reg .b32 	%r<374>;
	.reg .b64 	%rd<509>;
	.reg .b64 	%fd<423>;

	ld.param.u64 	%rd236, [_ZN6thrust24THRUST_300001_SM_1000_NS8cuda_cub4core6detail13_kernel_agentINS1_8__reduce11ReduceAgentIPN4cuda3std3__45tupleIJdlEEESC_SB_lNS1_9__extrema9arg_max_fIdl7AbsLessEEEEJSC_SC_iSG_EEEvDpT0__param_0];
	ld.param.u32 	%r29, [_ZN6thrust24THRUST_300001_SM_1000_NS8cuda_cub4core6detail13_kernel_agentINS1_8__reduce11ReduceAgentIPN4cuda3std3__45tupleIJdlEEESC_SB_lNS1_9__extrema9arg_max_fIdl7AbsLessEEEEJSC_SC_iSG_EEEvDpT0__param_2];
	cvt.s64.s32 	%rd1, %r29;
	setp.eq.s32 	%p1, %r29, 0;
	@%p1 bra 	$L__BB10_234;
	setp.gt.s32 	%p2, %r29, 1279;
	@%p2 bra 	$L__BB10_121;
	mov.u32 	%r1, %tid.x;
	setp.ge.s32 	%p147, %r1, %r29;
	mov.f64 	%fd354, 0d0000000000000000;
	mov.b64 	%rd432, 0;
	mov.u32 	%r368, %r1;
	@%p147 bra 	$L__BB10_4;
	mul.wide.u32 	%rd376, %r1, 16;
	add.s64 	%rd373, %rd236, %rd376;
	// begin inline asm
	ld.global.nc.u64 %rd372, [%rd373];
	// end inline asm
	add.s64 	%rd375, %rd373, 8;
	// begin inline asm
	ld.global.nc.u64 %rd432, [%rd375];
	// end inline asm
	mov.b64 	%fd354, %rd372;
	add.s32 	%r368, %r1, 256;
$L__BB10_4:
	setp.ge.s32 	%p148, %r368, %r29;
	@%p148 bra 	$L__BB10_25;
	not.b32 	%r141, %r368;
	add.s32 	%r4, %r29, %r141;
	and.b32  	%r142, %r4, 768;
	setp.eq.s32 	%p149, %r142, 768;
	@%p149 bra 	$L__BB10_11;
	mul.wide.u32 	%rd378, %r368, 16;
	add.s64 	%rd423, %rd236, %rd378;
	shr.u32 	%r143, %r4, 8;
	add.s32 	%r144, %r143, 1;
	and.b32  	%r145, %r144, 3;
	neg.s32 	%r366, %r145;
$L__BB10_7:
	.pragma "nounroll";
	mov.u64 	%rd6, %rd432;
	mov.f64 	%fd3, %fd354;
	// begin inline asm
	ld.global.nc.u64 %rd379, [%rd423];
	// end inline asm
	add.s64 	%rd382, %rd423, 8;
	// begin inline asm
	ld.global.nc.u64 %rd381, [%rd382];
	// end inline asm
	mov.b64 	%fd4, %rd379;
	abs.f64 	%fd5, %fd3;
	abs.f64 	%fd6, %fd4;
	setp.lt.f64 	%p150, %fd5, %fd6;
	mov.u64 	%rd432, %rd381;
	mov.f64 	%fd354, %fd4;
	@%p150 bra 	$L__BB10_10;
	setp.lt.f64 	%p151, %fd6, %fd5;
	mov.u64 	%rd432, %rd6;
	mov.f64 	%fd354, %fd3;
	@%p151 bra 	$L__BB10_10;
	setp.lt.s64 	%p152, %rd6, %rd381;
	min.s64 	%rd432, %rd6, %rd381;
	selp.f64 	%fd354, %fd3, %fd4, %p152;
$L__BB10_10:
	add.s32 	%r368, %r368, 256;
	add.s64 	%rd423, %rd423, 4096;
	add.s32 	%r366, %r366, 1;
	setp.ne.s32 	%p153, %r366, 0;
	@%p153 bra 	$L__BB10_7;
$L__BB10_11:
	setp.lt.u32 	%p154, %r4, 768;
	@%p154 bra 	$L__BB10_25;
$L__BB10_12:
	mul.wide.s32 	%rd387, %r368, 16;
	add.s64 	%rd384, %rd236, %rd387;
	// begin inline asm
	ld.global.nc.u64 %rd383, [%rd384];
	// end inline asm
	add.s64 	%rd386, %rd384, 8;
	// begin inline asm
	ld.global.nc.u64 %rd385, [%rd386];
	// end inline asm
	mov.b64 	%fd12, %rd383;
	abs.f64 	%fd13, %fd354;
	abs.f64 	%fd14, %fd12;
	setp.lt.f64 	%p155, %fd13, %fd14;
	mov.u64 	%rd429, %rd385;
	mov.f64 	%fd351, %fd12;
	@%p155 bra 	$L__BB10_15;
	setp.lt.f64 	%p156, %fd14, %fd13;
	mov.u64 	%rd429, %rd432;
	mov.f64 	%fd351, %fd354;
	@%p156 bra 	$L__BB10_15;
	setp.lt.s64 	%p157, %rd432, %rd385;
	min.s64 	%rd429, %rd432, %rd385;
	selp.f64 	%fd351, %fd354, %fd12, %p157;
$L__BB10_15:
	add.s64 	%rd389, %rd384, 4096;
	// begin inline asm
	ld.global.nc.u64 %rd388, [%rd389];
	// end inline asm
	add.s64 	%rd391, %rd384, 4104;
	// begin inline asm
	ld.global.nc.u64 %rd390, [%rd391];
	// end inline asm
	mov.b64 	%fd17, %rd388;
	abs.f64 	%fd18, %fd351;
	abs.f64 	%fd19, %fd17;
	setp.lt.f64 	%p158, %fd18, %fd19;
	mov.u64 	%rd430, %rd390;
	mov.f64 	%fd352, %fd17;
	@%p158 bra 	$L__BB10_18;
	setp.lt.f64 	%p159, %fd19, %fd18;
	mov.u64 	%rd430, %rd429;
	mov.f64 	%fd352, %fd351;
	@%p159 bra 	$L__BB10_18;
	setp.lt.s64 	%p160, %rd429, %rd390;
	min.s64 	%rd430, %rd429, %rd390;
	selp.f64 	%fd352, %fd351, %fd17, %p160;
$L__BB10_18:
	add.s64 	%rd393, %rd384, 8192;
	// begin inline asm
	ld.global.nc.u64 %rd392, [%rd393];
	// end inline asm
	add.s64 	%rd395, %rd384, 8200;
	// begin inline asm
	ld.global.nc.u64 %rd394, [%rd395];
	// end inline asm
	mov.b64 	%fd22, %rd392;
	abs.f64 	%fd23, %fd352;
	abs.f64 	%fd24, %fd22;
	setp.lt.f64 	%p161, %fd23, %fd24;
	mov.u64 	%rd431, %rd394;
	mov.f64 	%fd353, %fd22;
	@%p161 bra 	$L__BB10_21;
	setp.lt.f64 	%p162, %fd24, %fd23;
	mov.u64 	%rd431, %rd430;
	mov.f64 	%fd353, %fd352;
	@%p162 bra 	$L__BB10_21;
	setp.lt.s64 	%p163, %rd430, %rd394;
	min.s64 	%rd431, %rd430, %rd394;
	selp.f64 	%fd353, %fd352, %fd22, %p163;
$L__BB10_21:
	add.s64 	%rd397, %rd384, 12288;
	// begin inline asm
	ld.global.nc.u64 %rd396, [%rd397];
	// end inline asm
	add.s64 	%rd399, %rd384, 12296;
	// begin inline asm
	ld.global.nc.u64 %rd398, [%rd399];
	// end inline asm
	mov.b64 	%fd27, %rd396;
	abs.f64 	%fd28, %fd353;
	abs.f64 	%fd29, %fd27;
	setp.lt.f64 	%p164, %fd28, %fd29;
	mov.u64 	%rd432, %rd398;
	mov.f64 	%fd354, %fd27;
	@%p164 bra 	$L__BB10_24;
	setp.lt.f64 	%p165, %fd29, %fd28;
	mov.u64 	%rd432, %rd431;
	mov.f64 	%fd354, %fd353;
	@%p165 bra 	$L__BB10_24;
	setp.lt.s64 	%p166, %rd431, %rd398;
	min.s64 	%rd432, %rd431, %rd398;
	selp.f64 	%fd354, %fd353, %fd27, %p166;
$L__BB10_24:
	add.s32 	%r368, %r368, 1024;
	setp.lt.s32 	%p167, %r368, %r29;
	@%p167 bra 	$L__BB10_12;
$L__BB10_25:
	setp.lt.s32 	%p168, %r29, 256;
	@%p168 bra 	$L__BB10_70;
	// begin inline asm
	mov.u32 %r259, %laneid;
	// end inline asm
	mov.b64 	%rd410, %fd354;
	mov.b64 	{%r261, %r266}, %rd410;
	mov.b32 	%r277, 1;
	mov.b32 	%r278, 31;
	mov.b32 	%r279, -1;
	// begin inline asm
	shfl.sync.down.b32 %r260, %r261, %r277, %r278, %r279;
	// end inline asm
	// begin inline asm
	shfl.sync.down.b32 %r265, %r266, %r277, %r278, %r279;
	// end inline asm
	mov.b64 	%rd411, {%r260, %r265};
	mov.b64 	%fd33, %rd411;
	mov.b64 	{%r271, %r276}, %rd432;
	// begin inline asm
	shfl.sync.down.b32 %r270, %r271, %r277, %r278, %r279;
	// end inline asm
	// begin inline asm
	shfl.sync.down.b32 %r275, %r276, %r277, %r278, %r279;
	// end inline asm
	mov.b64 	%rd28, {%r270, %r275};
	setp.gt.s32 	%p220, %r259, 30;
	mov.u64 	%rd434, %rd432;
	mov.f64 	%fd356, %fd354;
	@%p220 bra 	$L__BB10_30;
	abs.f64 	%fd34, %fd354;
	abs.f64 	%fd35, %fd33;
	setp.lt.f64 	%p221, %fd34, %fd35;
	mov.u64 	%rd434, %rd28;
	mov.f64 	%fd356, %fd33;
	@%p221 bra 	$L__BB10_30;
	setp.lt.f64 	%p222, %fd35, %fd34;
	mov.u64 	%rd434, %rd432;
	mov.f64 	%fd356, %fd354;
	@%p222 bra 	$L__BB10_30;
	setp.lt.s64 	%p223, %rd432, %rd28;
	min.s64 	%rd434, %rd432, %rd28;
	selp.f64 	%fd356, %fd354, %fd33, %p223;
$L__BB10_30:
	mov.b64 	%rd412, %fd356;
	mov.b64 	{%r281, %r286}, %rd412;
	mov.b32 	%r297, 2;
	mov.b32 	%r298, 31;
	mov.b32 	%r299, -1;
	// begin inline asm
	shfl.sync.down.b32 %r280, %r281, %r297, %r298, %r299;
	// end inline asm
	// begin inline asm
	shfl.sync.down.b32 %r285, %r286, %r297, %r298, %r299;
	// end inline asm
	mov.b64 	%rd413, {%r280, %r285};
	mov.b64 	%fd38, %rd413;
	mov.b64 	{%r291, %r296}, %rd434;
	// begin inline asm
	shfl.sync.down.b32 %r290, %r291, %r297, %r298, %r299;
	// end inline asm
	// begin inline asm
	shfl.sync.down.b32 %r295, %r296, %r297, %r298, %r299;
	// end inline asm
	mov.b64 	%rd31, {%r290, %r295};
	setp.gt.s32 	%p224, %r259, 29;
	mov.u64 	%rd435, %rd434;
	mov.f64 	%fd357, %fd356;
	@%p224 bra 	$L__BB10_34;
	abs.f64 	%fd39, %fd356;
	abs.f64 	%fd40, %fd38;
	setp.lt.f64 	%p225, %fd39, %fd40;
	mov.u64 	%rd435, %rd31;
	mov.f64 	%fd357, %fd38;
	@%p225 bra 	$L__BB10_34;
	setp.lt.f64 	%p226, %fd40, %fd39;
	mov.u64 	%rd435, %rd434;
	mov.f64 	%fd357, %fd356;
	@%p226 bra 	$L__BB10_34;
	setp.lt.s64 	%p227, %rd434, %rd31;
	min.s64 	%rd435, %rd434, %rd31;
	selp.f64 	%fd357, %fd356, %fd38, %p227;
$L__BB10_34:
	mov.b64 	%rd414, %fd357;
	mov.b64 	{%r301, %r306}, %rd414;
	mov.b32 	%r317, 4;
	mov.b32 	%r318, 31;
	mov.b32 	%r319, -1;
	// begin inline asm
	shfl.sync.down.b32 %r300, %r301, %r317, %r318, %r319;
	// end inline asm
	// begin inline asm
	shfl.sync.down.b32 %r305, %r306, %r317, %r318, %r319;
	// end inline asm
	mov.b64 	%rd415, {%r300, %r305};
	mov.b64 	%fd43, %rd415;
	mov.b64 	{%r311, %r316}, %rd435;
	// begin inline asm
	shfl.sync.down.b32 %r310, %r311, %r317, %r318, %r319;
	// end inline asm
	// begin inline asm
	shfl.sync.down.b32 %r315, %r316, %r317, %r318, %r319;
	// end inline asm
	mov.b64 	%rd34, {%r310, %r315};
	setp.gt.s32 	%p228, %r259, 27;
	mov.u64 	%rd436, %rd435;
	mov.f64 	%fd358, %fd357;
	@%p228 bra 	$L__BB10_38;
	abs.f64 	%fd44, %fd357;
	abs.f64 	%fd45, %fd43;
	setp.lt.f64 	%p229, %fd44, %fd45;
	mov.u64 	%rd436, %rd34;
	mov.f64 	%fd358, %fd43;
	@%p229 bra 	$L__BB10_38;
	setp.lt.f64 	%p230, %fd45, %fd44;
	mov.u64 	%rd436, %rd435;
	mov.f64 	%fd358, %fd357;
	@%p230 bra 	$L__BB10_38;
	setp.lt.s64 	%p231, %rd435, %rd34;
	min.s64 	%rd436, %rd435, %rd34;
	selp.f64 	%fd358, %fd357, %fd43, %p231;
$L__BB10_38:
	mov.b64 	%rd416, %fd358;
	mov.b64 	{%r321, %r326}, %rd416;
	mov.b32 	%r337, 8;
	mov.b32 	%r338, 31;
	mov.b32 	%r339, -1;
	// begin inline asm
	shfl.sync.down.b32 %r320, %r321, %r337, %r338, %r339;
	// end inline asm
	// begin inline asm
	shfl.sync.down.b32 %r325, %r326, %r337, %r338, %r339;
	// end inline asm
	mov.b64 	%rd417, {%r320, %r325};
	mov.b64 	%fd48, %rd417;
	mov.b64 	{%r331, %r336}, %rd436;
	// begin inline asm
	shfl.sync.down.b32 %r330, %r331, %r337, %r338, %r339;
	// end inline asm
	// begin inline asm
	shfl.sync.down.b32 %r335, %r336, %r337, %r338, %r339;
	// end inline asm
	mov.b64 	%rd37, {%r330, %r335};
	setp.gt.s32 	%p232, %r259, 23;
	mov.u64 	%rd437, %rd436;
	mov.f64 	%fd359, %fd358;
	@%p232 bra 	$L__BB10_42;
	abs.f64 	%fd49, %fd358;
	abs.f64 	%fd50, %fd48;
	setp.lt.f64 	%p233, %fd49, %fd50;
	mov.u64 	%rd437, %rd37;
	mov.f64 	%fd359, %fd48;
	@%p233 bra 	$L__BB10_42;
	setp.lt.f64 	%p234, %fd50, %fd49;
	mov.u64 	%rd437, %rd436;
	mov.f64 	%fd359, %fd358;
	@%p234 bra 	$L__BB10_42;
	setp.lt.s64 	%p235, %rd436, %rd37;
	min.s64 	%rd437, %rd436, %rd37;
	selp.f64 	%fd359, %fd358, %fd48, %p235;
$L__BB10_42:
	mov.b64 	%rd418, %fd359;
	mov.b64 	{%r341, %r346}, %rd418;
	mov.b32 	%r357, 16;
	mov.b32 	%r358, 31;
	mov.b32 	%r359, -1;
	// begin inline asm
	shfl.sync.down.b32 %r340, %r341, %r357, %r358, %r359;
	// end inline asm
	// begin inline asm
	shfl.sync.down.b32 %r345, %r346, %r357, %r358, %r359;
	// end inline asm
	mov.b64 	%rd419, {%r340, %r345};
	mov.b64 	%fd53, %rd419;
	mov.b64 	{%r351, %r356}, %rd437;
	// begin inline asm
	shfl.sync.down.b32 %r350, %r351, %r357, %r358, %r359;
	// end inline asm
	// begin inline asm
	shfl.sync.down.b32 %r355, %r356, %r357, %r358, %r359;
	// end inline asm
	mov.b64 	%rd40, {%r350, %r355};
	setp.gt.s32 	%p236, %r259, 15;
	mov.u64 	%rd508, %rd437;
	mov.f64 	%fd422, %fd359;
	@%p236 bra 	$L__BB10_46;
	abs.f64 	%fd54, %fd359;
	abs.f64 	%fd55, %fd53;
	setp.lt.f64 	%p237, %fd54, %fd55;
	mov.u64 	%rd508, %rd40;
	mov.f64 	%fd422, %fd53;
	@%p237 bra 	$L__BB10_46;
	setp.lt.f64 	%p238, %fd55, %fd54;
	mov.u64 	%rd508, %rd437;
	mov.f64 	%fd422, %fd359;
	@%p238 bra 	$L__BB10_46;
	setp.lt.s64 	%p239, %rd437, %rd40;
	min.s64 	%rd508, %rd437, %rd40;
	selp.f64 	%fd422, %fd359, %fd53, %p239;
$L__BB10_46:
	setp.ne.s32 	%p240, %r259, 0;
	@%p240 bra 	$L__BB10_48;
	shr.u32 	%r360, %r1, 1;
	and.b32  	%r361, %r360, 496;
	mov.u32 	%r362, _ZN6thrust24THRUST_300001_SM_1000_NS8cuda_cub4core6detail5shmemE;
	add.s32 	%r363, %r362, %r361;
	st.shared.f64 	[%r363+8], %fd422;
	st.shared.u64 	[%r363+16], %rd508;
$L__BB10_48:
	bar.sync 	0;
	setp.ne.s32 	%p241, %r1, 0;
	@%p241 bra 	$L__BB10_232;
	ld.shared.f64 	%fd58, [_ZN6thrust24THRUST_300001_SM_1000_NS8cuda_cub4core6detail5shmemE+24];
	ld.shared.u64 	%rd43, [_ZN6thrust24THRUST_300001_SM_1000_NS8cuda_cub4core6detail5shmemE+32];
	abs.f64 	%fd59, %fd422;
	abs.f64 	%fd60, %fd58;
	setp.lt.f64 	%p242, %fd59, %fd60;
	mov.u64 	%rd439, %rd43;
	mov.f64 	%fd361, %fd58;
	@%p242 bra 	$L__BB10_52;
	setp.lt.f64 	%p243, %fd60, %fd59;
	mov.u64 	%rd439, %rd508;
	mov.f64 	%fd361, %fd422;
	@%p243 bra 	$L__BB10_52;
	setp.lt.s64 	%p244, %rd508, %rd43;
	min.s64 	%rd439, %rd508, %rd43;
	selp.f64 	%fd361, %fd422, %fd58, %p244;
$L__BB10_52:
	ld.shared.f64 	%fd63, [_ZN6thrust24THRUST_300001_SM_1000_NS8cuda_cub4core6detail5shmemE+40];
	ld.shared.u64 	%rd46, [_ZN6thrust24THRUST_300001_SM_1000_NS8cuda_cub4core6detail5shmemE+48];
	abs.f64 	%fd64, %fd361;
	abs.f64 	%fd65, %fd63;
	setp.lt.f64 	%p245, %fd64, %fd65;
	mov.u64 	%rd440, %rd46;
	mov.f64 	%fd362, %fd63;
	@%p245 bra 	$L__BB10_55;
	setp.lt.f64 	%p246, %fd65, %fd64;
	mov.u64 	%rd440, %rd439;
	mov.f64 	%fd362, %fd361;
	@%p246 bra 	$L__BB10_55;
	setp.lt.s64 	%p247, %rd439, %rd46;
	min.s64 	%rd440, %rd439, %rd46;
	selp.f64 	%fd362, %fd361, %fd63, %p247;
$L__BB10_55:
	ld.shared.f64 	%fd68, [_ZN6thrust24THRUST_300001_SM_1000_NS8cuda_cub4core6detail5shmemE+56];
	ld.shared.u64 	%rd49, [_ZN6thrust24THRUST_300001_SM_1000_NS8cuda_cub4core6detail5shmemE+64];
	abs.f64 	%fd69, %fd362;
	abs.f64 	%fd70, %fd68;
	setp.lt.f64 	%p248, %fd69, %fd70;
	mov.u64 	%rd441, %rd49;
	mov.f64 	%fd363, %fd68;
	@%p248 bra 	$L__BB10_58;
	setp.lt.f64 	%p249, %fd70, %fd69;
	mov.u64 	%rd441, %rd440;
	mov.f64 	%fd363, %fd362;
	@%p249 bra 	$L__BB10_58;
	setp.lt.s64 	%p250, %rd440, %rd49;
	min.s64 	%rd441, %rd440, %rd49;
	selp.f64 	%fd363, %fd362, %fd68, %p250;
$L__BB10_58:
	ld.shared.f64 	%fd73, [_ZN6thrust24THRUST_300001_SM_1000_NS8cuda_cub4core6detail5shmemE+72];
	ld.shared.u64 	%rd52, [_ZN6thrust24THRUST_300001_SM_1000_NS8cuda_cub4core6detail5shmemE+80];
	abs.f64 	%fd74, %fd363;
	abs.f64 	%fd75, %fd73;
	setp.lt.f64 	%p251, %fd74, %fd75;
	mov.u64 	%rd442, %rd52;
	mov.f64 	%fd364, %fd73;
	@%p251 bra 	$L__BB10_61;
	setp.lt.f64 	%p252, %fd75, %fd74;
	mov.u64 	%rd442, %rd441;
	mov.f64 	%fd364, %fd363;
	@%p252 bra 	$L__BB10_61;
	setp.lt.s64 	%p253, %rd441, %rd52;
	min.s64 	%rd442, %rd441, %rd52;
	selp.f64 	%fd364, %fd363, %fd73, %p253;
$L__BB10_61:
	ld.shared.f64 	%fd78, [_ZN6thrust24THRUST_300001_SM_1000_NS8cuda_cub4core6detail5shmemE+88];
	ld.shared.u64 	%rd55, [_ZN6thrust24THRUST_300001_SM_1000_NS8cuda_cub4core6detail5shmemE+96];
	abs.f64 	%fd79, %fd364;
	abs.f64 	%fd80, %fd78;
	setp.lt.f64 	%p254, %fd79, %fd80;
	mov.u64 	%rd443, %rd55;
	mov.f64 	%fd365, %fd78;
	@%p254 bra 	$L__BB10_64;
	setp.lt.f64 	%p255, %fd80, %fd79;
	mov.u64 	%rd443, %rd442;
	mov.f64 	%fd365, %fd364;
	@%p255 bra 	$L__BB10_64;
	setp.lt.s64 	%p256, %rd442, %rd55;
	min.s64 	%rd443, %rd442, %rd55;
	selp.f64 	%fd365, %fd364, %fd78, %p256;
$L__BB10_64:
	ld.shared.f64 	%fd83, [_ZN6thrust24THRUST_300001_SM_1000_NS8cuda_cub4core6detail5shmemE+104];
	ld.shared.u64 	%rd58, [_ZN6thrust24THRUST_300001_SM_1000_NS8cuda_cub4core6detail5shmemE+112];
	abs.f64 	%fd84, %fd365;
	abs.f64 	%fd85, %fd83;
	setp.lt.f64 	%p257, %fd84, %fd85;
	mov.u64 	%rd444, %rd58;
	mov.f64 	%fd366, %fd83;
	@%p257 bra 	$L__BB10_67;
	setp.lt.f64 	%p258, %fd85, %fd84;
	mov.u64 	%rd444, %rd443;
	mov.f64 	%fd366, %fd365;
	@%p258 bra 	$L__BB10_67;
	setp.lt.s64 	%p259, %rd443, %rd58;
	min.s64 	%rd444, %rd443, %rd58;
	selp.f64 	%fd366, %fd365, %fd83, %p259;
$L__BB10_67:
	ld.shared.f64 	%fd88, [_ZN6thrust24THRUST_300001_SM_1000_NS8cuda_cub4core6detail5shmemE+120];
	ld.shared.u64 	%rd61, [_ZN6thrust24THRUST_300001_SM_1000_NS8cuda_cub4core6detail5shmemE+128];
	abs.f64 	%fd89, %fd366;
	abs.f64 	%fd90, %fd88;
	setp.lt.f64 	%p260, %fd89, %fd90;
	mov.u64 	%rd508, %rd61;
	mov.f64 	%fd422, %fd88;
	@%p260 bra 	$L__BB10_232;
	setp.lt.f64 	%p261, %fd90, %fd89;
	mov.u64 	%rd508, %rd444;
	mov.f64 	%fd422, %fd366;
	@%p261 bra 	$L__BB10_232;
	setp.lt.s64 	%p262, %rd444, %rd61;
	min.s64 	%rd508, %rd444, %rd61;
	selp.f64 	%fd422, %fd366, %fd88, %p262;
	bra.uni 	$L__BB10_232;
$L__BB10_70:
	// begin inline asm
	mov.u32 %r146, %laneid;
	// end inline asm
	and.b32  	%r167, %r1, 992;
	add.s32 	%r168, %r167, 32;
	setp.gt.s32 	%p169, %r168, %r29;
	not.b32 	%r169, %r167;
	add.s32 	%r170, %r29, %r169;
	selp.b32 	%r165, %r170, 31, %p169;
	mov.b64 	%rd400, %fd354;
	mov.b64 	{%r148, %r153}, %rd400;
	mov.b32 	%r164, 1;
	mov.b32 	%r166, -1;
	// begin inline asm
	shfl.sync.down.b32 %r147, %r148, %r164, %r165, %r166;
	// end inline asm
	// begin inline asm
	shfl.sync.down.b32 %r152, %r153, %r164, %r165, %r166;
	// end inline asm
	mov.b64 	%rd401, {%r147, %r152};
	mov.b64 	%fd92, %rd401;
	mov.b64 	{%r158, %r163}, %rd432;
	// begin inline asm
	shfl.sync.down.b32 %r157, %r158, %r164, %r165, %r166;
	// end inline asm
	// begin inline asm
	shfl.sync.down.b32 %r162, %r163, %r164, %r165, %r166;
	// end inline asm
	mov.b64 	%rd63, {%r157, %r162};
	setp.ge.s32 	%p170, %r146, %r165;
	mov.u64 	%rd445, %rd432;
	mov.f64 	%fd367, %fd354;
	@%p170 bra 	$L__BB10_74;
	abs.f64 	%fd93, %fd354;
	abs.f64 	%fd94, %fd92;
	setp.lt.f64 	%p171, %fd93, %fd94;
	mov.u64 	%rd445, %rd63;
	mov.f64 	%fd367, %fd92;
	@%p171 bra 	$L__BB10_74;
	setp.lt.f64 	%p172, %fd94, %fd93;
	mov.u64 	%rd445, %rd432;
	mov.f64 	%fd367, %fd354;
	@%p172 bra 	$L__BB10_74;
	setp.lt.s64 	%p173, %rd432, %rd63;
	min.s64 	%rd445, %rd432, %rd63;
	selp.f64 	%fd367, %fd354, %fd92, %p173;
$L__BB10_74:
	mov.b64 	%rd402, %fd367;
	mov.b64 	{%r172, %r177}, %rd402;
	mov.b32 	%r188, 2;
	mov.b32 	%r190, -1;
	// begin inline asm
	shfl.sync.down.b32 %r171, %r172, %r188, %r165, %r190;
	// end inline asm
	// begin inline asm
	shfl.sync.down.b32 %r176, %r177, %r188, %r165, %r190;
	// end inline asm
	mov.b64 	%rd403, {%r171, %r176};
	mov.b64 	%fd97, %rd403;
	mov.b64 	{%r182, %r187}, %rd445;
	// begin inline asm
	shfl.sync.down.b32 %r181, %r182, %r188, %r165, %r190;
	// end inline asm
	// begin inline asm
	shfl.sync.down.b32 %r186, %r187, %r188, %r165, %r190;
	// end inline asm
	mov.b64 	%rd66, {%r181, %r186};
	add.s32 	%r191, %r146, 2;
	setp.gt.s32 	%p174, %r191, %r165;
	mov.u64 	%rd446, %rd445;
	mov.f64 	%fd368, %fd367;
	@%p174 bra 	$L__BB10_78;
	abs.f64 	%fd98, %fd367;
	abs.f64 	%fd99, %fd97;
	setp.lt.f64 	%p175, %fd98, %fd99;
	mov.u64 	%rd446, %rd66;
	mov.f64 	%fd368, %fd97;
	@%p175 bra 	$L__BB10_78;
	setp.lt.f64 	%p176, %fd99, %fd98;
	mov.u64 	%rd446, %rd445;
	mov.f64 	%fd368, %fd367;
	@%p176 bra 	$L__BB10_78;
	setp.lt.s64 	%p177, %rd445, %rd66;
	min.s64 	%rd446, %rd445, %rd66;
	selp.f64 	%fd368, %fd367, %fd97, %p177;
$L__BB10_78:
	mov.b64 	%rd404, %fd368;
	mov.b64 	{%r193, %r198}, %rd404;
	mov.b32 	%r209, 4;
	mov.b32 	%r211, -1;
	// begin inline asm
	shfl.sync.down.b32 %r192, %r193, %r209, %r165, %r211;
	// end inline asm
	// begin inline asm
	shfl.sync.down.b32 %r197, %r198, %r209, %r165, %r211;
	// end inline asm
	mov.b64 	%rd405, {%r192, %r197};
	mov.b64 	%fd102, %rd405;
	mov.b64 	{%r203, %r208}, %rd446;
	// begin inline asm
	shfl.sync.down.b32 %r202, %r203, %r209, %r165, %r211;
	// end inline asm
	// begin inline asm
	shfl.sync.down.b32 %r207, %r208, %r209, %r165, %r211;
	// end inline asm
	mov.b64 	%rd69, {%r202, %r207};
	add.s32 	%r212, %r146, 4;
	setp.gt.s32 	%p178, %r212, %r165;
	mov.u64 	%rd447, %rd446;
	mov.f64 	%fd369, %fd368;
	@%p178 bra 	$L__BB10_82;
	abs.f64 	%fd103, %fd368;
	abs.f64 	%fd104, %fd102;
	setp.lt.f64 	%p179, %fd103, %fd104;
	mov.u64 	%rd447, %rd69;
	mov.f64 	%fd369, %fd102;
	@%p179 bra 	$L__BB10_82;
	setp.lt.f64 	%p180, %fd104, %fd103;
	mov.u64 	%rd447, %rd446;
	mov.f64 	%fd369, %fd368;
	@%p180 bra 	$L__BB10_82;
	setp.lt.s64 	%p181, %rd446, %rd69;
	min.s64 	%rd447, %rd446, %rd69;
	selp.f64 	%fd369, %fd368, %fd102, %p181;
$L__BB10_82:
	mov.b64 	%rd406, %fd369;
	mov.b64 	{%r214, %r219}, %rd406;
	mov.b32 	%r230, 8;
	mov.b32 	%r232, -1;
	// begin inline asm
	shfl.sync.down.b32 %r213, %r214, %r230, %r165, %r232;
	// end inline asm
	// begin inline asm
	shfl.sync.down.b32 %r218, %r219, %r230, %r165, %r232;
	// end inline asm
	mov.b64 	%rd407, {%r213, %r218};
	mov.b64 	%fd107, %rd407;
	mov.b64 	{%r224, %r229}, %rd447;
	// begin inline asm
	shfl.sync.down.b32 %r223, %r224, %r230, %r165, %r232;
	// end inline asm
	// begin inline asm
	shfl.sync.down.b32 %r228, %r229, %r230, %r165, %r232;
	// end inline asm
	mov.b64 	%rd72, {%r223, %r228};
	add.s32 	%r233, %r146, 8;
	setp.gt.s32 	%p182, %r233, %r165;
	mov.u64 	%rd448, %rd447;
	mov.f64 	%fd370, %fd369;
	@%p182 bra 	$L__BB10_86;
	abs.f64 	%fd108, %fd369;
	abs.f64 	%fd109, %fd107;
	setp.lt.f64 	%p183, %fd108, %fd109;
	mov.u64 	%rd448, %rd72;
	mov.f64 	%fd370, %fd107;
	@%p183 bra 	$L__BB10_86;
	setp.lt.f64 	%p184, %fd109, %fd108;
	mov.u64 	%rd448, %rd447;
	mov.f64 	%fd370, %fd369;
	@%p184 bra 	$L__BB10_86;
	setp.lt.s64 	%p185, %rd447, %rd72;
	min.s64 	%rd448, %rd447, %rd72;
	selp.f64 	%fd370, %fd369, %fd107, %p185;
$L__BB10_86:
	mov.b64 	%rd408, %fd370;
	mov.b64 	{%r235, %r240}, %rd408;
	mov.b32 	%r251, 16;
	mov.b32 	%r253, -1;
	// begin inline asm
	shfl.sync.down.b32 %r234, %r235, %r251, %r165, %r253;
	// end inline asm
	// begin inline asm
	shfl.sync.down.b32 %r239, %r240, %r251, %r165, %r253;
	// end inline asm
	mov.b64 	%rd409, {%r234, %r239};
	mov.b64 	%fd112, %rd409;
	mov.b64 	{%r245, %r250}, %rd448;
	// begin inline asm
	shfl.sync.down.b32 %r244, %r245, %r251, %r165, %r253;
	// end inline asm
	// begin inline asm
	shfl.sync.down.b32 %r249, %r250, %r251, %r165, %r253;
	// end inline asm
	mov.b64 	%rd75, {%r244, %r249};
	add.s32 	%r254, %r146, 16;
	setp.gt.s32 	%p186, %r254, %r165;
	mov.u64 	%rd508, %rd448;
	mov.f64 	%fd422, %fd370;
	@%p186 bra 	$L__BB10_90;
	abs.f64 	%fd113, %fd370;
	abs.f64 	%fd114, %fd112;
	setp.lt.f64 	%p187, %fd113, %fd114;
	mov.u64 	%rd508, %rd75;
	mov.f64 	%fd422, %fd112;
	@%p187 bra 	$L__BB10_90;
	setp.lt.f64 	%p188, %fd114, %fd113;
	mov.u64 	%rd508, %rd448;
	mov.f64 	%fd422, %fd370;
	@%p188 bra 	$L__BB10_90;
	setp.lt.s64 	%p189, %rd448, %rd75;
	min.s64 	%rd508, %rd448, %rd75;
	selp.f64 	%fd422, %fd370, %fd112, %p189;
$L__BB10_90:
	setp.ne.s32 	%p190, %r146, 0;
	@%p190 bra 	$L__BB10_92;
	shr.u32 	%r255, %r1, 1;
	and.b32  	%r256, %r255, 496;
	mov.u32 	%r257, _ZN6thrust24THRUST_300001_SM_1000_NS8cuda_cub4core6detail5shmemE;
	add.s32 	%r258, %r257, %r256;
	st.shared.f64 	[%r258+8], %fd422;
	st.shared.u64 	[%r258+16], %rd508;
$L__BB10_92:
	bar.sync 	0;
	setp.ne.s32 	%p191, %r1, 0;
	@%p191 bra 	$L__BB10_232;
	setp.lt.s32 	%p192, %r29, 33;
	mov.f64 	%fd372, %fd422;
	mov.u64 	%rd450, %rd508;
	@%p192 bra 	$L__BB10_97;
	ld.shared.f64 	%fd117, [_ZN6thrust24THRUST_300001_SM_1000_NS8cuda_cub4core6detail5shmemE+24];
	ld.shared.u64 	%rd78, [_ZN6thrust24THRUST_300001_SM_1000_NS8cuda_cub4core6detail5shmemE+32];
	abs.f64 	%fd118, %fd422;
	abs.f64 	%fd119, %fd117;
	setp.lt.f64 	%p193, %fd118, %fd119;
	mov.f64 	%fd372, %fd117;
	mov.u64 	%rd450, %rd78;
	@%p193 bra 	$L__BB10_97;
	setp.lt.f64 	%p194, %fd119, %fd118;
	mov.f64 	%fd372, %fd422;
	mov.u64 	%rd450, %rd508;
	@%p194 bra 	$L__BB10_97;
	setp.lt.s64 	%p195, %rd508, %rd78;
	min.s64 	%rd450, %rd508, %rd78;
	selp.f64 	%fd372, %fd422, %fd117, %p195;
$L__BB10_97:
	setp.lt.s32 	%p196, %r29, 65;
	mov.f64 	%fd373, %fd372;
	mov.u64 	%rd451, %rd450;
	@%p196 bra 	$L__BB10_101;
	ld.shared.f64 	%fd122, [_ZN6thrust24THRUST_300001_SM_1000_NS8cuda_cub4core6detail5shmemE+40];
	ld.shared.u64 	%rd81, [_ZN6thrust24THRUST_300001_SM_1000_NS8cuda_cub4core6detail5shmemE+48];
	abs.f64 	%fd123, %fd372;
	abs.f64 	%fd124, %fd122;
	setp.lt.f64 	%p197, %fd123, %fd124;
	mov.f64 	%fd373, %fd122;
	mov.u64 	%rd451, %rd81;
	@%p197 bra 	$L__BB10_101;
	setp.lt.f64 	%p198, %fd124, %fd123;
	mov.f64 	%fd373, %fd372;
	mov.u64 	%rd451, %rd450;
	@%p198 bra 	$L__BB10_101;
	setp.lt.s64 	%p199, %rd450, %rd81;
	selp.f64 	%fd373, %fd372, %fd122, %p199;
	min.s64 	%rd451, %rd450, %rd81;
$L__BB10_101:
	setp.lt.s32 	%p200, %r29, 97;
	mov.f64 	%fd374, %fd373;
	mov.u64 	%rd452, %rd451;
	@%p200 bra 	$L__BB10_105;
	ld.shared.f64 	%fd127, [_ZN6thrust24THRUST_300001_SM_1000_NS8cuda_cub4core6detail5shmemE+56];
	ld.shared.u64 	%rd84, [_ZN6thrust24THRUST_300001_SM_1000_NS8cuda_cub4core6detail5shmemE+64];
	abs.f64 	%fd128, %fd373;
	abs.f64 	%fd129, %fd127;
	setp.lt.f64 	%p201, %fd128, %fd129;
	mov.f64 	%fd374, %fd127;
	mov.u64 	%rd452, %rd84;
	@%p201 bra 	$L__BB10_105;
	setp.lt.f64 	%p202, %fd129, %fd128;
	mov.f64 	%fd374, %fd373;
	mov.u64 	%rd452, %rd451;
	@%p202 bra 	$L__BB10_105;
	setp.lt.s64 	%p203, %rd451, %rd84;
	selp.f64 	%fd374, %fd373, %fd127, %p203;
	min.s64 	%rd452, %rd451, %rd84;
$L__BB10_105:
	setp.lt.s32 	%p204, %r29, 129;
	mov.f64 	%fd375, %fd374;
	mov.u64 	%rd453, %rd452;
	@%p204 bra 	$L__BB10_109;
	ld.shared.f64 	%fd132, [_ZN6thrust24THRUST_300001_SM_1000_NS8cuda_cub4core6detail5shmemE+72];
	ld.shared.u64 	%rd87, [_ZN6thrust24THRUST_300001_SM_1000_NS8cuda_cub4core6detail5shmemE+80];
	abs.f64 	%fd133, %fd374;
	abs.f64 	%fd134, %fd132;
	setp.lt.f64 	%p205, %fd133, %fd134;
	mov.f64 	%fd375, %fd132;
	mov.u64 	%rd453, %rd87;
	@%p205 bra 	$L__BB10_109;
	setp.lt.f64 	%p206, %fd134, %fd133;
	mov.f64 	%fd375, %fd374;
	mov.u64 	%rd453, %rd452;
	@%p206 bra 	$L__BB10_109;
	setp.lt.s64 	%p207, %rd452, %rd87;
	selp.f64 	%fd375, %fd374, %fd132, %p207;
	min.s64 	%rd453, %rd452, %rd87;
$L__BB10_109:
	setp.lt.s32 	%p208, %r29, 161;
	mov.f64 	%fd376, %fd375;
	mov.u64 	%rd454, %rd453;
	@%p208 bra 	$L__BB10_113;
	ld.shared.f64 	%fd137, [_ZN6thrust24THRUST_300001_SM_1000_NS8cuda_cub4core6detail5shmemE+88];
	ld.shared.u64 	%rd90, [_ZN6thrust24THRUST_300001_SM_1000_NS8cuda_cub4core6detail5shmemE+96];
	abs.f64 	%fd138, %fd375;
	abs.f64 	%fd139, %fd137;
	setp.lt.f64 	%p209, %fd138, %fd139;
	mov.f64 	%fd376, %fd137;
	mov.u64 	%rd454, %rd90;
	@%p209 bra 	$L__BB10_113;
	setp.lt.f64 	%p210, %fd139, %fd138;
	mov.f64 	%fd376, %fd375;
	mov.u64 	%rd454, %rd453;
	@%p210 bra 	$L__BB10_113;
	setp.lt.s64 	%p211, %rd453, %rd90;
	selp.f64 	%fd376, %fd375, %fd137, %p211;
	min.s64 	%rd454, %rd453, %rd90;
$L__BB10_113:
	setp.lt.s32 	%p212, %r29, 193;
	mov.f64 	%fd377, %fd376;
	mov.u64 	%rd455, %rd454;
	@%p212 bra 	$L__BB10_117;
	ld.shared.f64 	%fd142, [_ZN6thrust24THRUST_300001_SM_1000_NS8cuda_cub4core6detail5shmemE+104];
	ld.shared.u64 	%rd93, [_ZN6thrust24THRUST_300001_SM_1000_NS8cuda_cub4core6detail5shmemE+112];
	abs.f64 	%fd143, %fd376;
	abs.f64 	%fd144, %fd142;
	setp.lt.f64 	%p213, %fd143, %fd144;
	mov.f64 	%fd377, %fd142;
	mov.u64 	%rd455, %rd93;
	@%p213 bra 	$L__BB10_117;
	setp.lt.f64 	%p214, %fd144, %fd143;
	mov.f64 	%fd377, %fd376;
	mov.u64 	%rd455, %rd454;
	@%p214 bra 	$L__BB10_117;
	setp.lt.s64 	%p215, %rd454, %rd93;
	selp.f64 	%fd377, %fd376, %fd142, %p215;
	min.s64 	%rd455, %rd454, %rd93;
$L__BB10_117:
	setp.lt.s32 	%p216, %r29, 225;
	mov.u64 	%rd508, %rd455;
	mov.f64 	%fd422, %fd377;
	@%p216 bra 	$L__BB10_232;
	ld.shared.f64 	%fd147, [_ZN6thrust24THRUST_300001_SM_1000_NS8cuda_cub4core6detail5shmemE+120];
	ld.shared.u64 	%rd96, [_ZN6thrust24THRUST_300001_SM_1000_NS8cuda_cub4core6detail5shmemE+128];
	abs.f64 	%fd148, %fd377;
	abs.f64 	%fd149, %fd147;
	setp.lt.f64 	%p217, %fd148, %fd149;
	mov.u64 	%rd508, %rd96;
	mov.f64 	%fd422, %fd147;
	@%p217 bra 	$L__BB10_232;
	setp.lt.f64 	%p218, %fd149, %fd148;
	mov.u64 	%rd508, %rd455;
	mov.f64 	%fd422, %fd377;
	@%p218 bra 	$L__BB10_232;
	setp.lt.s64 	%p219, %rd455, %rd96;
	selp.f64 	%fd422, %fd377, %fd147, %p219;
	min.s64 	%rd508, %rd455, %rd96;
	bra.uni 	$L__BB10_232;
$L__BB10_121:
	mov.u32 	%r16, %tid.x;
	cvt.u64.u32 	%rd98, %r16;
	mul.wide.u32 	%rd258, %r16, 16;
	add.s64 	%rd239, %rd236, %rd258;
	// begin inline asm
	ld.global.nc.u64 %rd238, [%rd239];
	// end inline asm
	add.s64 	%rd241, %rd239, 8;
	// begin inline asm
	ld.global.nc.u64 %rd240, [%rd241];
	// end inline asm
	mov.b64 	%fd151, %rd238;
	add.s64 	%rd243, %rd239, 4096;
	// begin inline asm
	ld.global.nc.u64 %rd242, [%rd243];
	// end inline asm
	add.s64 	%rd245, %rd239, 4104;
	// begin inline asm
	ld.global.nc.u64 %rd456, [%rd245];
	// end inline asm
	mov.b64 	%fd378, %rd242;
	add.s64 	%rd247, %rd239, 8192;
	// begin inline asm
	ld.global.nc.u64 %rd246, [%rd247];
	// end inline asm
	add.s64 	%rd249, %rd239, 8200;
	// begin inline asm
	ld.global.nc.u64 %rd457, [%rd249];
	// end inline asm
	mov.b64 	%fd379, %rd246;
	add.s64 	%rd251, %rd239, 12288;
	// begin inline asm
	ld.global.nc.u64 %rd250, [%rd251];
	// end inline asm
	add.s64 	%rd253, %rd239, 12296;
	// begin inline asm
	ld.global.nc.u64 %rd458, [%rd253];
	// end inline asm
	mov.b64 	%fd380, %rd250;
	add.s64 	%rd255, %rd239, 16384;
	// begin inline asm
	ld.global.nc.u64 %rd254, [%rd255];
	// end inline asm
	add.s64 	%rd257, %rd239, 16392;
	// begin inline asm
	ld.global.nc.u64 %rd495, [%rd257];
	// end inline asm
	mov.b64 	%fd409, %rd254;
	abs.f64 	%fd156, %fd151;
	abs.f64 	%fd157, %fd378;
	setp.lt.f64 	%p3, %fd156, %fd157;
	@%p3 bra 	$L__BB10_123;
	setp.lt.f64 	%p4, %fd157, %fd156;
	setp.lt.s64 	%p5, %rd240, %rd456;
	or.pred  	%p6, %p4, %p5;
	selp.f64 	%fd378, %fd151, %fd378, %p6;
	selp.b64 	%rd456, %rd240, %rd456, %p6;
$L__BB10_123:
	abs.f64 	%fd160, %fd378;
	abs.f64 	%fd161, %fd379;
	setp.lt.f64 	%p7, %fd160, %fd161;
	@%p7 bra 	$L__BB10_125;
	setp.lt.f64 	%p8, %fd161, %fd160;
	setp.lt.s64 	%p9, %rd456, %rd457;
	or.pred  	%p10, %p8, %p9;
	selp.f64 	%fd379, %fd378, %fd379, %p10;
	selp.b64 	%rd457, %rd456, %rd457, %p10;
$L__BB10_125:
	abs.f64 	%fd164, %fd379;
	abs.f64 	%fd165, %fd380;
	setp.lt.f64 	%p11, %fd164, %fd165;
	@%p11 bra 	$L__BB10_127;
	setp.lt.f64 	%p12, %fd165, %fd164;
	setp.lt.s64 	%p13, %rd457, %rd458;
	or.pred  	%p14, %p12, %p13;
	selp.f64 	%fd380, %fd379, %fd380, %p14;
	selp.b64 	%rd458, %rd457, %rd458, %p14;
$L__BB10_127:
	abs.f64 	%fd168, %fd380;
	abs.f64 	%fd169, %fd409;
	setp.lt.f64 	%p15, %fd168, %fd169;
	@%p15 bra 	$L__BB10_129;
	setp.lt.f64 	%p16, %fd169, %fd168;
	setp.lt.s64 	%p17, %rd458, %rd495;
	or.pred  	%p18, %p16, %p17;
	selp.f64 	%fd409, %fd380, %fd409, %p18;
	selp.b64 	%rd495, %rd458, %rd495, %p18;
$L__BB10_129:
	setp.lt.u32 	%p19, %r29, 2560;
	mov.b64 	%rd474, 1280;
	@%p19 bra 	$L__BB10_165;
	add.s64 	%rd262, %rd1, -2560;
	mul.hi.u64 	%rd263, %rd262, -3689348814741910323;
	shr.u64 	%rd112, %rd263, 10;
	setp.lt.u64 	%p20, %rd262, 1280;
	mov.b64 	%rd474, 1280;
	@%p20 bra 	$L__BB10_153;
	add.s64 	%rd265, %rd112, 1;
	and.b64  	%rd460, %rd265, 36028797018963966;
	shl.b64 	%rd266, %rd98, 4;
	add.s64 	%rd267, %rd266, %rd236;
	add.s64 	%rd461, %rd267, 57352;
	mov.b64 	%rd474, 1280;
$L__BB10_132:
	add.s64 	%rd269, %rd461, -36872;
	// begin inline asm
	ld.global.nc.u64 %rd268, [%rd269];
	// end inline asm
	add.s64 	%rd271, %rd461, -36864;
	// begin inline asm
	ld.global.nc.u64 %rd464, [%rd271];
	// end inline asm
	mov.b64 	%fd383, %rd268;
	add.s64 	%rd273, %rd461, -32776;
	// begin inline asm
	ld.global.nc.u64 %rd272, [%rd273];
	// end inline asm
	add.s64 	%rd275, %rd461, -32768;
	// begin inline asm
	ld.global.nc.u64 %rd465, [%rd275];
	// end inline asm
	mov.b64 	%fd384, %rd272;
	add.s64 	%rd277, %rd461, -28680;
	// begin inline asm
	ld.global.nc.u64 %rd276, [%rd277];
	// end inline asm
	add.s64 	%rd279, %rd461, -28672;
	// begin inline asm
	ld.global.nc.u64 %rd466, [%rd279];
	// end inline asm
	mov.b64 	%fd385, %rd276;
	add.s64 	%rd281, %rd461, -24584;
	// begin inline asm
	ld.global.nc.u64 %rd280, [%rd281];
	// end inline asm
	add.s64 	%rd283, %rd461, -24576;
	// begin inline asm
	ld.global.nc.u64 %rd467, [%rd283];
	// end inline asm
	mov.b64 	%fd386, %rd280;
	add.s64 	%rd285, %rd461, -20488;
	// begin inline asm
	ld.global.nc.u64 %rd284, [%rd285];
	// end inline asm
	add.s64 	%rd287, %rd461, -20480;
	// begin inline asm
	ld.global.nc.u64 %rd468, [%rd287];
	// end inline asm
	mov.b64 	%fd387, %rd284;
	abs.f64 	%fd178, %fd409;
	abs.f64 	%fd179, %fd383;
	setp.lt.f64 	%p21, %fd178, %fd179;
	@%p21 bra 	$L__BB10_134;
	setp.lt.f64 	%p22, %fd179, %fd178;
	setp.lt.s64 	%p23, %rd495, %rd464;
	or.pred  	%p24, %p22, %p23;
	selp.f64 	%fd383, %fd409, %fd383, %p24;
	selp.b64 	%rd464, %rd495, %rd464, %p24;
$L__BB10_134:
	abs.f64 	%fd182, %fd383;
	abs.f64 	%fd183, %fd384;
	setp.lt.f64 	%p25, %fd182, %fd183;
	@%p25 bra 	$L__BB10_136;
	setp.lt.f64 	%p26, %fd183, %fd182;
	setp.lt.s64 	%p27, %rd464, %rd465;
	or.pred  	%p28, %p26, %p27;
	selp.f64 	%fd384, %fd383, %fd384, %p28;
	selp.b64 	%rd465, %rd464, %rd465, %p28;
$L__BB10_136:
	abs.f64 	%fd186, %fd384;
	abs.f64 	%fd187, %fd385;
	setp.lt.f64 	%p29, %fd186, %fd187;
	@%p29 bra 	$L__BB10_138;
	setp.lt.f64 	%p30, %fd187, %fd186;
	setp.lt.s64 	%p31, %rd465, %rd466;
	or.pred  	%p32, %p30, %p31;
	selp.f64 	%fd385, %fd384, %fd385, %p32;
	selp.b64 	%rd466, %rd465, %rd466, %p32;
$L__BB10_138:
	abs.f64 	%fd190, %fd385;
	abs.f64 	%fd191, %fd386;
	setp.lt.f64 	%p33, %fd190, %fd191;
	@%p33 bra 	$L__BB10_140;
	setp.lt.f64 	%p34, %fd191, %fd190;
	setp.lt.s64 	%p35, %rd466, %rd467;
	or.pred  	%p36, %p34, %p35;
	selp.f64 	%fd386, %fd385, %fd386, %p36;
	selp.b64 	%rd467, %rd466, %rd467, %p36;
$L__BB10_140:
	abs.f64 	%fd194, %fd386;
	abs.f64 	%fd195, %fd387;
	setp.lt.f64 	%p37, %fd194, %fd195;
	@%p37 bra 	$L__BB10_142;
	setp.lt.f64 	%p38, %fd195, %fd194;
	setp.lt.s64 	%p39, %rd467, %rd468;
	or.pred  	%p40, %p38, %p39;
	selp.f64 	%fd387, %fd386, %fd387, %p40;
	selp.b64 	%rd468, %rd467, %rd468, %p40;
$L__BB10_142:
	add.s64 	%rd289, %rd461, -16392;
	// begin inline asm
	ld.global.nc.u64 %rd288, [%rd289];
	// end inline asm
	add.s64 	%rd291, %rd461, -16384;
	// begin inline asm
	ld.global.nc.u64 %rd469, [%rd291];
	// end inline asm
	mov.b64 	%fd388, %rd288;
	add.s64 	%rd293, %rd461, -12296;
	// begin inline asm
	ld.global.nc.u64 %rd292, [%rd293];
	// end inline asm
	add.s64 	%rd295, %rd461, -12288;
	// begin inline asm
	ld.global.nc.u64 %rd470, [%rd295];
	// end inline asm
	mov.b64 	%fd389, %rd292;
	add.s64 	%rd297, %rd461, -8200;
	// begin inline asm
	ld.global.nc.u64 %rd296, [%rd297];
	// end inline asm
	add.s64 	%rd299, %rd461, -8192;
	// begin inline asm
	ld.global.nc.u64 %rd471, [%rd299];
	// end inline asm
	mov.b64 	%fd390, %rd296;
	add.s64 	%rd301, %rd461, -4104;
	// begin inline asm
	ld.global.nc.u64 %rd300, [%rd301];
	// end inline asm
	add.s64 	%rd303, %rd461, -4096;
	// begin inline asm
	ld.global.nc.u64 %rd472, [%rd303];
	// end inline asm
	mov.b64 	%fd391, %rd300;
	add.s64 	%rd305, %rd461, -8;
	// begin inline asm
	ld.global.nc.u64 %rd304, [%rd305];
	// end inline asm
	// begin inline asm
	ld.global.nc.u64 %rd495, [%rd461];
	// end inline asm
	mov.b64 	%fd409, %rd304;
	abs.f64 	%fd203, %fd387;
	abs.f64 	%fd204, %fd388;
	setp.lt.f64 	%p41, %fd203, %fd204;
	@%p41 bra 	$L__BB10_144;
	setp.lt.f64 	%p42, %fd204, %fd203;
	setp.lt.s64 	%p43, %rd468, %rd469;
	or.pred  	%p44, %p42, %p43;
	selp.f64 	%fd388, %fd387, %fd388, %p44;
	selp.b64 	%rd469, %rd468, %rd469, %p44;
$L__BB10_144:
	abs.f64 	%fd207, %fd388;
	abs.f64 	%fd208, %fd389;
	setp.lt.f64 	%p45, %fd207, %fd208;
	@%p45 bra 	$L__BB10_146;
	setp.lt.f64 	%p46, %fd208, %fd207;
	setp.lt.s64 	%p47, %rd469, %rd470;
	or.pred  	%p48, %p46, %p47;
	selp.f64 	%fd389, %fd388, %fd389, %p48;
	selp.b64 	%rd470, %rd469, %rd470, %p48;
$L__BB10_146:
	abs.f64 	%fd211, %fd389;
	abs.f64 	%fd212, %fd390;
	setp.lt.f64 	%p49, %fd211, %fd212;
	@%p49 bra 	$L__BB10_148;
	setp.lt.f64 	%p50, %fd212, %fd211;
	setp.lt.s64 	%p51, %rd470, %rd471;
	or.pred  	%p52, %p50, %p51;
	selp.f64 	%fd390, %fd389, %fd390, %p52;
	selp.b64 	%rd471, %rd470, %rd471, %p52;
$L__BB10_148:
	abs.f64 	%fd215, %fd390;
	abs.f64 	%fd216, %fd391;
	setp.lt.f64 	%p53, %fd215, %fd216;
	@%p53 bra 	$L__BB10_150;
	setp.lt.f64 	%p54, %fd216, %fd215;
	setp.lt.s64 	%p55, %rd471, %rd472;
	or.pred  	%p56, %p54, %p55;
	selp.f64 	%fd391, %fd390, %fd391, %p56;
	selp.b64 	%rd472, %rd471, %rd472, %p56;
$L__BB10_150:
	abs.f64 	%fd219, %fd391;
	abs.f64 	%fd220, %fd409;
	setp.lt.f64 	%p57, %fd219, %fd220;
	@%p57 bra 	$L__BB10_152;
	setp.lt.f64 	%p58, %fd220, %fd219;
	setp.lt.s64 	%p59, %rd472, %rd495;
	or.pred  	%p60, %p58, %p59;
	selp.f64 	%fd409, %fd391, %fd409, %p60;
	selp.b64 	%rd495, %rd472, %rd495, %p60;
$L__BB10_152:
	add.s64 	%rd474, %rd474, 2560;
	add.s64 	%rd461, %rd461, 40960;
	add.s64 	%rd460, %rd460, -2;
	setp.ne.s64 	%p61, %rd460, 0;
	@%p61 bra 	$L__BB10_132;
$L__BB10_153:
	and.b64  	%rd308, %rd112, 1;
	setp.eq.b64 	%p62, %rd308, 1;
	@%p62 bra 	$L__BB10_165;
	shl.b64 	%rd329, %rd474, 4;
	mul.wide.u32 	%rd330, %r16, 16;
	add.s64 	%rd331, %rd236, %rd330;
	add.s64 	%rd310, %rd331, %rd329;
	// begin inline asm
	ld.global.nc.u64 %rd309, [%rd310];
	// end inline asm
	add.s64 	%rd312, %rd310, 8;
	// begin inline asm
	ld.global.nc.u64 %rd478, [%rd312];
	// end inline asm
	mov.b64 	%fd395, %rd309;
	add.s64 	%rd314, %rd310, 4096;
	// begin inline asm
	ld.global.nc.u64 %rd313, [%rd314];
	// end inline asm
	add.s64 	%rd316, %rd310, 4104;
	// begin inline asm
	ld.global.nc.u64 %rd479, [%rd316];
	// end inline asm
	mov.b64 	%fd396, %rd313;
	add.s64 	%rd318, %rd310, 8192;
	// begin inline asm
	ld.global.nc.u64 %rd317, [%rd318];
	// end inline asm
	add.s64 	%rd320, %rd310, 8200;
	// begin inline asm
	ld.global.nc.u64 %rd480, [%rd320];
	// end inline asm
	mov.b64 	%fd397, %rd317;
	add.s64 	%rd322, %rd310, 12288;
	// begin inline asm
	ld.global.nc.u64 %rd321, [%rd322];
	// end inline asm
	add.s64 	%rd324, %rd310, 12296;
	// begin inline asm
	ld.global.nc.u64 %rd481, [%rd324];
	// end inline asm
	mov.b64 	%fd398, %rd321;
	add.s64 	%rd326, %rd310, 16384;
	// begin inline asm
	ld.global.nc.u64 %rd325, [%rd326];
	// end inline asm
	add.s64 	%rd328, %rd310, 16392;
	// begin inline asm
	ld.global.nc.u64 %rd482, [%rd328];
	// end inline asm
	mov.b64 	%fd399, %rd325;
	abs.f64 	%fd230, %fd409;
	abs.f64 	%fd231, %fd395;
	setp.lt.f64 	%p63, %fd230, %fd231;
	@%p63 bra 	$L__BB10_156;
	setp.lt.f64 	%p64, %fd231, %fd230;
	setp.lt.s64 	%p65, %rd495, %rd478;
	or.pred  	%p66, %p64, %p65;
	selp.f64 	%fd395, %fd409, %fd395, %p66;
	selp.b64 	%rd478, %rd495, %rd478, %p66;
$L__BB10_156:
	abs.f64 	%fd234, %fd395;
	abs.f64 	%fd235, %fd396;
	setp.lt.f64 	%p67, %fd234, %fd235;
	@%p67 bra 	$L__BB10_158;
	setp.lt.f64 	%p68, %fd235, %fd234;
	setp.lt.s64 	%p69, %rd478, %rd479;
	or.pred  	%p70, %p68, %p69;
	selp.f64 	%fd396, %fd395, %fd396, %p70;
	selp.b64 	%rd479, %rd478, %rd479, %p70;
$L__BB10_158:
	abs.f64 	%fd238, %fd396;
	abs.f64 	%fd239, %fd397;
	setp.lt.f64 	%p71, %fd238, %fd239;
	@%p71 bra 	$L__BB10_160;
	setp.lt.f64 	%p72, %fd239, %fd238;
	setp.lt.s64 	%p73, %rd479, %rd480;
	or.pred  	%p74, %p72, %p73;
	selp.f64 	%fd397, %fd396, %fd397, %p74;
	selp.b64 	%rd480, %rd479, %rd480, %p74;
$L__BB10_160:
	abs.f64 	%fd242, %fd397;
	abs.f64 	%fd243, %fd398;
	setp.lt.f64 	%p75, %fd242, %fd243;
	@%p75 bra 	$L__BB10_162;
	setp.lt.f64 	%p76, %fd243, %fd242;
	setp.lt.s64 	%p77, %rd480, %rd481;
	or.pred  	%p78, %p76, %p77;
	selp.f64 	%fd398, %fd397, %fd398, %p78;
	selp.b64 	%rd481, %rd480, %rd481, %p78;
$L__BB10_162:
	abs.f64 	%fd246, %fd398;
	abs.f64 	%fd247, %fd399;
	setp.lt.f64 	%p79, %fd246, %fd247;
	@%p79 bra 	$L__BB10_164;
	setp.lt.f64 	%p80, %fd247, %fd246;
	setp.lt.s64 	%p81, %rd481, %rd482;
	or.pred  	%p82, %p80, %p81;
	selp.f64 	%fd399, %fd398, %fd399, %p82;
	selp.b64 	%rd482, %rd481, %rd482, %p82;
$L__BB10_164:
	add.s64 	%rd474, %rd474, 1280;
	mov.u64 	%rd495, %rd482;
	mov.f64 	%fd409, %fd399;
$L__BB10_165:
	cvt.s64.s32 	%rd332, %r29;
	setp.ge.s64 	%p83, %rd474, %rd332;
	@%p83 bra 	$L__BB10_188;
	cvt.u32.u64 	%r17, %rd474;
	sub.s32 	%r18, %r29, %r17;
	setp.ge.s32 	%p84, %r16, %r18;
	@%p84 bra 	$L__BB10_188;
	not.b32 	%r30, %r16;
	add.s32 	%r31, %r29, %r30;
	sub.s32 	%r19, %r31, %r17;
	and.b32  	%r32, %r19, 768;
	setp.eq.s32 	%p85, %r32, 768;
	mov.u32 	%r372, %r16;
	@%p85 bra 	$L__BB10_173;
	cvt.u64.u32 	%rd334, %r16;
	add.s64 	%rd335, %rd474, %rd334;
	shl.b64 	%rd336, %rd335, 4;
	add.s64 	%rd485, %rd236, %rd336;
	shr.u32 	%r33, %r19, 8;
	add.s32 	%r34, %r33, 1;
	and.b32  	%r35, %r34, 3;
	neg.s32 	%r370, %r35;
	mov.u32 	%r372, %r16;
$L__BB10_169:
	.pragma "nounroll";
	mov.u64 	%rd176, %rd495;
	mov.f64 	%fd251, %fd409;
	// begin inline asm
	ld.global.nc.u64 %rd337, [%rd485];
	// end inline asm
	add.s64 	%rd340, %rd485, 8;
	// begin inline asm
	ld.global.nc.u64 %rd339, [%rd340];
	// end inline asm
	mov.b64 	%fd252, %rd337;
	abs.f64 	%fd253, %fd251;
	abs.f64 	%fd254, %fd252;
	setp.lt.f64 	%p86, %fd253, %fd254;
	mov.f64 	%fd409, %fd252;
	mov.u64 	%rd495, %rd339;
	@%p86 bra 	$L__BB10_172;
	setp.lt.f64 	%p87, %fd254, %fd253;
	mov.f64 	%fd409, %fd251;
	mov.u64 	%rd495, %rd176;
	@%p87 bra 	$L__BB10_172;
	setp.lt.s64 	%p88, %rd176, %rd339;
	selp.f64 	%fd409, %fd251, %fd252, %p88;
	min.s64 	%rd495, %rd176, %rd339;
$L__BB10_172:
	add.s32 	%r372, %r372, 256;
	add.s64 	%rd485, %rd485, 4096;
	add.s32 	%r370, %r370, 1;
	setp.ne.s32 	%p89, %r370, 0;
	@%p89 bra 	$L__BB10_169;
$L__BB10_173:
	setp.lt.u32 	%p90, %r19, 768;
	@%p90 bra 	$L__BB10_188;
	cvt.u64.u32 	%rd341, %r372;
	add.s64 	%rd342, %rd474, %rd341;
	shl.b64 	%rd343, %rd342, 4;
	add.s64 	%rd344, %rd343, %rd236;
	add.s64 	%rd490, %rd344, 12296;
$L__BB10_175:
	add.s64 	%rd346, %rd490, -12296;
	// begin inline asm
	ld.global.nc.u64 %rd345, [%rd346];
	// end inline asm
	add.s64 	%rd348, %rd490, -12288;
	// begin inline asm
	ld.global.nc.u64 %rd347, [%rd348];
	// end inline asm
	mov.b64 	%fd260, %rd345;
	abs.f64 	%fd261, %fd409;
	abs.f64 	%fd262, %fd260;
	setp.lt.f64 	%p91, %fd261, %fd262;
	mov.f64 	%fd406, %fd260;
	mov.u64 	%rd492, %rd347;
	@%p91 bra 	$L__BB10_178;
	setp.lt.f64 	%p92, %fd262, %fd261;
	mov.f64 	%fd406, %fd409;
	mov.u64 	%rd492, %rd495;
	@%p92 bra 	$L__BB10_178;
	setp.lt.s64 	%p93, %rd495, %rd347;
	selp.f64 	%fd406, %fd409, %fd260, %p93;
	min.s64 	%rd492, %rd495, %rd347;
$L__BB10_178:
	add.s64 	%rd350, %rd490, -8200;
	// begin inline asm
	ld.global.nc.u64 %rd349, [%rd350];
	// end inline asm
	add.s64 	%rd352, %rd490, -8192;
	// begin inline asm
	ld.global.nc.u64 %rd351, [%rd352];
	// end inline asm
	mov.b64 	%fd265, %rd349;
	abs.f64 	%fd266, %fd406;
	abs.f64 	%fd267, %fd265;
	setp.lt.f64 	%p94, %fd266, %fd267;
	mov.f64 	%fd407, %fd265;
	mov.u64 	%rd493, %rd351;
	@%p94 bra 	$L__BB10_181;
	setp.lt.f64 	%p95, %fd267, %fd266;
	mov.f64 	%fd407, %fd406;
	mov.u64 	%rd493, %rd492;
	@%p95 bra 	$L__BB10_181;
	setp.lt.s64 	%p96, %rd492, %rd351;
	selp.f64 	%fd407, %fd406, %fd265, %p96;
	min.s64 	%rd493, %rd492, %rd351;
$L__BB10_181:
	add.s64 	%rd354, %rd490, -4104;
	// begin inline asm
	ld.global.nc.u64 %rd353, [%rd354];
	// end inline asm
	add.s64 	%rd356, %rd490, -4096;
	// begin inline asm
	ld.global.nc.u64 %rd355, [%rd356];
	// end inline asm
	mov.b64 	%fd270, %rd353;
	abs.f64 	%fd271, %fd407;
	abs.f64 	%fd272, %fd270;
	setp.lt.f64 	%p97, %fd271, %fd272;
	mov.f64 	%fd408, %fd270;
	mov.u64 	%rd494, %rd355;
	@%p97 bra 	$L__BB10_184;
	setp.lt.f64 	%p98, %fd272, %fd271;
	mov.f64 	%fd408, %fd407;
	mov.u64 	%rd494, %rd493;
	@%p98 bra 	$L__BB10_184;
	setp.lt.s64 	%p99, %rd493, %rd355;
	selp.f64 	%fd408, %fd407, %fd270, %p99;
	min.s64 	%rd494, %rd493, %rd355;
$L__BB10_184:
	add.s64 	%rd358, %rd490, -8;
	// begin inline asm
	ld.global.nc.u64 %rd357, [%rd358];
	// end inline asm
	// begin inline asm
	ld.global.nc.u64 %rd359, [%rd490];
	// end inline asm
	mov.b64 	%fd275, %rd357;
	abs.f64 	%fd276, %fd408;
	abs.f64 	%fd277, %fd275;
	setp.lt.f64 	%p100, %fd276, %fd277;
	mov.f64 	%fd409, %fd275;
	mov.u64 	%rd495, %rd359;
	@%p100 bra 	$L__BB10_187;
	setp.lt.f64 	%p101, %fd277, %fd276;
	mov.f64 	%fd409, %fd408;
	mov.u64 	%rd495, %rd494;
	@%p101 bra 	$L__BB10_187;
	setp.lt.s64 	%p102, %rd494, %rd359;
	selp.f64 	%fd409, %fd408, %fd275, %p102;
	min.s64 	%rd495, %rd494, %rd359;
$L__BB10_187:
	add.s32 	%r372, %r372, 1024;
	add.s64 	%rd490, %rd490, 16384;
	setp.lt.s32 	%p103, %r372, %r18;
	@%p103 bra 	$L__BB10_175;
$L__BB10_188:
	// begin inline asm
	mov.u32 %r36, %laneid;
	// end inline asm
	mov.b64 	%rd361, %fd409;
	mov.b64 	{%r38, %r43}, %rd361;
	mov.b32 	%r54, 1;
	mov.b32 	%r55, 31;
	mov.b32 	%r56, -1;
	// begin inline asm
	shfl.sync.down.b32 %r37, %r38, %r54, %r55, %r56;
	// end inline asm
	// begin inline asm
	shfl.sync.down.b32 %r42, %r43, %r54, %r55, %r56;
	// end inline asm
	mov.b64 	%rd362, {%r37, %r42};
	mov.b64 	%fd281, %rd362;
	mov.b64 	{%r48, %r53}, %rd495;
	// begin inline asm
	shfl.sync.down.b32 %r47, %r48, %r54, %r55, %r56;
	// end inline asm
	// begin inline asm
	shfl.sync.down.b32 %r52, %r53, %r54, %r55, %r56;
	// end inline asm
	mov.b64 	%rd200, {%r47, %r52};
	setp.gt.s32 	%p104, %r36, 30;
	mov.f64 	%fd411, %fd409;
	mov.u64 	%rd497, %rd495;
	@%p104 bra 	$L__BB10_192;
	abs.f64 	%fd282, %fd409;
	abs.f64 	%fd283, %fd281;
	setp.lt.f64 	%p105, %fd282, %fd283;
	mov.f64 	%fd411, %fd281;
	mov.u64 	%rd497, %rd200;
	@%p105 bra 	$L__BB10_192;
	setp.lt.f64 	%p106, %fd283, %fd282;
	mov.f64 	%fd411, %fd409;
	mov.u64 	%rd497, %rd495;
	@%p106 bra 	$L__BB10_192;
	setp.lt.s64 	%p107, %rd495, %rd200;
	selp.f64 	%fd411, %fd409, %fd281, %p107;
	min.s64 	%rd497, %rd495, %rd200;
$L__BB10_192:
	mov.b64 	%rd363, %fd411;
	mov.b64 	{%r58, %r63}, %rd363;
	mov.b32 	%r74, 2;
	mov.b32 	%r75, 31;
	mov.b32 	%r76, -1;
	// begin inline asm
	shfl.sync.down.b32 %r57, %r58, %r74, %r75, %r76;
	// end inline asm
	// begin inline asm
	shfl.sync.down.b32 %r62, %r63, %r74, %r75, %r76;
	// end inline asm
	mov.b64 	%rd364, {%r57, %r62};
	mov.b64 	%fd286, %rd364;
	mov.b64 	{%r68, %r73}, %rd497;
	// begin inline asm
	shfl.sync.down.b32 %r67, %r68, %r74, %r75, %r76;
	// end inline asm
	// begin inline asm
	shfl.sync.down.b32 %r72, %r73, %r74, %r75, %r76;
	// end inline asm
	mov.b64 	%rd203, {%r67, %r72};
	setp.gt.s32 	%p108, %r36, 29;
	mov.f64 	%fd412, %fd411;
	mov.u64 	%rd498, %rd497;
	@%p108 bra 	$L__BB10_196;
	abs.f64 	%fd287, %fd411;
	abs.f64 	%fd288, %fd286;
	setp.lt.f64 	%p109, %fd287, %fd288;
	mov.f64 	%fd412, %fd286;
	mov.u64 	%rd498, %rd203;
	@%p109 bra 	$L__BB10_196;
	setp.lt.f64 	%p110, %fd288, %fd287;
	mov.f64 	%fd412, %fd411;
	mov.u64 	%rd498, %rd497;
	@%p110 bra 	$L__BB10_196;
	setp.lt.s64 	%p111, %rd497, %rd203;
	selp.f64 	%fd412, %fd411, %fd286, %p111;
	min.s64 	%rd498, %rd497, %rd203;
$L__BB10_196:
	mov.b64 	%rd365, %fd412;
	mov.b64 	{%r78, %r83}, %rd365;
	mov.b32 	%r94, 4;
	mov.b32 	%r95, 31;
	mov.b32 	%r96, -1;
	// begin inline asm
	shfl.sync.down.b32 %r77, %r78, %r94, %r95, %r96;
	// end inline asm
	// begin inline asm
	shfl.sync.down.b32 %r82, %r83, %r94, %r95, %r96;
	// end inline asm
	mov.b64 	%rd366, {%r77, %r82};
	mov.b64 	%fd291, %rd366;
	mov.b64 	{%r88, %r93}, %rd498;
	// begin inline asm
	shfl.sync.down.b32 %r87, %r88, %r94, %r95, %r96;
	// end inline asm
	// begin inline asm
	shfl.sync.down.b32 %r92, %r93, %r94, %r95, %r96;
	// end inline asm
	mov.b64 	%rd206, {%r87, %r92};
	setp.gt.s32 	%p112, %r36, 27;
	mov.f64 	%fd413, %fd412;
	mov.u64 	%rd499, %rd498;
	@%p112 bra 	$L__BB10_200;
	abs.f64 	%fd292, %fd412;
	abs.f64 	%fd293, %fd291;
	setp.lt.f64 	%p113, %fd292, %fd293;
	mov.f64 	%fd413, %fd291;
	mov.u64 	%rd499, %rd206;
	@%p113 bra 	$L__BB10_200;
	setp.lt.f64 	%p114, %fd293, %fd292;
	mov.f64 	%fd413, %fd412;
	mov.u64 	%rd499, %rd498;
	@%p114 bra 	$L__BB10_200;
	setp.lt.s64 	%p115, %rd498, %rd206;
	selp.f64 	%fd413, %fd412, %fd291, %p115;
	min.s64 	%rd499, %rd498, %rd206;
$L__BB10_200:
	mov.b64 	%rd367, %fd413;
	mov.b64 	{%r98, %r103}, %rd367;
	mov.b32 	%r114, 8;
	mov.b32 	%r115, 31;
	mov.b32 	%r116, -1;
	// begin inline asm
	shfl.sync.down.b32 %r97, %r98, %r114, %r115, %r116;
	// end inline asm
	// begin inline asm
	shfl.sync.down.b32 %r102, %r103, %r114, %r115, %r116;
	// end inline asm
	mov.b64 	%rd368, {%r97, %r102};
	mov.b64 	%fd296, %rd368;
	mov.b64 	{%r108, %r113}, %rd499;
	// begin inline asm
	shfl.sync.down.b32 %r107, %r108, %r114, %r115, %r116;
	// end inline asm
	// begin inline asm
	shfl.sync.down.b32 %r112, %r113, %r114, %r115, %r116;
	// end inline asm
	mov.b64 	%rd209, {%r107, %r112};
	setp.gt.s32 	%p116, %r36, 23;
	mov.f64 	%fd414, %fd413;
	mov.u64 	%rd500, %rd499;
	@%p116 bra 	$L__BB10_204;
	abs.f64 	%fd297, %fd413;
	abs.f64 	%fd298, %fd296;
	setp.lt.f64 	%p117, %fd297, %fd298;
	mov.f64 	%fd414, %fd296;
	mov.u64 	%rd500, %rd209;
	@%p117 bra 	$L__BB10_204;
	setp.lt.f64 	%p118, %fd298, %fd297;
	mov.f64 	%fd414, %fd413;
	mov.u64 	%rd500, %rd499;
	@%p118 bra 	$L__BB10_204;
	setp.lt.s64 	%p119, %rd499, %rd209;
	selp.f64 	%fd414, %fd413, %fd296, %p119;
	min.s64 	%rd500, %rd499, %rd209;
$L__BB10_204:
	mov.b64 	%rd369, %fd414;
	mov.b64 	{%r118, %r123}, %rd369;
	mov.b32 	%r134, 16;
	mov.b32 	%r135, 31;
	mov.b32 	%r136, -1;
	// begin inline asm
	shfl.sync.down.b32 %r117, %r118, %r134, %r135, %r136;
	// end inline asm
	// begin inline asm
	shfl.sync.down.b32 %r122, %r123, %r134, %r135, %r136;
	// end inline asm
	mov.b64 	%rd370, {%r117, %r122};
	mov.b64 	%fd301, %rd370;
	mov.b64 	{%r128, %r133}, %rd500;
	// begin inline asm
	shfl.sync.down.b32 %r127, %r128, %r134, %r135, %r136;
	// end inline asm
	// begin inline asm
	shfl.sync.down.b32 %r132, %r133, %r134, %r135, %r136;
	// end inline asm
	mov.b64 	%rd212, {%r127, %r132};
	setp.gt.s32 	%p120, %r36, 15;
	mov.f64 	%fd422, %fd414;
	mov.u64 	%rd508, %rd500;
	@%p120 bra 	$L__BB10_208;
	abs.f64 	%fd302, %fd414;
	abs.f64 	%fd303, %fd301;
	setp.lt.f64 	%p121, %fd302, %fd303;
	mov.f64 	%fd422, %fd301;
	mov.u64 	%rd508, %rd212;
	@%p121 bra 	$L__BB10_208;
	setp.lt.f64 	%p122, %fd303, %fd302;
	mov.f64 	%fd422, %fd414;
	mov.u64 	%rd508, %rd500;
	@%p122 bra 	$L__BB10_208;
	setp.lt.s64 	%p123, %rd500, %rd212;
	selp.f64 	%fd422, %fd414, %fd301, %p123;
	min.s64 	%rd508, %rd500, %rd212;
$L__BB10_208:
	setp.ne.s32 	%p124, %r36, 0;
	@%p124 bra 	$L__BB10_210;
	shr.u32 	%r137, %r16, 1;
	and.b32  	%r138, %r137, 496;
	mov.u32 	%r139, _ZN6thrust24THRUST_300001_SM_1000_NS8cuda_cub4core6detail5shmemE;
	add.s32 	%r140, %r139, %r138;
	st.shared.f64 	[%r140+8], %fd422;
	st.shared.u64 	[%r140+16], %rd508;
$L__BB10_210:
	bar.sync 	0;
	setp.ne.s32 	%p125, %r16, 0;
	@%p125 bra 	$L__BB10_232;
	ld.shared.f64 	%fd306, [_ZN6thrust24THRUST_300001_SM_1000_NS8cuda_cub4core6detail5shmemE+24];
	ld.shared.u64 	%rd215, [_ZN6thrust24THRUST_300001_SM_1000_NS8cuda_cub4core6detail5shmemE+32];
	abs.f64 	%fd307, %fd422;
	abs.f64 	%fd308, %fd306;
	setp.lt.f64 	%p126, %fd307, %fd308;
	mov.f64 	%fd416, %fd306;
	mov.u64 	%rd502, %rd215;
	@%p126 bra 	$L__BB10_214;
	setp.lt.f64 	%p127, %fd308, %fd307;
	mov.f64 	%fd416, %fd422;
	mov.u64 	%rd502, %rd508;
	@%p127 bra 	$L__BB10_214;
	setp.lt.s64 	%p128, %rd508, %rd215;
	selp.f64 	%fd416, %fd422, %fd306, %p128;
	min.s64 	%rd502, %rd508, %rd215;
$L__BB10_214:
	ld.shared.f64 	%fd311, [_ZN6thrust24THRUST_300001_SM_1000_NS8cuda_cub4core6detail5shmemE+40];
	ld.shared.u64 	%rd218, [_ZN6thrust24THRUST_300001_SM_1000_NS8cuda_cub4core6detail5shmemE+48];
	abs.f64 	%fd312, %fd416;
	abs.f64 	%fd313, %fd311;
	setp.lt.f64 	%p129, %fd312, %fd313;
	mov.f64 	%fd417, %fd311;
	mov.u64 	%rd503, %rd218;
	@%p129 bra 	$L__BB10_217;
	setp.lt.f64 	%p130, %fd313, %fd312;
	mov.f64 	%fd417, %fd416;
	mov.u64 	%rd503, %rd502;
	@%p130 bra 	$L__BB10_217;
	setp.lt.s64 	%p131, %rd502, %rd218;
	selp.f64 	%fd417, %fd416, %fd311, %p131;
	min.s64 	%rd503, %rd502, %rd218;
$L__BB10_217:
	ld.shared.f64 	%fd316, [_ZN6thrust24THRUST_300001_SM_1000_NS8cuda_cub4core6detail5shmemE+56];
	ld.shared.u64 	%rd221, [_ZN6thrust24THRUST_300001_SM_1000_NS8cuda_cub4core6detail5shmemE+64];
	abs.f64 	%fd317, %fd417;
	abs.f64 	%fd318, %fd316;
	setp.lt.f64 	%p132, %fd317, %fd318;
	mov.f64 	%fd418, %fd316;
	mov.u64 	%rd504, %rd221;
	@%p132 bra 	$L__BB10_220;
	setp.lt.f64 	%p133, %fd318, %fd317;
	mov.f64 	%fd418, %fd417;
	mov.u64 	%rd504, %rd503;
	@%p133 bra 	$L__BB10_220;
	setp.lt.s64 	%p134, %rd503, %rd221;
	selp.f64 	%fd418, %fd417, %fd316, %p134;
	min.s64 	%rd504, %rd503, %rd221;
$L__BB10_220:
	ld.shared.f64 	%fd321, [_ZN6thrust24THRUST_300001_SM_1000_NS8cuda_cub4core6detail5shmemE+72];
	ld.shared.u64 	%rd224, [_ZN6thrust24THRUST_300001_SM_1000_NS8cuda_cub4core6detail5shmemE+80];
	abs.f64 	%fd322, %fd418;
	abs.f64 	%fd323, %fd321;
	setp.lt.f64 	%p135, %fd322, %fd323;
	mov.f64 	%fd419, %fd321;
	mov.u64 	%rd505, %rd224;
	@%p135 bra 	$L__BB10_223;
	setp.lt.f64 	%p136, %fd323, %fd322;
	mov.f64 	%fd419, %fd418;
	mov.u64 	%rd505, %rd504;
	@%p136 bra 	$L__BB10_223;
	setp.lt.s64 	%p137, %rd504, %rd224;
	selp.f64 	%fd419, %fd418, %fd321, %p137;
	min.s64 	%rd505, %rd504, %rd224;
$L__BB10_223:
	ld.shared.f64 	%fd326, [_ZN6thrust24THRUST_300001_SM_1000_NS8cuda_cub4core6detail5shmemE+88];
	ld.shared.u64 	%rd227, [_ZN6thrust24THRUST_300001_SM_1000_NS8cuda_cub4core6detail5shmemE+96];
	abs.f64 	%fd327, %fd419;
	abs.f64 	%fd328, %fd326;
	setp.lt.f64 	%p138, %fd327, %fd328;
	mov.f64 	%fd420, %fd326;
	mov.u64 	%rd506, %rd227;
	@%p138 bra 	$L__BB10_226;
	setp.lt.f64 	%p139, %fd328, %fd327;
	mov.f64 	%fd420, %fd419;
	mov.u64 	%rd506, %rd505;
	@%p139 bra 	$L__BB10_226;
	setp.lt.s64 	%p140, %rd505, %rd227;
	selp.f64 	%fd420, %fd419, %fd326, %p140;
	min.s64 	%rd506, %rd505, %rd227;
$L__BB10_226:
	ld.shared.f64 	%fd331, [_ZN6thrust24THRUST_300001_SM_1000_NS8cuda_cub4core6detail5shmemE+104];
	ld.shared.u64 	%rd230, [_ZN6thrust24THRUST_300001_SM_1000_NS8cuda_cub4core6detail5shmemE+112];
	abs.f64 	%fd332, %fd420;
	abs.f64 	%fd333, %fd331;
	setp.lt.f64 	%p141, %fd332, %fd333;
	mov.f64 	%fd421, %fd331;
	mov.u64 	%rd507, %rd230;
	@%p141 bra 	$L__BB10_229;
	setp.lt.f64 	%p142, %fd333, %fd332;
	mov.f64 	%fd421, %fd420;
	mov.u64 	%rd507, %rd506;
	@%p142 bra 	$L__BB10_229;
	setp.lt.s64 	%p143, %rd506, %rd230;
	selp.f64 	%fd421, %fd420, %fd331, %p143;
	min.s64 	%rd507, %rd506, %rd230;
$L__BB10_229:
	ld.shared.f64 	%fd336, [_ZN6thrust24THRUST_300001_SM_1000_NS8cuda_cub4core6detail5shmemE+120];
	ld.shared.u64 	%rd233, [_ZN6thrust24THRUST_300001_SM_1000_NS8cuda_cub4core6detail5shmemE+128];
	abs.f64 	%fd337, %fd421;
	abs.f64 	%fd338, %fd336;
	setp.lt.f64 	%p144, %fd337, %fd338;
	mov.u64 	%rd508, %rd233;
	mov.f64 	%fd422, %fd336;
	@%p144 bra 	$L__BB10_232;
	setp.lt.f64 	%p145, %fd338, %fd337;
	mov.u64 	%rd508, %rd507;
	mov.f64 	%fd422, %fd421;
	@%p145 bra 	$L__BB10_232;
	setp.lt.s64 	%p146, %rd507, %rd233;
	selp.f64 	%fd422, %fd421, %fd336, %p146;
	min.s64 	%rd508, %rd507, %rd233;
$L__BB10_232:
	mov.u32 	%r364, %tid.x;
	setp.ne.s32 	%p263, %r364, 0;
	@%p263 bra 	$L__BB10_234;
	ld.param.u64 	%rd421, [_ZN6thrust24THRUST_300001_SM_1000_NS8cuda_cub4core6detail13_kernel_agentINS1_8__reduce11ReduceAgentIPN4cuda3std3__45tupleIJdlEEESC_SB_lNS1_9__extrema9arg_max_fIdl7AbsLessEEEEJSC_SC_iSG_EEEvDpT0__param_1];
	cvta.to.global.u64 	%rd420, %rd421;
	st.global.f64 	[%rd420], %fd422;
	st.global.u64 	[%rd420+8], %rd508;
$L__BB10_234:
	ret;

}
	// .globl	_ZN3cub18CUB_300001_SM_10006detail11EmptyKernelIvEEvv
.visible .entry _ZN3cub18CUB_300001_SM_10006detail11EmptyKernelIvEEvv()
{


	ret;

}


// ===== COMPILED SASS (sm_100) =====

	.target	sm_100

	.elftype	@"ET_EXEC"


//--------------------- .note.nv.tkinfo           --------------------------
	.section	.note.nv.tkinfo,"",@"SHT_NOTE"
	.sectionflags	@"SHF_NOTE_NV_TKINFO"
	.tkinfo
        /*0018*/ 	.word	0x00000002
        /*0030*/ 	.string	""
        /*0030*/ 	.string	"ptxas"
        /*0030*/ 	.string	"Cuda compilation tools, release 13.0, V13.0.88"
        /*0030*/ 	.string	"Build cuda_13.0.r13.0/compiler.36424714_0"
        /*0030*/ 	.string	"-arch sm_100 -m 64 "



//--------------------- .note.nv.cuinfo           --------------------------
	.section	.note.nv.cuinfo,"",@"SHT_NOTE"
	.sectionflags	@"SHF_NOTE_NV_CUINFO"
        /*0018*/ 	.short	0x0002
        /*001a*/ 	.short	0x0064
        /*001c*/ 	.short	0x0082
	.zero		2


//--------------------- .nv.info                  --------------------------
	.section	.nv.info,"",@"SHT_CUDA_INFO"
	.align	4


	//----- nvinfo : EIATTR_REGCOUNT
	.align		4
        /*0000*/ 	.byte	0x04, 0x2f
        /*0002*/ 	.short	(.L_46 - .L_45)
	.align		4
.L_45:
        /*0004*/ 	.word	index@(_Z16swap_rows_kernelPdiii)
        /*0008*/ 	.word	0x00000020


	//----- nvinfo : EIATTR_FRAME_SIZE
	.align		4
.L_46:
        /*000c*/ 	.byte	0x04, 0x11
        /*000e*/ 	.short	(.L_48 - .L_47)
	.align		4
.L_47:
        /*0010*/ 	.word	index@(_Z16swap_rows_kernelPdiii)
        /*0014*/ 	.word	0x00000000


	//----- nvinfo : EIATTR_REGCOUNT
	.align		4
.L_48:
        /*0018*/ 	.byte	0x04, 0x2f
        /*001a*/ 	.short	(.L_50 - .L_49)
	.align		4
.L_49:
        /*001c*/ 	.word	index@(_Z22compute_factors_kernelPKdPdiid)
        /*0020*/ 	.word	0x00000028


	//----- nvinfo : EIATTR_FRAME_SIZE
	.align		4
.L_50:
        /*0024*/ 	.byte	0x04, 0x11
        /*0026*/ 	.short	(.L_52 - .L_51)
	.align		4
.L_51:
        /*0028*/ 	.word	index@($__internal_0_$__cuda_sm20_div_rn_f64_full)
        /*002c*/ 	.word	0x00000000


	//----- nvinfo : EIATTR_FRAME_SIZE
	.align		4
.L_52:
        /*0030*/ 	.byte	0x04, 0x11
        /*0032*/ 	.short	(.L_54 - .L_53)
	.align		4
.L_53:
        /*0034*/ 	.word	index@(_Z22compute_factors_kernelPKdPdiid)
        /*0038*/ 	.word	0x00000000


	//----- nvinfo : EIATTR_REGCOUNT
	.align		4
.L_54:
        /*003c*/ 	.byte	0x04, 0x2f
        /*003e*/ 	.short	(.L_56 - .L_55)
	.align		4
.L_55:
        /*0040*/ 	.word	index@(_Z24eliminate_columns_kernelPdPKdii)
        /*0044*/ 	.word	0x00000020


	//----- nvinfo : EIATTR_FRAME_SIZE
	.align		4
.L_56:
        /*0048*/ 	.byte	0x04, 0x11
        /*004a*/ 	.short	(.L_58 - .L_57)
	.align		4
.L_57:
        /*004c*/ 	.word	index@(_Z24eliminate_columns_kernelPdPKdii)
        /*0050*/ 	.word	0x00000000


	//----- nvinfo : EIATTR_REGCOUNT
	.align		4
.L_58:
        /*0054*/ 	.byte	0x04, 0x2f
        /*0056*/ 	.short	(.L_60 - .L_59)
	.align		4
.L_59:
        /*0058*/ 	.word	index@(_ZN6thrust24THRUST_300001_SM_1000_NS8cuda_cub4core6detail13_kernel_agentINS1_8__reduce11ReduceAgentINS0_12zip_iteratorIN4cuda3std3__45tupleIJNS0_10device_ptrIdEENS0_17counting_iteratorIlNS0_11use_defaultESF_SF_EEEEEEEPNSB_IJdlEEESJ_iNS1_9__extrema9arg_max_fIdl7AbsLessEEEEJSI_SK_iSO_EEEvDpT0_)
        /*005c*/ 	.word	0x00000020


	//----- nvinfo : EIATTR_FRAME_SIZE
	.align		4
.L_60:
        /*0060*/ 	.byte	0x04, 0x11
        /*0062*/ 	.short	(.L_62 - .L_61)
	.align		4
.L_61:
        /*0064*/ 	.word	index@(_ZN6thrust24THRUST_300001_SM_1000_NS8cuda_cub4core6detail13_kernel_agentINS1_8__reduce11ReduceAgentINS0_12zip_iteratorIN4cuda3std3__45tupleIJNS0_10device_ptrIdEENS0_17counting_iteratorIlNS0_11use_defaultESF_SF_EEEEEEEPNSB_IJdlEEESJ_iNS1_9__extrema9arg_max_fIdl7AbsLessEEEEJSI_SK_iSO_EEEvDpT0_)
        /*0068*/ 	.word	0x00000000


	//----- nvinfo : EIATTR_REGCOUNT
	.align		4
.L_62:
        /*006c*/ 	.byte	0x04, 0x2f
        /*006e*/ 	.short	(.L_64 - .L_63)
	.align		4
.L_63:
        /*0070*/ 	.word	index@(_ZN6thrust24THRUST_300001_SM_1000_NS8cuda_cub4core6detail13_kernel_agentINS1_8__reduce11ReduceAgentINS0_12zip_iteratorIN4cuda3std3__45tupleIJNS0_10device_ptrIdEENS0_17counting_iteratorIlNS0_11use_defaultESF_SF_EEEEEEEPNSB_IJdlEEESJ_iNS1_9__extrema9arg_max_fIdl7AbsLessEEEEJSI_SK_iN3cub18CUB_300001_SM_100013GridEvenShareIiEENSR_9GridQueueIjEESO_EEEvDpT0_)
        /*0074*/ 	.word	0x00000028


	//----- nvinfo : EIATTR_FRAME_SIZE
	.align		4
.L_64:
        /*0078*/ 	.byte	0x04, 0x11
        /*007a*/ 	.short	(.L_66 - .L_65)
	.align		4
.L_65:
        /*007c*/ 	.word	index@(_ZN6thrust24THRUST_300001_SM_1000_NS8cuda_cub4core6detail13_kernel_agentINS1_8__reduce11ReduceAgentINS0_12zip_iteratorIN4cuda3std3__45tupleIJNS0_10device_ptrIdEENS0_17counting_iteratorIlNS0_11use_defaultESF_SF_EEEEEEEPNSB_IJdlEEESJ_iNS1_9__extrema9arg_max_fIdl7AbsLessEEEEJSI_SK_iN3cub18CUB_300001_SM_100013GridEvenShareIiEENSR_9GridQueueIjEESO_EEEvDpT0_)
        /*0080*/ 	.word	0x00000000


	//----- nvinfo : EIATTR_REGCOUNT
	.align		4
.L_66:
        /*0084*/ 	.byte	0x04, 0x2f
        /*0086*/ 	.short	(.L_68 - .L_67)
	.align		4
.L_67:
        /*0088*/ 	.word	index@(_ZN6thrust24THRUST_300001_SM_1000_NS8cuda_cub4core6detail13_kernel_agentINS1_8__reduce10DrainAgentIiEEJN3cub18CUB_300001_SM_10009GridQueueIjEEiEEEvDpT0_)
        /*008c*/ 	.word	0x00000008


	//----- nvinfo : EIATTR_FRAME_SIZE
	.align		4
.L_68:
        /*0090*/ 	.byte	0x04, 0x11
        /*0092*/ 	.short	(.L_70 - .L_69)
	.align		4
.L_69:
        /*0094*/ 	.word	index@(_ZN6thrust24THRUST_300001_SM_1000_NS8cuda_cub4core6detail13_kernel_agentINS1_8__reduce10DrainAgentIiEEJN3cub18CUB_300001_SM_10009GridQueueIjEEiEEEvDpT0_)
        /*0098*/ 	.word	0x00000000


	//----- nvinfo : EIATTR_REGCOUNT
	.align		4
.L_70:
        /*009c*/ 	.byte	0x04, 0x2f
        /*009e*/ 	.short	(.L_72 - .L_71)
	.align		4
.L_71:
        /*00a0*/ 	.word	index@(_ZN6thrust24THRUST_300001_SM_1000_NS8cuda_cub4core6detail13_kernel_agentINS1_8__reduce11ReduceAgentIPN4cuda3std3__45tupleIJdlEEESC_SB_iNS1_9__extrema9arg_max_fIdl7AbsLessEEEEJSC_SC_iSG_EEEvDpT0_)
        /*00a4*/ 	.word	0x00000020


	//----- nvinfo : EIATTR_FRAME_SIZE
	.align		4
.L_72:
        /*00a8*/ 	.byte	0x04, 0x11
        /*00aa*/ 	.short	(.L_74 - .L_73)
	.align		4
.L_73:
        /*00ac*/ 	.word	index@(_ZN6thrust24THRUST_300001_SM_1000_NS8cuda_cub4core6detail13_kernel_agentINS1_8__reduce11ReduceAgentIPN4cuda3std3__45tupleIJdlEEESC_SB_iNS1_9__extrema9arg_max_fIdl7AbsLessEEEEJSC_SC_iSG_EEEvDpT0_)
        /*00b0*/ 	.word	0x00000000


	//----- nvinfo : EIATTR_REGCOUNT
	.align		4
.L_74:
        /*00b4*/ 	.byte	0x04, 0x2f
        /*00b6*/ 	.short	(.L_76 - .L_75)
	.align		4
.L_75:
        /*00b8*/ 	.word	index@(_ZN6thrust24THRUST_300001_SM_1000_NS8cuda_cub4core6detail13_kernel_agentINS1_8__reduce11ReduceAgentINS0_12zip_iteratorIN4cuda3std3__45tupleIJNS0_10device_ptrIdEENS0_17counting_iteratorIlNS0_11use_defaultESF_SF_EEEEEEEPNSB_IJdlEEESJ_lNS1_9__extrema9arg_max_fIdl7AbsLessEEEEJSI_SK_lSO_EEEvDpT0_)
        /*00bc*/ 	.word	0x00000020


	//----- nvinfo : EIATTR_FRAME_SIZE
	.align		4
.L_76:
        /*00c0*/ 	.byte	0x04, 0x11
        /*00c2*/ 	.short	(.L_78 - .L_77)
	.align		4
.L_77:
        /*00c4*/ 	.word	index@(_ZN6thrust24THRUST_300001_SM_1000_NS8cuda_cub4core6detail13_kernel_agentINS1_8__reduce11ReduceAgentINS0_12zip_iteratorIN4cuda3std3__45tupleIJNS0_10device_ptrIdEENS0_17counting_iteratorIlNS0_11use_defaultESF_SF_EEEEEEEPNSB_IJdlEEESJ_lNS1_9__extrema9arg_max_fIdl7AbsLessEEEEJSI_SK_lSO_EEEvDpT0_)
        /*00c8*/ 	.word	0x00000000


	//----- nvinfo : EIATTR_REGCOUNT
	.align		4
.L_78:
        /*00cc*/ 	.byte	0x04, 0x2f
        /*00ce*/ 	.short	(.L_80 - .L_79)
	.align		4
.L_79:
        /*00d0*/ 	.word	index@(_ZN6thrust24THRUST_300001_SM_1000_NS8cuda_cub4core6detail13_kernel_agentINS1_8__reduce11ReduceAgentINS0_12zip_iteratorIN4cuda3std3__45tupleIJNS0_10device_ptrIdEENS0_17counting_iteratorIlNS0_11use_defaultESF_SF_EEEEEEEPNSB_IJdlEEESJ_lNS1_9__extrema9arg_max_fIdl7AbsLessEEEEJSI_SK_lN3cub18CUB_300001_SM_100013GridEvenShareIlEENSR_9GridQueueIyEESO_EEEvDpT0_)
        /*00d4*/ 	.word	0x00000020


	//----- nvinfo : EIATTR_FRAME_SIZE
	.align		4
.L_80:
        /*00d8*/ 	.byte	0x04, 0x11
        /*00da*/ 	.short	(.L_82 - .L_81)
	.align		4
.L_81:
        /*00dc*/ 	.word	index@(_ZN6thrust24THRUST_300001_SM_1000_NS8cuda_cub4core6detail13_kernel_agentINS1_8__reduce11ReduceAgentINS0_12zip_iteratorIN4cuda3std3__45tupleIJNS0_10device_ptrIdEENS0_17counting_iteratorIlNS0_11use_defaultESF_SF_EEEEEEEPNSB_IJdlEEESJ_lNS1_9__extrema9arg_max_fIdl7AbsLessEEEEJSI_SK_lN3cub18CUB_300001_SM_100013GridEvenShareIlEENSR_9GridQueueIyEESO_EEEvDpT0_)
        /*00e0*/ 	.word	0x00000000


	//----- nvinfo : EIATTR_REGCOUNT
	.align		4
.L_82:
        /*00e4*/ 	.byte	0x04, 0x2f
        /*00e6*/ 	.short	(.L_84 - .L_83)
	.align		4
.L_83:
        /*00e8*/ 	.word	index@(_ZN6thrust24THRUST_300001_SM_1000_NS8cuda_cub4core6detail13_kernel_agentINS1_8__reduce10DrainAgentIlEEJN3cub18CUB_300001_SM_10009GridQueueIyEElEEEvDpT0_)
        /*00ec*/ 	.word	0x00000008


	//----- nvinfo : EIATTR_FRAME_SIZE
	.align		4
.L_84:
        /*00f0*/ 	.byte	0x04, 0x11
        /*00f2*/ 	.short	(.L_86 - .L_85)
	.align		4
.L_85:
        /*00f4*/ 	.word	index@(_ZN6thrust24THRUST_300001_SM_1000_NS8cuda_cub4core6detail13_kernel_agentINS1_8__reduce10DrainAgentIlEEJN3cub18CUB_300001_SM_10009GridQueueIyEElEEEvDpT0_)
        /*00f8*/ 	.word	0x00000000


	//----- nvinfo : EIATTR_REGCOUNT
	.align		4
.L_86:
        /*00fc*/ 	.byte	0x04, 0x2f
        /*00fe*/ 	.short	(.L_88 - .L_87)
	.align		4
.L_87:
        /*0100*/ 	.word	index@(_ZN6thrust24THRUST_300001_SM_1000_NS8cuda_cub4core6detail13_kernel_agentINS1_8__reduce11ReduceAgentIPN4cuda3std3__45tupleIJdlEEESC_SB_lNS1_9__extrema9arg_max_fIdl7AbsLessEEEEJSC_SC_iSG_EEEvDpT0_)
        /*0104*/ 	.word	0x00000020


	//----- nvinfo : EIATTR_FRAME_SIZE
	.align		4
.L_88:
        /*0108*/ 	.byte	0x04, 0x11
        /*010a*/ 	.short	(.L_90 - .L_89)
	.align		4
.L_89:
        /*010c*/ 	.word	index@(_ZN6thrust24THRUST_300001_SM_1000_NS8cuda_cub4core6detail13_kernel_agentINS1_8__reduce11ReduceAgentIPN4cuda3std3__45tupleIJdlEEESC_SB_lNS1_9__extrema9arg_max_fIdl7AbsLessEEEEJSC_SC_iSG_EEEvDpT0_)
        /*0110*/ 	.word	0x00000000


	//----- nvinfo : EIATTR_REGCOUNT
	.align		4
.L_90:
        /*0114*/ 	.byte	0x04, 0x2f
        /*0116*/ 	.short	(.L_92 - .L_91)
	.align		4
.L_91:
        /*0118*/ 	.word	index@(_ZN3cub18CUB_300001_SM_10006detail11EmptyKernelIvEEvv)
        /*011c*/ 	.word	0x00000004


	//----- nvinfo : EIATTR_FRAME_SIZE
	.align		4
.L_92:
        /*0120*/ 	.byte	0x04, 0x11
        /*0122*/ 	.short	(.L_94 - .L_93)
	.align		4
.L_93:
        /*0124*/ 	.word	index@(_ZN3cub18CUB_300001_SM_10006detail11EmptyKernelIvEEvv)
        /*0128*/ 	.word	0x00000000


	//----- nvinfo : EIATTR_MIN_STACK_SIZE
	.align		4
.L_94:
        /*012c*/ 	.byte	0x04, 0x12
        /*012e*/ 	.short	(.L_96 - .L_95)
	.align		4
.L_95:
        /*0130*/ 	.word	index@(_ZN3cub18CUB_300001_SM_10006detail11EmptyKernelIvEEvv)
        /*0134*/ 	.word	0x00000000


	//----- nvinfo : EIATTR_MIN_STACK_SIZE
	.align		4
.L_96:
        /*0138*/ 	.byte	0x04, 0x12
        /*013a*/ 	.short	(.L_98 - .L_97)
	.align		4
.L_97:
        /*013c*/ 	.word	index@(_ZN6thrust24THRUST_300001_SM_1000_NS8cuda_cub4core6detail13_kernel_agentINS1_8__reduce11ReduceAgentIPN4cuda3std3__45tupleIJdlEEESC_SB_lNS1_9__extrema9arg_max_fIdl7AbsLessEEEEJSC_SC_iSG_EEEvDpT0_)
        /*0140*/ 	.word	0x00000000


	//----- nvinfo : EIATTR_MIN_STACK_SIZE
	.align		4
.L_98:
        /*0144*/ 	.byte	0x04, 0x12
        /*0146*/ 	.short	(.L_100 - .L_99)
	.align		4
.L_99:
        /*0148*/ 	.word	index@(_ZN6thrust24THRUST_300001_SM_1000_NS8cuda_cub4core6detail13_kernel_agentINS1_8__reduce10DrainAgentIlEEJN3cub18CUB_300001_SM_10009GridQueueIyEElEEEvDpT0_)
        /*014c*/ 	.word	0x00000000


	//----- nvinfo : EIATTR_MIN_STACK_SIZE
	.align		4
.L_100:
        /*0150*/ 	.byte	0x04, 0x12
        /*0152*/ 	.short	(.L_102 - .L_101)
	.align		4
.L_101:
        /*0154*/ 	.word	index@(_ZN6thrust24THRUST_300001_SM_1000_NS8cuda_cub4core6detail13_kernel_agentINS1_8__reduce11ReduceAgentINS0_12zip_iteratorIN4cuda3std3__45tupleIJNS0_10device_ptrIdEENS0_17counting_iteratorIlNS0_11use_defaultESF_SF_EEEEEEEPNSB_IJdlEEESJ_lNS1_9__extrema9arg_max_fIdl7AbsLessEEEEJSI_SK_lN3cub18CUB_300001_SM_100013GridEvenShareIlEENSR_9GridQueueIyEESO_EEEvDpT0_)
        /*0158*/ 	.word	0x00000000


	//----- nvinfo : EIATTR_MIN_STACK_SIZE
	.align		4
.L_102:
        /*015c*/ 	.byte	0x04, 0x12
        /*015e*/ 	.short	(.L_104 - .L_103)
	.align		4
.L_103:
        /*0160*/ 	.word	index@(_ZN6thrust24THRUST_300001_SM_1000_NS8cuda_cub4core6detail13_kernel_agentINS1_8__reduce11ReduceAgentINS0_12zip_iteratorIN4cuda3std3__45tupleIJNS0_10device_ptrIdEENS0_17counting_iteratorIlNS0_11use_defaultESF_SF_EEEEEEEPNSB_IJdlEEESJ_lNS1_9__extrema9arg_max_fIdl7AbsLessEEEEJSI_SK_lSO_EEEvDpT0_)
        /*0164*/ 	.word	0x00000000


	//----- nvinfo : EIATTR_MIN_STACK_SIZE
	.align		4
.L_104:
        /*0168*/ 	.byte	0x04, 0x12
        /*016a*/ 	.short	(.L_106 - .L_105)
	.align		4
.L_105:
        /*016c*/ 	.word	index@(_ZN6thrust24THRUST_300001_SM_1000_NS8cuda_cub4core6detail13_kernel_agentINS1_8__reduce11ReduceAgentIPN4cuda3std3__45tupleIJdlEEESC_SB_iNS1_9__extrema9arg_max_fIdl7AbsLessEEEEJSC_SC_iSG_EEEvDpT0_)
        /*0170*/ 	.word	0x00000000


	//----- nvinfo : EIATTR_MIN_STACK_SIZE
	.align		4
.L_106:
        /*0174*/ 	.byte	0x04, 0x12
        /*0176*/ 	.short	(.L_108 - .L_107)
	.align		4
.L_107:
        /*0178*/ 	.word	index@(_ZN6thrust24THRUST_300001_SM_1000_NS8cuda_cub4core6detail13_kernel_agentINS1_8__reduce10DrainAgentIiEEJN3cub18CUB_300001_SM_10009GridQueueIjEEiEEEvDpT0_)
        /*017c*/ 	.word	0x00000000


	//----- nvinfo : EIATTR_MIN_STACK_SIZE
	.align		4
.L_108:
        /*0180*/ 	.byte	0x04, 0x12
        /*0182*/ 	.short	(.L_110 - .L_109)
	.align		4
.L_109:
        /*0184*/ 	.word	index@(_ZN6thrust24THRUST_300001_SM_1000_NS8cuda_cub4core6detail13_kernel_agentINS1_8__reduce11ReduceAgentINS0_12zip_iteratorIN4cuda3std3__45tupleIJNS0_10device_ptrIdEENS0_17counting_iteratorIlNS0_11use_defaultESF_SF_EEEEEEEPNSB_IJdlEEESJ_iNS1_9__extrema9arg_max_fIdl7AbsLessEEEEJSI_SK_iN3cub18CUB_300001_SM_100013GridEvenShareIiEENSR_9GridQueueIjEESO_EEEvDpT0_)
        /*0188*/ 	.word	0x00000000


	//----- nvinfo : EIATTR_MIN_STACK_SIZE
	.align		4
.L_110:
        /*018c*/ 	.byte	0x04, 0x12
        /*018e*/ 	.short	(.L_112 - .L_111)
	.align		4
.L_111:
        /*0190*/ 	.word	index@(_ZN6thrust24THRUST_300001_SM_1000_NS8cuda_cub4core6detail13_kernel_agentINS1_8__reduce11ReduceAgentINS0_12zip_iteratorIN4cuda3std3__45tupleIJNS0_10device_ptrIdEENS0_17counting_iteratorIlNS0_11use_defaultESF_SF_EEEEEEEPNSB_IJdlEEESJ_iNS1_9__extrema9arg_max_fIdl7AbsLessEEEEJSI_SK_iSO_EEEvDpT0_)
        /*0194*/ 	.word	0x00000000


	//----- nvinfo : EIATTR_MIN_STACK_SIZE
	.align		4
.L_112:
        /*0198*/ 	.byte	0x04, 0x12
        /*019a*/ 	.short	(.L_114 - .L_113)
	.align		4
.L_113:
        /*019c*/ 	.word	index@(_Z24eliminate_columns_kernelPdPKdii)
        /*01a0*/ 	.word	0x00000000


	//----- nvinfo : EIATTR_MIN_STACK_SIZE
	.align		4
.L_114:
        /*01a4*/ 	.byte	0x04, 0x12
        /*01a6*/ 	.short	(.L_116 - .L_115)
	.align		4
.L_115:
        /*01a8*/ 	.word	index@(_Z22compute_factors_kernelPKdPdiid)
        /*01ac*/ 	.word	0x00000000


	//----- nvinfo : EIATTR_MIN_STACK_SIZE
	.align		4
.L_116:
        /*01b0*/ 	.byte	0x04, 0x12
        /*01b2*/ 	.short	(.L_118 - .L_117)
	.align		4
.L_117:
        /*01b4*/ 	.word	index@(_Z16swap_rows_kernelPdiii)
        /*01b8*/ 	.word	0x00000000
.L_118:


//--------------------- .nv.compat                --------------------------
	.section	.nv.compat,"",@"SHT_CUDA_COMPAT_INFO"
	.align	4
        /*0000*/ 	.byte	0x02, 0x09, 0x00, 0x00, 0x02, 0x02, 0x01, 0x00, 0x02, 0x05, 0x05, 0x00, 0x03, 0x07, 0x01, 0x01
        /*0010*/ 	.byte	0x02, 0x03, 0x00, 0x00, 0x02, 0x06, 0x01, 0x00, 0x04, 0x0b, 0x08, 0x00, 0x01, 0x00, 0x00, 0x00
        /*0020*/ 	.byte	0x00, 0x00, 0x00, 0x00


//--------------------- .nv.info._ZN3cub18CUB_300001_SM_10006detail11EmptyKernelIvEEvv --------------------------
	.section	.nv.info._ZN3cub18CUB_300001_SM_10006detail11EmptyKernelIvEEvv,"",@"SHT_CUDA_INFO"
	.sectionflags	@""
	.align	4


	//----- nvinfo : EIATTR_CUDA_API_VERSION
	.align		4
        /*0000*/ 	.byte	0x04, 0x37
        /*0002*/ 	.short	(.L_120 - .L_119)
.L_119:
        /*0004*/ 	.word	0x00000082


	//----- nvinfo : EIATTR_SPARSE_MMA_MASK
	.align		4
.L_120:
        /*0008*/ 	.byte	0x03, 0x50
        /*000a*/ 	.short	0x0000


	//----- nvinfo : EIATTR_MAXREG_COUNT
	.align		4
        /*000c*/ 	.byte	0x03, 0x1b
        /*000e*/ 	.short	0x00ff


	//----- nvinfo : EIATTR_MERCURY_ISA_VERSION
	.align		4
        /*0010*/ 	.byte	0x03, 0x5f
        /*0012*/ 	.short	0x0101


	//----- nvinfo : EIATTR_VRC_CTA_INIT_COUNT
	.align		4
        /*0014*/ 	.byte	0x02, 0x4a
	.zero		1
	.zero		1


	//----- nvinfo : EIATTR_EXIT_INSTR_OFFSETS
	.align		4
        /*0018*/ 	.byte	0x04, 0x1c
        /*001a*/ 	.short	(.L_122 - .L_121)


	//   ....[0]....
.L_121:
        /*001c*/ 	.word	0x00000010


	//----- nvinfo : EIATTR_SW_WAR
	.align		4
.L_122:
        /*0020*/ 	.byte	0x04, 0x36
        /*0022*/ 	.short	(.L_124 - .L_123)
.L_123:
        /*0024*/ 	.word	0x00000008
.L_124:


//--------------------- .nv.info._ZN6thrust24THRUST_300001_SM_1000_NS8cuda_cub4core6detail13_kernel_agentINS1_8__reduce11ReduceAgentIPN4cuda3std3__45tupleIJdlEEESC_SB_lNS1_9__extrema9arg_max_fIdl7AbsLessEEEEJSC_SC_iSG_EEEvDpT0_ --------------------------
	.section	.nv.info._ZN6thrust24THRUST_300001_SM_1000_NS8cuda_cub4core6detail13_kernel_agentINS1_8__reduce11ReduceAgentIPN4cuda3std3__45tupleIJdlEEESC_SB_lNS1_9__extrema9arg_max_fIdl7AbsLessEEEEJSC_SC_iSG_EEEvDpT0_,"",@"SHT_CUDA_INFO"
	.sectionflags	@""
	.align	4


	//----- nvinfo : EIATTR_CUDA_API_VERSION
	.align		4
        /*0000*/ 	.byte	0x04, 0x37
        /*0002*/ 	.short	(.L_126 - .L_125)
.L_125:
        /*0004*/ 	.word	0x00000082


	//----- nvinfo : EIATTR_KPARAM_INFO
	.align		4
.L_126:
        /*0008*/ 	.byte	0x04, 0x17
        /*000a*/ 	.short	(.L_128 - .L_127)
.L_127:
        /*000c*/ 	.word	0x00000000
        /*0010*/ 	.short	0x0003
        /*0012*/ 	.short	0x0014
        /*0014*/ 	.byte	0x00, 0xf0, 0x05, 0x00


	//----- nvinfo : EIATTR_KPARAM_INFO
	.align		4
.L_128:
        /*0018*/ 	.byte	0x04, 0x17
        /*001a*/ 	.short	(.L_130 - .L_129)
.L_129:
        /*001c*/ 	.word	0x00000000
        /*0020*/ 	.short	0x0002
        /*0022*/ 	.short	0x0010
        /*0024*/ 	.byte	0x00, 0xf0, 0x11, 0x00


	//----- nvinfo : EIATTR_KPARAM_INFO
	.align		4
.L_130:
        /*0028*/ 	.byte	0x04, 0x17
        /*002a*/ 	.short	(.L_132 - .L_131)
.L_131:
        /*002c*/ 	.word	0x00000000
        /*0030*/ 	.short	0x0001
        /*0032*/ 	.short	0x0008
        /*0034*/ 	.byte	0x00, 0xf5, 0x21, 0x00


	//----- nvinfo : EIATTR_KPARAM_INFO
	.align		4
.L_132:
        /*0038*/ 	.byte	0x04, 0x17
        /*003a*/ 	.short	(.L_134 - .L_133)
.L_133:
        /*003c*/ 	.word	0x00000000
        /*0040*/ 	.short	0x0000
        /*0042*/ 	.short	0x0000
        /*0044*/ 	.byte	0x00, 0xf5, 0x21, 0x00


	//----- nvinfo : EIATTR_SPARSE_MMA_MASK
	.align		4
.L_134:
        /*0048*/ 	.byte	0x03, 0x50
        /*004a*/ 	.short	0x0000


	//----- nvinfo : EIATTR_MAXREG_COUNT
	.align		4
        /*004c*/ 	.byte	0x03, 0x1b
        /*004e*/ 	.short	0x00ff


	//----- nvinfo : EIATTR_NUM_BARRIERS
	.align		4
        /*0050*/ 	.byte	0x02, 0x4c
        /*0052*/ 	.byte	0x01
	.zero		1


	//----- nvinfo : EIATTR_MERCURY_ISA_VERSION
	.align		4
        /*0054*/ 	.byte	0x03, 0x5f
        /*0056*/ 	.short	0x0101


	//----- nvinfo : EIATTR_COOP_GROUP_MASK_REGIDS
	.align		4
        /*0058*/ 	.byte	0x04, 0x29
        /*005a*/ 	.short	(.L_136 - .L_135)


	//   ....[0]....
.L_135:
        /*005c*/ 	.word	0xffffffff


	//   ....[1]....
        /*0060*/ 	.word	0xffffffff


	//   ....[2]....
        /*0064*/ 	.word	0xffffffff


	//   ....[3]....
        /*0068*/ 	.word	0xffffffff


	//   ....[4]....
        /*006c*/ 	.word	0xffffffff


	//   ....[5]....
        /*0070*/ 	.word	0xffffffff


	//   ....[6]....
        /*0074*/ 	.word	0xffffffff


	//   ....[7]....
        /*0078*/ 	.word	0xffffffff


	//   ....[8]....
        /*007c*/ 	.word	0xffffffff


	//   ....[9]....
        /*0080*/ 	.word	0xffffffff


	//   ....[10]....
        /*0084*/ 	.word	0xffffffff


	//   ....[11]....
        /*0088*/ 	.word	0xffffffff


	//   ....[12]....
        /*008c*/ 	.word	0xffffffff


	//   ....[13]....
        /*0090*/ 	.word	0xffffffff


	//   ....[14]....
        /*0094*/ 	.word	0xffffffff


	//   ....[15]....
        /*0098*/ 	.word	0xffffffff


	//   ....[16]....
        /*009c*/ 	.word	0xffffffff


	//   ....[17]....
        /*00a0*/ 	.word	0xffffffff


	//   ....[18]....
        /*00a4*/ 	.word	0xffffffff


	//   ....[19]....
        /*00a8*/ 	.word	0xffffffff


	//   ....[20]....
        /*00ac*/ 	.word	0xffffffff


	//   ....[21]....
        /*00b0*/ 	.word	0xffffffff


	//   ....[22]....
        /*00b4*/ 	.word	0xffffffff


	//   ....[23]....
        /*00b8*/ 	.word	0xffffffff


	//   ....[24]....
        /*00bc*/ 	.word	0xffffffff


	//   ....[25]....
        /*00c0*/ 	.word	0xffffffff


	//   ....[26]....
        /*00c4*/ 	.word	0xffffffff


	//   ....[27]....
        /*00c8*/ 	.word	0xffffffff


	//   ....[28]....
        /*00cc*/ 	.word	0xffffffff


	//   ....[29]....
        /*00d0*/ 	.word	0xffffffff


	//   ....[30]....
        /*00d4*/ 	.word	0xffffffff


	//   ....[31]....
        /*00d8*/ 	.word	0xffffffff


	//   ....[32]....
        /*00dc*/ 	.word	0xffffffff


	//   ....[33]....
        /*00e0*/ 	.word	0xffffffff


	//   ....[34]....
        /*00e4*/ 	.word	0xffffffff


	//   ....[35]....
        /*00e8*/ 	.word	0xffffffff


	//   ....[36]....
        /*00ec*/ 	.word	0xffffffff


	//   ....[37]....
        /*00f0*/ 	.word	0xffffffff


	//   ....[38]....
        /*00f4*/ 	.word	0xffffffff


	//   ....[39]....
        /*00f8*/ 	.word	0xffffffff


	//   ....[40]....
        /*00fc*/ 	.word	0xffffffff


	//   ....[41]....
        /*0100*/ 	.word	0xffffffff


	//   ....[42]....
        /*0104*/ 	.word	0xffffffff


	//   ....[43]....
        /*0108*/ 	.word	0xffffffff


	//   ....[44]....
        /*010c*/ 	.word	0xffffffff


	//   ....[45]....
        /*0110*/ 	.word	0xffffffff


	//   ....[46]....
        /*0114*/ 	.word	0xffffffff


	//   ....[47]....
        /*0118*/ 	.word	0xffffffff


	//   ....[48]....
        /*011c*/ 	.word	0xffffffff


	//   ....[49]....
        /*0120*/ 	.word	0xffffffff


	//   ....[50]....
        /*0124*/ 	.word	0xffffffff


	//   ....[51]....
        /*0128*/ 	.word	0xffffffff


	//   ....[52]....
        /*012c*/ 	.word	0xffffffff


	//   ....[53]....
        /*0130*/ 	.word	0xffffffff


	//   ....[54]....
        /*0134*/ 	.word	0xffffffff


	//   ....[55]....
        /*0138*/ 	.word	0xffffffff


	//   ....[56]....
        /*013c*/ 	.word	0xffffffff


	//   ....[57]....
        /*0140*/ 	.word	0xffffffff


	//   ....[58]....
        /*0144*/ 	.word	0xffffffff


	//   ....[59]....
        /*0148*/ 	.word	0xffffffff


	//----- nvinfo : EIATTR_COOP_GROUP_INSTR_OFFSETS
	.align		4
.L_136:
        /*014c*/ 	.byte	0x04, 0x28
        /*014e*/ 	.short	(.L_138 - .L_137)


	//   ....[0]....
.L_137:
        /*0150*/ 	.word	0x00000b70


	//   ....[1]....
        /*0154*/ 	.word	0x00000ba0


	//   ....[2]....
        /*0158*/ 	.word	0x00000bc0


	//   ....[3]....
        /*015c*/ 	.word	0x00000bd0


	//   ....[4]....
        /*0160*/ 	.word	0x00000d60


	//   ....[5]....
        /*0164*/ 	.word	0x00000d90


	//   ....[6]....
        /*0168*/ 	.word	0x00000dc0


	//   ....[7]....
        /*016c*/ 	.word	0x00000de0


	//   ....[8]....
        /*0170*/ 	.word	0x00000f60


	//   ....[9]....
        /*0174*/ 	.word	0x00000f90


	//   ....[10]....
        /*0178*/ 	.word	0x00000fc0


	//   ....[11]....
        /*017c*/ 	.word	0x00000fe0


	//   ....[12]....
        /*0180*/ 	.word	0x00001160


	//   ....[13]....
        /*0184*/ 	.word	0x00001190


	//   ....[14]....
        /*0188*/ 	.word	0x000011c0


	//   ....[15]....
        /*018c*/ 	.word	0x000011e0


	//   ....[16]....
        /*0190*/ 	.word	0x00001360


	//   ....[17]....
        /*0194*/ 	.word	0x00001390


	//   ....[18]....
        /*0198*/ 	.word	0x000013c0


	//   ....[19]....
        /*019c*/ 	.word	0x000013e0


	//   ....[20]....
        /*01a0*/ 	.word	0x00002140


	//   ....[21]....
        /*01a4*/ 	.word	0x00002150


	//   ....[22]....
        /*01a8*/ 	.word	0x00002160


	//   ....[23]....
        /*01ac*/ 	.word	0x00002180


	//   ....[24]....
        /*01b0*/ 	.word	0x00002300


	//   ....[25]....
        /*01b4*/ 	.word	0x00002340


	//   ....[26]....
        /*01b8*/ 	.word	0x00002370


	//   ....[27]....
        /*01bc*/ 	.word	0x00002390


	//   ....[28]....
        /*01c0*/ 	.word	0x00002510


	//   ....[29]....
        /*01c4*/ 	.word	0x00002550


	//   ....[30]....
        /*01c8*/ 	.word	0x00002580


	//   ....[31]....
        /*01cc*/ 	.word	0x000025a0


	//   ....[32]....
        /*01d0*/ 	.word	0x00002720


	//   ....[33]....
        /*01d4*/ 	.word	0x00002760


	//   ....[34]....
        /*01d8*/ 	.word	0x00002790


	//   ....[35]....
        /*01dc*/ 	.word	0x000027b0


	//   ....[36]....
        /*01e0*/ 	.word	0x00002930


	//   ....[37]....
        /*01e4*/ 	.word	0x00002970


	//   ....[38]....
        /*01e8*/ 	.word	0x000029a0


	//   ....[39]....
        /*01ec*/ 	.word	0x000029c0


	//   ....[40]....
        /*01f0*/ 	.word	0x00005760


	//   ....[41]....
        /*01f4*/ 	.word	0x00005790


	//   ....[42]....
        /*01f8*/ 	.word	0x000057b0


	//   ....[43]....
        /*01fc*/ 	.word	0x000057c0


	//   ....[44]....
        /*0200*/ 	.word	0x00005950


	//   ....[45]....
        /*0204*/ 	.word	0x00005980


	//   ....[46]....
        /*0208*/ 	.word	0x000059b0


	//   ....[47]....
        /*020c*/ 	.word	0x000059d0


	//   ....[48]....
        /*0210*/ 	.word	0x00005b50


	//   ....[49]....
        /*0214*/ 	.word	0x00005b80


	//   ....[50]....
        /*0218*/ 	.word	0x00005bb0


	//   ....[51]....
        /*021c*/ 	.word	0x00005bd0


	//   ....[52]....
        /*0220*/ 	.word	0x00005d50


	//   ....[53]....
        /*0224*/ 	.word	0x00005d80


	//   ....[54]....
        /*0228*/ 	.word	0x00005db0


	//   ....[55]....
        /*022c*/ 	.word	0x00005dd0


	//   ....[56]....
        /*0230*/ 	.word	0x00005f50


	//   ....[57]....
        /*0234*/ 	.word	0x00005f80


	//   ....[58]....
        /*0238*/ 	.word	0x00005fb0


	//   ....[59]....
        /*023c*/ 	.word	0x00005fd0


	//----- nvinfo : EIATTR_VRC_CTA_INIT_COUNT
	.align		4
.L_138:
        /*0240*/ 	.byte	0x02, 0x4a
	.zero		1
	.zero		1


	//----- nvinfo : EIATTR_EXIT_INSTR_OFFSETS
	.align		4
        /*0244*/ 	.byte	0x04, 0x1c
        /*0246*/ 	.short	(.L_140 - .L_139)


	//   ....[0]....
.L_139:
        /*0248*/ 	.word	0x00000030


	//   ....[1]....
        /*024c*/ 	.word	0x00006c70


	//   ....[2]....
        /*0250*/ 	.word	0x00006cb0


	//----- nvinfo : EIATTR_MAX_THREADS
	.align		4
.L_140:
        /*0254*/ 	.byte	0x04, 0x05
        /*0256*/ 	.short	(.L_142 - .L_141)
.L_141:
        /*0258*/ 	.word	0x00000100
        /*025c*/ 	.word	0x00000001
        /*0260*/ 	.word	0x00000001


	//----- nvinfo : EIATTR_CRS_STACK_SIZE
	.align		4
.L_142:
        /*0264*/ 	.byte	0x04, 0x1e
        /*0266*/ 	.short	(.L_144 - .L_143)
.L_143:
        /*0268*/ 	.word	0x00000000


	//----- nvinfo : EIATTR_CBANK_PARAM_SIZE
	.align		4
.L_144:
        /*026c*/ 	.byte	0x03, 0x19
        /*026e*/ 	.short	0x0015


	//----- nvinfo : EIATTR_PARAM_CBANK
	.align		4
        /*0270*/ 	.byte	0x04, 0x0a
        /*0272*/ 	.short	(.L_146 - .L_145)
	.align		4
.L_145:
        /*0274*/ 	.word	index@(.nv.constant0._ZN6thrust24THRUST_300001_SM_1000_NS8cuda_cub4core6detail13_kernel_agentINS1_8__reduce11ReduceAgentIPN4cuda3std3__45tupleIJdlEEESC_SB_lNS1_9__extrema9arg_max_fIdl7AbsLessEEEEJSC_SC_iSG_EEEvDpT0_)
        /*0278*/ 	.short	0x0380
        /*027a*/ 	.short	0x0015


	//----- nvinfo : EIATTR_SW_WAR
	.align		4
.L_146:
        /*027c*/ 	.byte	0x04, 0x36
        /*027e*/ 	.short	(.L_148 - .L_147)
.L_147:
        /*0280*/ 	.word	0x00000008
.L_148:


//--------------------- .nv.info._ZN6thrust24THRUST_300001_SM_1000_NS8cuda_cub4core6detail13_kernel_agentINS1_8__reduce10DrainAgentIlEEJN3cub18CUB_300001_SM_10009GridQueueIyEElEEEvDpT0_ --------------------------
	.section	.nv.info._ZN6thrust24THRUST_300001_SM_1000_NS8cuda_cub4core6detail13_kernel_agentINS1_8__reduce10DrainAgentIlEEJN3cub18CUB_300001_SM_10009GridQueueIyEElEEEvDpT0_,"",@"SHT_CUDA_INFO"
	.sectionflags	@""
	.align	4


	//----- nvinfo : EIATTR_CUDA_API_VERSION
	.align		4
        /*0000*/ 	.byte	0x04, 0x37
        /*0002*/ 	.short	(.L_150 - .L_149)
.L_149:
        /*0004*/ 	.word	0x00000082


	//----- nvinfo : EIATTR_KPARAM_INFO
	.align		4
.L_150:
        /*0008*/ 	.byte	0x04, 0x17
        /*000a*/ 	.short	(.L_152 - .L_151)
.L_151:
        /*000c*/ 	.word	0x00000000
        /*0010*/ 	.short	0x0001
        /*0012*/ 	.short	0x0008
        /*0014*/ 	.byte	0x00, 0xf0, 0x21, 0x00


	//----- nvinfo : EIATTR_KPARAM_INFO
	.align		4
.L_152:
        /*0018*/ 	.byte	0x04, 0x17
        /*001a*/ 	.short	(.L_154 - .L_153)
.L_153:
        /*001c*/ 	.word	0x00000000
        /*0020*/ 	.short	0x0000
        /*0022*/ 	.short	0x0000
        /*0024*/ 	.byte	0x00, 0xf0, 0x21, 0x00


	//----- nvinfo : EIATTR_SPARSE_MMA_MASK
	.align		4
.L_154:
        /*0028*/ 	.byte	0x03, 0x50
        /*002a*/ 	.short	0x0000


	//----- nvinfo : EIATTR_MAXREG_COUNT
	.align		4
        /*002c*/ 	.byte	0x03, 0x1b
        /*002e*/ 	.short	0x00ff


	//----- nvinfo : EIATTR_MERCURY_ISA_VERSION
	.align		4
        /*0030*/ 	.byte	0x03, 0x5f
        /*0032*/ 	.short	0x0101


	//----- nvinfo : EIATTR_VRC_CTA_INIT_COUNT
	.align		4
        /*0034*/ 	.byte	0x02, 0x4a
	.zero		1
	.zero		1


	//----- nvinfo : EIATTR_EXIT_INSTR_OFFSETS
	.align		4
        /*0038*/ 	.byte	0x04, 0x1c
        /*003a*/ 	.short	(.L_156 - .L_155)


	//   ....[0]....
.L_155:
        /*003c*/ 	.word	0x00000060


	//----- nvinfo : EIATTR_MAX_THREADS
	.align		4
.L_156:
        /*0040*/ 	.byte	0x04, 0x05
        /*0042*/ 	.short	(.L_158 - .L_157)
.L_157:
        /*0044*/ 	.word	0x00000001
        /*0048*/ 	.word	0x00000001
        /*004c*/ 	.word	0x00000001


	//----- nvinfo : EIATTR_CBANK_PARAM_SIZE
	.align		4
.L_158:
        /*0050*/ 	.byte	0x03, 0x19
        /*0052*/ 	.short	0x0010


	//----- nvinfo : EIATTR_PARAM_CBANK
	.align		4
        /*0054*/ 	.byte	0x04, 0x0a
        /*0056*/ 	.short	(.L_160 - .L_159)
	.align		4
.L_159:
        /*0058*/ 	.word	index@(.nv.constant0._ZN6thrust24THRUST_300001_SM_1000_NS8cuda_cub4core6detail13_kernel_agentINS1_8__reduce10DrainAgentIlEEJN3cub18CUB_300001_SM_10009GridQueueIyEElEEEvDpT0_)
        /*005c*/ 	.short	0x0380
        /*005e*/ 	.short	0x0010


	//----- nvinfo : EIATTR_SW_WAR
	.align		4
.L_160:
        /*0060*/ 	.byte	0x04, 0x36
        /*0062*/ 	.short	(.L_162 - .L_161)
.L_161:
        /*0064*/ 	.word	0x00000008
.L_162:


//--------------------- .nv.info._ZN6thrust24THRUST_300001_SM_1000_NS8cuda_cub4core6detail13_kernel_agentINS1_8__reduce11ReduceAgentINS0_12zip_iteratorIN4cuda3std3__45tupleIJNS0_10device_ptrIdEENS0_17counting_iteratorIlNS0_11use_defaultESF_SF_EEEEEEEPNSB_IJdlEEESJ_lNS1_9__extrema9arg_max_fIdl7AbsLessEEEEJSI_SK_lN3cub18CUB_300001_SM_100013GridEvenShareIlEENSR_9GridQueueIyEESO_EEEvDpT0_ --------------------------
	.section	.nv.info._ZN6thrust24THRUST_300001_SM_1000_NS8cuda_cub4core6detail13_kernel_agentINS1_8__reduce11ReduceAgentINS0_12zip_iteratorIN4cuda3std3__45tupleIJNS0_10device_ptrIdEENS0_17counting_iteratorIlNS0_11use_defaultESF_SF_EEEEEEEPNSB_IJdlEEESJ_lNS1_9__extrema9arg_max_fIdl7AbsLessEEEEJSI_SK_lN3cub18CUB_300001_SM_100013GridEvenShareIlEENSR_9GridQueueIyEESO_EEEvDpT0_,"",@"SHT_CUDA_INFO"
	.sectionflags	@""
	.align	4


	//----- nvinfo : EIATTR_CUDA_API_VERSION
	.align		4
        /*0000*/ 	.byte	0x04, 0x37
        /*0002*/ 	.short	(.L_164 - .L_163)
.L_163:
        /*0004*/ 	.word	0x00000082


	//----- nvinfo : EIATTR_KPARAM_INFO
	.align		4
.L_164:
        /*0008*/ 	.byte	0x04, 0x17
        /*000a*/ 	.short	(.L_166 - .L_165)
.L_165:
        /*000c*/ 	.word	0x00000000
        /*0010*/ 	.short	0x0005
        /*0012*/ 	.short	0x0070
        /*0014*/ 	.byte	0x00, 0xf0, 0x05, 0x00


	//----- nvinfo : EIATTR_KPARAM_INFO
	.align		4
.L_166:
        /*0018*/ 	.byte	0x04, 0x17
        /*001a*/ 	.short	(.L_168 - .L_167)
.L_167:
        /*001c*/ 	.word	0x00000000
        /*0020*/ 	.short	0x0004
        /*0022*/ 	.short	0x0068
        /*0024*/ 	.byte	0x00, 0xf0, 0x21, 0x00


	//----- nvinfo : EIATTR_KPARAM_INFO
	.align		4
.L_168:
        /*0028*/ 	.byte	0x04, 0x17
        /*002a*/ 	.short	(.L_170 - .L_169)
.L_169:
        /*002c*/ 	.word	0x00000000
        /*0030*/ 	.short	0x0003
        /*0032*/ 	.short	0x0020
        /*0034*/ 	.byte	0x00, 0xf0, 0x21, 0x01


	//----- nvinfo : EIATTR_KPARAM_INFO
	.align		4
.L_170:
        /*0038*/ 	.byte	0x04, 0x17
        /*003a*/ 	.short	(.L_172 - .L_171)
.L_171:
        /*003c*/ 	.word	0x00000000
        /*0040*/ 	.short	0x0002
        /*0042*/ 	.short	0x0018
        /*0044*/ 	.byte	0x00, 0xf0, 0x21, 0x00


	//----- nvinfo : EIATTR_KPARAM_INFO
	.align		4
.L_172:
        /*0048*/ 	.byte	0x04, 0x17
        /*004a*/ 	.short	(.L_174 - .L_173)
.L_173:
        /*004c*/ 	.word	0x00000000
        /*0050*/ 	.short	0x0001
        /*0052*/ 	.short	0x0010
        /*0054*/ 	.byte	0x00, 0xf5, 0x21, 0x00


	//----- nvinfo : EIATTR_KPARAM_INFO
	.align		4
.L_174:
        /*0058*/ 	.byte	0x04, 0x17
        /*005a*/ 	.short	(.L_176 - .L_175)
.L_175:
        /*005c*/ 	.word	0x00000000
        /*0060*/ 	.short	0x0000
        /*0062*/ 	.short	0x0000
        /*0064*/ 	.byte	0x00, 0xf0, 0x41, 0x00


	//----- nvinfo : EIATTR_SPARSE_MMA_MASK
	.align		4
.L_176:
        /*0068*/ 	.byte	0x03, 0x50
        /*006a*/ 	.short	0x0000


	//----- nvinfo : EIATTR_MAXREG_COUNT
	.align		4
        /*006c*/ 	.byte	0x03, 0x1b
        /*006e*/ 	.short	0x00ff


	//----- nvinfo : EIATTR_NUM_BARRIERS
	.align		4
        /*0070*/ 	.byte	0x02, 0x4c
        /*0072*/ 	.byte	0x01
	.zero		1


	//----- nvinfo : EIATTR_MERCURY_ISA_VERSION
	.align		4
        /*0074*/ 	.byte	0x03, 0x5f
        /*0076*/ 	.short	0x0101


	//----- nvinfo : EIATTR_COOP_GROUP_MASK_REGIDS
	.align		4
        /*0078*/ 	.byte	0x04, 0x29
        /*007a*/ 	.short	(.L_178 - .L_177)


	//   ....[0]....
.L_177:
        /*007c*/ 	.word	0xffffffff


	//   ....[1]....
        /*0080*/ 	.word	0xffffffff


	//   ....[2]....
        /*0084*/ 	.word	0xffffffff


	//   ....[3]....
        /*0088*/ 	.word	0xffffffff


	//   ....[4]....
        /*008c*/ 	.word	0xffffffff


	//   ....[5]....
        /*0090*/ 	.word	0xffffffff


	//   ....[6]....
        /*0094*/ 	.word	0xffffffff


	//   ....[7]....
        /*0098*/ 	.word	0xffffffff


	//   ....[8]....
        /*009c*/ 	.word	0xffffffff


	//   ....[9]....
        /*00a0*/ 	.word	0xffffffff


	//   ....[10]....
        /*00a4*/ 	.word	0xffffffff


	//   ....[11]....
        /*00a8*/ 	.word	0xffffffff


	//   ....[12]....
        /*00ac*/ 	.word	0xffffffff


	//   ....[13]....
        /*00b0*/ 	.word	0xffffffff


	//   ....[14]....
        /*00b4*/ 	.word	0xffffffff


	//   ....[15]....
        /*00b8*/ 	.word	0xffffffff


	//   ....[16]....
        /*00bc*/ 	.word	0xffffffff


	//   ....[17]....
        /*00c0*/ 	.word	0xffffffff


	//   ....[18]....
        /*00c4*/ 	.word	0xffffffff


	//   ....[19]....
        /*00c8*/ 	.word	0xffffffff


	//   ....[20]....
        /*00cc*/ 	.word	0xffffffff


	//   ....[21]....
        /*00d0*/ 	.word	0xffffffff


	//   ....[22]....
        /*00d4*/ 	.word	0xffffffff


	//   ....[23]....
        /*00d8*/ 	.word	0xffffffff


	//   ....[24]....
        /*00dc*/ 	.word	0xffffffff


	//   ....[25]....
        /*00e0*/ 	.word	0xffffffff


	//   ....[26]....
        /*00e4*/ 	.word	0xffffffff


	//   ....[27]....
        /*00e8*/ 	.word	0xffffffff


	//   ....[28]....
        /*00ec*/ 	.word	0xffffffff


	//   ....[29]....
        /*00f0*/ 	.word	0xffffffff


	//   ....[30]....
        /*00f4*/ 	.word	0xffffffff


	//   ....[31]....
        /*00f8*/ 	.word	0xffffffff


	//   ....[32]....
        /*00fc*/ 	.word	0xffffffff


	//   ....[33]....
        /*0100*/ 	.word	0xffffffff


	//   ....[34]....
        /*0104*/ 	.word	0xffffffff


	//   ....[35]....
        /*0108*/ 	.word	0xffffffff


	//   ....[36]....
        /*010c*/ 	.word	0xffffffff


	//   ....[37]....
        /*0110*/ 	.word	0xffffffff


	//   ....[38]....
        /*0114*/ 	.word	0xffffffff


	//   ....[39]....
        /*0118*/ 	.word	0xffffffff


	//   ....[40]....
        /*011c*/ 	.word	0xffffffff


	//   ....[41]....
        /*0120*/ 	.word	0xffffffff


	//   ....[42]....
        /*0124*/ 	.word	0xffffffff


	//   ....[43]....
        /*0128*/ 	.word	0xffffffff


	//   ....[44]....
        /*012c*/ 	.word	0xffffffff


	//   ....[45]....
        /*0130*/ 	.word	0xffffffff


	//   ....[46]....
        /*0134*/ 	.word	0xffffffff


	//   ....[47]....
        /*0138*/ 	.word	0xffffffff


	//   ....[48]....
        /*013c*/ 	.word	0xffffffff


	//   ....[49]....
        /*0140*/ 	.word	0xffffffff


	//   ....[50]....
        /*0144*/ 	.word	0xffffffff


	//   ....[51]....
        /*0148*/ 	.word	0xffffffff


	//   ....[52]....
        /*014c*/ 	.word	0xffffffff


	//   ....[53]....
        /*0150*/ 	.word	0xffffffff


	//   ....[54]....
        /*0154*/ 	.word	0xffffffff


	//   ....[55]....
        /*0158*/ 	.word	0xffffffff


	//   ....[56]....
        /*015c*/ 	.word	0xffffffff


	//   ....[57]....
        /*0160*/ 	.word	0xffffffff


	//   ....[58]....
        /*0164*/ 	.word	0xffffffff


	//   ....[59]....
        /*0168*/ 	.word	0xffffffff


	//----- nvinfo : EIATTR_COOP_GROUP_INSTR_OFFSETS
	.align		4
.L_178:
        /*016c*/ 	.byte	0x04, 0x28
        /*016e*/ 	.short	(.L_180 - .L_179)


	//   ....[0]....
.L_179:
        /*0170*/ 	.word	0x00000d70


	//   ....[1]....
        /*0174*/ 	.word	0x00000da0


	//   ....[2]....
        /*0178*/ 	.word	0x00000dc0


	//   ....[3]....
        /*017c*/ 	.word	0x00000dd0


	//   ....[4]....
        /*0180*/ 	.word	0x00000f60


	//   ....[5]....
        /*0184*/ 	.word	0x00000f90


	//   ....[6]....
        /*0188*/ 	.word	0x00000fc0


	//   ....[7]....
        /*018c*/ 	.word	0x00000fe0


	//   ....[8]....
        /*0190*/ 	.word	0x00001160


	//   ....[9]....
        /*0194*/ 	.word	0x00001190


	//   ....[10]....
        /*0198*/ 	.word	0x000011c0


	//   ....[11]....
        /*019c*/ 	.word	0x000011e0


	//   ....[12]....
        /*01a0*/ 	.word	0x00001360


	//   ....[13]....
        /*01a4*/ 	.word	0x00001390


	//   ....[14]....
        /*01a8*/ 	.word	0x000013c0


	//   ....[15]....
        /*01ac*/ 	.word	0x000013e0


	//   ....[16]....
        /*01b0*/ 	.word	0x00001560


	//   ....[17]....
        /*01b4*/ 	.word	0x00001590


	//   ....[18]....
        /*01b8*/ 	.word	0x000015c0


	//   ....[19]....
        /*01bc*/ 	.word	0x000015e0


	//   ....[20]....
        /*01c0*/ 	.word	0x00002340


	//   ....[21]....
        /*01c4*/ 	.word	0x00002350


	//   ....[22]....
        /*01c8*/ 	.word	0x00002360


	//   ....[23]....
        /*01cc*/ 	.word	0x00002380


	//   ....[24]....
        /*01d0*/ 	.word	0x00002500


	//   ....[25]....
        /*01d4*/ 	.word	0x00002540


	//   ....[26]....
        /*01d8*/ 	.word	0x00002570


	//   ....[27]....
        /*01dc*/ 	.word	0x00002590


	//   ....[28]....
        /*01e0*/ 	.word	0x00002710


	//   ....[29]....
        /*01e4*/ 	.word	0x00002750


	//   ....[30]....
        /*01e8*/ 	.word	0x00002780


	//   ....[31]....
        /*01ec*/ 	.word	0x000027a0


	//   ....[32]....
        /*01f0*/ 	.word	0x00002920


	//   ....[33]....
        /*01f4*/ 	.word	0x00002960


	//   ....[34]....
        /*01f8*/ 	.word	0x00002990


	//   ....[35]....
        /*01fc*/ 	.word	0x000029b0


	//   ....[36]....
        /*0200*/ 	.word	0x00002b30


	//   ....[37]....
        /*0204*/ 	.word	0x00002b70


	//   ....[38]....
        /*0208*/ 	.word	0x00002ba0


	//   ....[39]....
        /*020c*/ 	.word	0x00002bc0


	//   ....[40]....
        /*0210*/ 	.word	0x000053c0


	//   ....[41]....
        /*0214*/ 	.word	0x000053f0


	//   ....[42]....
        /*0218*/ 	.word	0x00005410


	//   ....[43]....
        /*021c*/ 	.word	0x00005420


	//   ....[44]....
        /*0220*/ 	.word	0x000055b0


	//   ....[45]....
        /*0224*/ 	.word	0x000055e0


	//   ....[46]....
        /*0228*/ 	.word	0x00005610


	//   ....[47]....
        /*022c*/ 	.word	0x00005630


	//   ....[48]....
        /*0230*/ 	.word	0x000057b0


	//   ....[49]....
        /*0234*/ 	.word	0x000057e0


	//   ....[50]....
        /*0238*/ 	.word	0x00005810


	//   ....[51]....
        /*023c*/ 	.word	0x00005830


	//   ....[52]....
        /*0240*/ 	.word	0x000059b0


	//   ....[53]....
        /*0244*/ 	.word	0x000059e0


	//   ....[54]....
        /*0248*/ 	.word	0x00005a10


	//   ....[55]....
        /*024c*/ 	.word	0x00005a30


	//   ....[56]....
        /*0250*/ 	.word	0x00005bb0


	//   ....[57]....
        /*0254*/ 	.word	0x00005be0


	//   ....[58]....
        /*0258*/ 	.word	0x00005c10


	//   ....[59]....
        /*025c*/ 	.word	0x00005c30


	//----- nvinfo : EIATTR_VRC_CTA_INIT_COUNT
	.align		4
.L_180:
        /*0260*/ 	.byte	0x02, 0x4a
	.zero		1
	.zero		1


	//----- nvinfo : EIATTR_EXIT_INSTR_OFFSETS
	.align		4
        /*0264*/ 	.byte	0x04, 0x1c
        /*0266*/ 	.short	(.L_182 - .L_181)


	//   ....[0]....
.L_181:
        /*0268*/ 	.word	0x000068d0


	//   ....[1]....
        /*026c*/ 	.word	0x00006920


	//----- nvinfo : EIATTR_MAX_THREADS
	.align		4
.L_182:
        /*0270*/ 	.byte	0x04, 0x05
        /*0272*/ 	.short	(.L_184 - .L_183)
.L_183:
        /*0274*/ 	.word	0x00000100
        /*0278*/ 	.word	0x00000001
        /*027c*/ 	.word	0x00000001


	//----- nvinfo : EIATTR_CRS_STACK_SIZE
	.align		4
.L_184:
        /*0280*/ 	.byte	0x04, 0x1e
        /*0282*/ 	.short	(.L_186 - .L_185)
.L_185:
        /*0284*/ 	.word	0x00000000


	//----- nvinfo : EIATTR_CBANK_PARAM_SIZE
	.align		4
.L_186:
        /*0288*/ 	.byte	0x03, 0x19
        /*028a*/ 	.short	0x0071


	//----- nvinfo : EIATTR_PARAM_CBANK
	.align		4
        /*028c*/ 	.byte	0x04, 0x0a
        /*028e*/ 	.short	(.L_188 - .L_187)
	.align		4
.L_187:
        /*0290*/ 	.word	index@(.nv.constant0._ZN6thrust24THRUST_300001_SM_1000_NS8cuda_cub4core6detail13_kernel_agentINS1_8__reduce11ReduceAgentINS0_12zip_iteratorIN4cuda3std3__45tupleIJNS0_10device_ptrIdEENS0_17counting_iteratorIlNS0_11use_defaultESF_SF_EEEEEEEPNSB_IJdlEEESJ_lNS1_9__extrema9arg_max_fIdl7AbsLessEEEEJSI_SK_lN3cub18CUB_300001_SM_100013GridEvenShareIlEENSR_9GridQueueIyEESO_EEEvDpT0_)
        /*0294*/ 	.short	0x0380
        /*0296*/ 	.short	0x0071


	//----- nvinfo : EIATTR_SW_WAR
	.align		4
.L_188:
        /*0298*/ 	.byte	0x04, 0x36
        /*029a*/ 	.short	(.L_190 - .L_189)
.L_189:
        /*029c*/ 	.word	0x00000008
.L_190:


//--------------------- .nv.info._ZN6thrust24THRUST_300001_SM_1000_NS8cuda_cub4core6detail13_kernel_agentINS1_8__reduce11ReduceAgentINS0_12zip_iteratorIN4cuda3std3__45tupleIJNS0_10device_ptrIdEENS0_17counting_iteratorIlNS0_11use_defaultESF_SF_EEEEEEEPNSB_IJdlEEESJ_lNS1_9__extrema9arg_max_fIdl7AbsLessEEEEJSI_SK_lSO_EEEvDpT0_ --------------------------
	.section	.nv.info._ZN6thrust24THRUST_300001_SM_1000_NS8cuda_cub4core6detail13_kernel_agentINS1_8__reduce11ReduceAgentINS0_12zip_iteratorIN4cuda3std3__45tupleIJNS0_10device_ptrIdEENS0_17counting_iteratorIlNS0_11use_defaultESF_SF_EEEEEEEPNSB_IJdlEEESJ_lNS1_9__extrema9arg_max_fIdl7AbsLessEEEEJSI_SK_lSO_EEEvDpT0_,"",@"SHT_CUDA_INFO"
	.sectionflags	@""
	.align	4


	//----- nvinfo : EIATTR_CUDA_API_VERSION
	.align		4
        /*0000*/ 	.byte	0x04, 0x37
        /*0002*/ 	.short	(.L_192 - .L_191)
.L_191:
        /*0004*/ 	.word	0x00000082


	//----- nvinfo : EIATTR_KPARAM_INFO
	.align		4
.L_192:
        /*0008*/ 	.byte	0x04, 0x17
        /*000a*/ 	.short	(.L_194 - .L_193)
.L_193:
        /*000c*/ 	.word	0x00000000
        /*0010*/ 	.short	0x0003
        /*0012*/ 	.short	0x0020
        /*0014*/ 	.byte	0x00, 0xf0, 0x05, 0x00


	//----- nvinfo : EIATTR_KPARAM_INFO
	.align		4
.L_194:
        /*0018*/ 	.byte	0x04, 0x17
        /*001a*/ 	.short	(.L_196 - .L_195)
.L_195:
        /*001c*/ 	.word	0x00000000
        /*0020*/ 	.short	0x0002
        /*0022*/ 	.short	0x0018
        /*0024*/ 	.byte	0x00, 0xf0, 0x21, 0x00


	//----- nvinfo : EIATTR_KPARAM_INFO
	.align		4
.L_196:
        /*0028*/ 	.byte	0x04, 0x17
        /*002a*/ 	.short	(.L_198 - .L_197)
.L_197:
        /*002c*/ 	.word	0x00000000
        /*0030*/ 	.short	0x0001
        /*0032*/ 	.short	0x0010
        /*0034*/ 	.byte	0x00, 0xf5, 0x21, 0x00


	//----- nvinfo : EIATTR_KPARAM_INFO
	.align		4
.L_198:
        /*0038*/ 	.byte	0x04, 0x17
        /*003a*/ 	.short	(.L_200 - .L_199)
.L_199:
        /*003c*/ 	.word	0x00000000
        /*0040*/ 	.short	0x0000
        /*0042*/ 	.short	0x0000
        /*0044*/ 	.byte	0x00, 0xf0, 0x41, 0x00


	//----- nvinfo : EIATTR_SPARSE_MMA_MASK
	.align		4
.L_200:
        /*0048*/ 	.byte	0x03, 0x50
        /*004a*/ 	.short	0x0000


	//----- nvinfo : EIATTR_MAXREG_COUNT
	.align		4
        /*004c*/ 	.byte	0x03, 0x1b
        /*004e*/ 	.short	0x00ff


	//----- nvinfo : EIATTR_NUM_BARRIERS
	.align		4
        /*0050*/ 	.byte	0x02, 0x4c
        /*0052*/ 	.byte	0x01
	.zero		1


	//----- nvinfo : EIATTR_MERCURY_ISA_VERSION
	.align		4
        /*0054*/ 	.byte	0x03, 0x5f
        /*0056*/ 	.short	0x0101


	//----- nvinfo : EIATTR_COOP_GROUP_MASK_REGIDS
	.align		4
        /*0058*/ 	.byte	0x04, 0x29
        /*005a*/ 	.short	(.L_202 - .L_201)


	//   ....[0]....
.L_201:
        /*005c*/ 	.word	0xffffffff


	//   ....[1]....
        /*0060*/ 	.word	0xffffffff


	//   ....[2]....
        /*0064*/ 	.word	0xffffffff


	//   ....[3]....
        /*0068*/ 	.word	0xffffffff


	//   ....[4]....
        /*006c*/ 	.word	0xffffffff


	//   ....[5]....
        /*0070*/ 	.word	0xffffffff


	//   ....[6]....
        /*0074*/ 	.word	0xffffffff


	//   ....[7]....
        /*0078*/ 	.word	0xffffffff


	//   ....[8]....
        /*007c*/ 	.word	0xffffffff


	//   ....[9]....
        /*0080*/ 	.word	0xffffffff


	//   ....[10]....
        /*0084*/ 	.word	0xffffffff


	//   ....[11]....
        /*0088*/ 	.word	0xffffffff


	//   ....[12]....
        /*008c*/ 	.word	0xffffffff


	//   ....[13]....
        /*0090*/ 	.word	0xffffffff


	//   ....[14]....
        /*0094*/ 	.word	0xffffffff


	//   ....[15]....
        /*0098*/ 	.word	0xffffffff


	//   ....[16]....
        /*009c*/ 	.word	0xffffffff


	//   ....[17]....
        /*00a0*/ 	.word	0xffffffff


	//   ....[18]....
        /*00a4*/ 	.word	0xffffffff


	//   ....[19]....
        /*00a8*/ 	.word	0xffffffff


	//   ....[20]....
        /*00ac*/ 	.word	0xffffffff


	//   ....[21]....
        /*00b0*/ 	.word	0xffffffff


	//   ....[22]....
        /*00b4*/ 	.word	0xffffffff


	//   ....[23]....
        /*00b8*/ 	.word	0xffffffff


	//   ....[24]....
        /*00bc*/ 	.word	0xffffffff


	//   ....[25]....
        /*00c0*/ 	.word	0xffffffff


	//   ....[26]....
        /*00c4*/ 	.word	0xffffffff


	//   ....[27]....
        /*00c8*/ 	.word	0xffffffff


	//   ....[28]....
        /*00cc*/ 	.word	0xffffffff


	//   ....[29]....
        /*00d0*/ 	.word	0xffffffff


	//   ....[30]....
        /*00d4*/ 	.word	0xffffffff


	//   ....[31]....
        /*00d8*/ 	.word	0xffffffff


	//   ....[32]....
        /*00dc*/ 	.word	0xffffffff


	//   ....[33]....
        /*00e0*/ 	.word	0xffffffff


	//   ....[34]....
        /*00e4*/ 	.word	0xffffffff


	//   ....[35]....
        /*00e8*/ 	.word	0xffffffff


	//   ....[36]....
        /*00ec*/ 	.word	0xffffffff


	//   ....[37]....
        /*00f0*/ 	.word	0xffffffff


	//   ....[38]....
        /*00f4*/ 	.word	0xffffffff


	//   ....[39]....
        /*00f8*/ 	.word	0xffffffff


	//   ....[40]....
        /*00fc*/ 	.word	0xffffffff


	//   ....[41]....
        /*0100*/ 	.word	0xffffffff


	//   ....[42]....
        /*0104*/ 	.word	0xffffffff


	//   ....[43]....
        /*0108*/ 	.word	0xffffffff


	//   ....[44]....
        /*010c*/ 	.word	0xffffffff


	//   ....[45]....
        /*0110*/ 	.word	0xffffffff


	//   ....[46]....
        /*0114*/ 	.word	0xffffffff


	//   ....[47]....
        /*0118*/ 	.word	0xffffffff


	//   ....[48]....
        /*011c*/ 	.word	0xffffffff


	//   ....[49]....
        /*0120*/ 	.word	0xffffffff


	//   ....[50]....
        /*0124*/ 	.word	0xffffffff


	//   ....[51]....
        /*0128*/ 	.word	0xffffffff


	//   ....[52]....
        /*012c*/ 	.word	0xffffffff


	//   ....[53]....
        /*0130*/ 	.word	0xffffffff


	//   ....[54]....
        /*0134*/ 	.word	0xffffffff


	//   ....[55]....
        /*0138*/ 	.word	0xffffffff


	//   ....[56]....
        /*013c*/ 	.word	0xffffffff


	//   ....[57]....
        /*0140*/ 	.word	0xffffffff


	//   ....[58]....
        /*0144*/ 	.word	0xffffffff


	//   ....[59]....
        /*0148*/ 	.word	0xffffffff


	//----- nvinfo : EIATTR_COOP_GROUP_INSTR_OFFSETS
	.align		4
.L_202:
        /*014c*/ 	.byte	0x04, 0x28
        /*014e*/ 	.short	(.L_204 - .L_203)


	//   ....[0]....
.L_203:
        /*0150*/ 	.word	0x00000cb0


	//   ....[1]....
        /*0154*/ 	.word	0x00000ce0


	//   ....[2]....
        /*0158*/ 	.word	0x00000d00


	//   ....[3]....
        /*015c*/ 	.word	0x00000d10


	//   ....[4]....
        /*0160*/ 	.word	0x00000ea0


	//   ....[5]....
        /*0164*/ 	.word	0x00000ed0


	//   ....[6]....
        /*0168*/ 	.word	0x00000f00


	//   ....[7]....
        /*016c*/ 	.word	0x00000f20


	//   ....[8]....
        /*0170*/ 	.word	0x000010a0


	//   ....[9]....
        /*0174*/ 	.word	0x000010d0


	//   ....[10]....
        /*0178*/ 	.word	0x00001100


	//   ....[11]....
        /*017c*/ 	.word	0x00001120


	//   ....[12]....
        /*0180*/ 	.word	0x000012a0


	//   ....[13]....
        /*0184*/ 	.word	0x000012d0


	//   ....[14]....
        /*0188*/ 	.word	0x00001300


	//   ....[15]....
        /*018c*/ 	.word	0x00001320


	//   ....[16]....
        /*0190*/ 	.word	0x000014a0


	//   ....[17]....
        /*0194*/ 	.word	0x000014e0


	//   ....[18]....
        /*0198*/ 	.word	0x00001510


	//   ....[19]....
        /*019c*/ 	.word	0x00001520


	//   ....[20]....
        /*01a0*/ 	.word	0x00002280


	//   ....[21]....
        /*01a4*/ 	.word	0x00002290


	//   ....[22]....
        /*01a8*/ 	.word	0x000022a0


	//   ....[23]....
        /*01ac*/ 	.word	0x000022c0


	//   ....[24]....
        /*01b0*/ 	.word	0x00002440


	//   ....[25]....
        /*01b4*/ 	.word	0x00002480


	//   ....[26]....
        /*01b8*/ 	.word	0x000024b0


	//   ....[27]....
        /*01bc*/ 	.word	0x000024d0


	//   ....[28]....
        /*01c0*/ 	.word	0x00002650


	//   ....[29]....
        /*01c4*/ 	.word	0x00002690


	//   ....[30]....
        /*01c8*/ 	.word	0x000026c0


	//   ....[31]....
        /*01cc*/ 	.word	0x000026e0


	//   ....[32]....
        /*01d0*/ 	.word	0x00002860


	//   ....[33]....
        /*01d4*/ 	.word	0x000028a0


	//   ....[34]....
        /*01d8*/ 	.word	0x000028d0


	//   ....[35]....
        /*01dc*/ 	.word	0x000028f0


	//   ....[36]....
        /*01e0*/ 	.word	0x00002a70


	//   ....[37]....
        /*01e4*/ 	.word	0x00002ab0


	//   ....[38]....
        /*01e8*/ 	.word	0x00002ae0


	//   ....[39]....
        /*01ec*/ 	.word	0x00002b00


	//   ....[40]....
        /*01f0*/ 	.word	0x00004f40


	//   ....[41]....
        /*01f4*/ 	.word	0x00004f70


	//   ....[42]....
        /*01f8*/ 	.word	0x00004f90


	//   ....[43]....
        /*01fc*/ 	.word	0x00004fa0


	//   ....[44]....
        /*0200*/ 	.word	0x00005130


	//   ....[45]....
        /*0204*/ 	.word	0x00005160


	//   ....[46]....
        /*0208*/ 	.word	0x00005190


	//   ....[47]....
        /*020c*/ 	.word	0x000051b0


	//   ....[48]....
        /*0210*/ 	.word	0x00005330


	//   ....[49]....
        /*0214*/ 	.word	0x00005360


	//   ....[50]....
        /*0218*/ 	.word	0x00005390


	//   ....[51]....
        /*021c*/ 	.word	0x000053b0


	//   ....[52]....
        /*0220*/ 	.word	0x00005530


	//   ....[53]....
        /*0224*/ 	.word	0x00005560


	//   ....[54]....
        /*0228*/ 	.word	0x00005590


	//   ....[55]....
        /*022c*/ 	.word	0x000055b0


	//   ....[56]....
        /*0230*/ 	.word	0x00005730


	//   ....[57]....
        /*0234*/ 	.word	0x00005760


	//   ....[58]....
        /*0238*/ 	.word	0x00005790


	//   ....[59]....
        /*023c*/ 	.word	0x000057b0


	//----- nvinfo : EIATTR_VRC_CTA_INIT_COUNT
	.align		4
.L_204:
        /*0240*/ 	.byte	0x02, 0x4a
	.zero		1
	.zero		1


	//----- nvinfo : EIATTR_EXIT_INSTR_OFFSETS
	.align		4
        /*0244*/ 	.byte	0x04, 0x1c
        /*0246*/ 	.short	(.L_206 - .L_205)


	//   ....[0]....
.L_205:
        /*0248*/ 	.word	0x00000040


	//   ....[1]....
        /*024c*/ 	.word	0x00006450


	//   ....[2]....
        /*0250*/ 	.word	0x00006490


	//----- nvinfo : EIATTR_MAX_THREADS
	.align		4
.L_206:
        /*0254*/ 	.byte	0x04, 0x05
        /*0256*/ 	.short	(.L_208 - .L_207)
.L_207:
        /*0258*/ 	.word	0x00000100
        /*025c*/ 	.word	0x00000001
        /*0260*/ 	.word	0x00000001


	//----- nvinfo : EIATTR_CRS_STACK_SIZE
	.align		4
.L_208:
        /*0264*/ 	.byte	0x04, 0x1e
        /*0266*/ 	.short	(.L_210 - .L_209)
.L_209:
        /*0268*/ 	.word	0x00000000


	//----- nvinfo : EIATTR_CBANK_PARAM_SIZE
	.align		4
.L_210:
        /*026c*/ 	.byte	0x03, 0x19
        /*026e*/ 	.short	0x0021


	//----- nvinfo : EIATTR_PARAM_CBANK
	.align		4
        /*0270*/ 	.byte	0x04, 0x0a
        /*0272*/ 	.short	(.L_212 - .L_211)
	.align		4
.L_211:
        /*0274*/ 	.word	index@(.nv.constant0._ZN6thrust24THRUST_300001_SM_1000_NS8cuda_cub4core6detail13_kernel_agentINS1_8__reduce11ReduceAgentINS0_12zip_iteratorIN4cuda3std3__45tupleIJNS0_10device_ptrIdEENS0_17counting_iteratorIlNS0_11use_defaultESF_SF_EEEEEEEPNSB_IJdlEEESJ_lNS1_9__extrema9arg_max_fIdl7AbsLessEEEEJSI_SK_lSO_EEEvDpT0_)
        /*0278*/ 	.short	0x0380
        /*027a*/ 	.short	0x0021


	//----- nvinfo : EIATTR_SW_WAR
	.align		4
.L_212:
        /*027c*/ 	.byte	0x04, 0x36
        /*027e*/ 	.short	(.L_214 - .L_213)
.L_213:
        /*0280*/ 	.word	0x00000008
.L_214:


//--------------------- .nv.info._ZN6thrust24THRUST_300001_SM_1000_NS8cuda_cub4core6detail13_kernel_agentINS1_8__reduce11ReduceAgentIPN4cuda3std3__45tupleIJdlEEESC_SB_iNS1_9__extrema9arg_max_fIdl7AbsLessEEEEJSC_SC_iSG_EEEvDpT0_ --------------------------
	.section	.nv.info._ZN6thrust24THRUST_300001_SM_1000_NS8cuda_cub4core6detail13_kernel_agentINS1_8__reduce11ReduceAgentIPN4cuda3std3__45tupleIJdlEEESC_SB_iNS1_9__extrema9arg_max_fIdl7AbsLessEEEEJSC_SC_iSG_EEEvDpT0_,"",@"SHT_CUDA_INFO"
	.sectionflags	@""
	.align	4


	//----- nvinfo : EIATTR_CUDA_API_VERSION
	.align		4
        /*0000*/ 	.byte	0x04, 0x37
        /*0002*/ 	.short	(.L_216 - .L_215)
.L_215:
        /*0004*/ 	.word	0x00000082


	//----- nvinfo : EIATTR_KPARAM_INFO
	.align		4
.L_216:
        /*0008*/ 	.byte	0x04, 0x17
        /*000a*/ 	.short	(.L_218 - .L_217)
.L_217:
        /*000c*/ 	.word	0x00000000
        /*0010*/ 	.short	0x0003
        /*0012*/ 	.short	0x0014
        /*0014*/ 	.byte	0x00, 0xf0, 0x05, 0x00


	//----- nvinfo : EIATTR_KPARAM_INFO
	.align		4
.L_218:
        /*0018*/ 	.byte	0x04, 0x17
        /*001a*/ 	.short	(.L_220 - .L_219)
.L_219:
        /*001c*/ 	.word	0x00000000
        /*0020*/ 	.short	0x0002
        /*0022*/ 	.short	0x0010
        /*0024*/ 	.byte	0x00, 0xf0, 0x11, 0x00


	//----- nvinfo : EIATTR_KPARAM_INFO
	.align		4
.L_220:
        /*0028*/ 	.byte	0x04, 0x17
        /*002a*/ 	.short	(.L_222 - .L_221)
.L_221:
        /*002c*/ 	.word	0x00000000
        /*0030*/ 	.short	0x0001
        /*0032*/ 	.short	0x0008
        /*0034*/ 	.byte	0x00, 0xf5, 0x21, 0x00


	//----- nvinfo : EIATTR_KPARAM_INFO
	.align		4
.L_222:
        /*0038*/ 	.byte	0x04, 0x17
        /*003a*/ 	.short	(.L_224 - .L_223)
.L_223:
        /*003c*/ 	.word	0x00000000
        /*0040*/ 	.short	0x0000
        /*0042*/ 	.short	0x0000
        /*0044*/ 	.byte	0x00, 0xf5, 0x21, 0x00


	//----- nvinfo : EIATTR_SPARSE_MMA_MASK
	.align		4
.L_224:
        /*0048*/ 	.byte	0x03, 0x50
        /*004a*/ 	.short	0x0000


	//----- nvinfo : EIATTR_MAXREG_COUNT
	.align		4
        /*004c*/ 	.byte	0x03, 0x1b
        /*004e*/ 	.short	0x00ff


	//----- nvinfo : EIATTR_NUM_BARRIERS
	.align		4
        /*0050*/ 	.byte	0x02, 0x4c
        /*0052*/ 	.byte	0x01
	.zero		1


	//----- nvinfo : EIATTR_MERCURY_ISA_VERSION
	.align		4
        /*0054*/ 	.byte	0x03, 0x5f
        /*0056*/ 	.short	0x0101


	//----- nvinfo : EIATTR_COOP_GROUP_MASK_REGIDS
	.align		4
        /*0058*/ 	.byte	0x04, 0x29
        /*005a*/ 	.short	(.L_226 - .L_225)


	//   ....[0]....
.L_225:
        /*005c*/ 	.word	0xffffffff


	//   ....[1]....
        /*0060*/ 	.word	0xffffffff


	//   ....[2]....
        /*0064*/ 	.word	0xffffffff


	//   ....[3]....
        /*0068*/ 	.word	0xffffffff


	//   ....[4]....
        /*006c*/ 	.word	0xffffffff


	//   ....[5]....
        /*0070*/ 	.word	0xffffffff


	//   ....[6]....
        /*0074*/ 	.word	0xffffffff


	//   ....[7]....
        /*0078*/ 	.word	0xffffffff


	//   ....[8]....
        /*007c*/ 	.word	0xffffffff


	//   ....[9]....
        /*0080*/ 	.word	0xffffffff


	//   ....[10]....
        /*0084*/ 	.word	0xffffffff


	//   ....[11]....
        /*0088*/ 	.word	0xffffffff


	//   ....[12]....
        /*008c*/ 	.word	0xffffffff


	//   ....[13]....
        /*0090*/ 	.word	0xffffffff


	//   ....[14]....
        /*0094*/ 	.word	0xffffffff


	//   ....[15]....
        /*0098*/ 	.word	0xffffffff


	//   ....[16]....
        /*009c*/ 	.word	0xffffffff


	//   ....[17]....
        /*00a0*/ 	.word	0xffffffff


	//   ....[18]....
        /*00a4*/ 	.word	0xffffffff


	//   ....[19]....
        /*00a8*/ 	.word	0xffffffff


	//   ....[20]....
        /*00ac*/ 	.word	0xffffffff


	//   ....[21]....
        /*00b0*/ 	.word	0xffffffff


	//   ....[22]....
        /*00b4*/ 	.word	0xffffffff


	//   ....[23]....
        /*00b8*/ 	.word	0xffffffff


	//   ....[24]....
        /*00bc*/ 	.word	0xffffffff


	//   ....[25]....
        /*00c0*/ 	.word	0xffffffff


	//   ....[26]....
        /*00c4*/ 	.word	0xffffffff


	//   ....[27]....
        /*00c8*/ 	.word	0xffffffff


	//   ....[28]....
        /*00cc*/ 	.word	0xffffffff


	//   ....[29]....
        /*00d0*/ 	.word	0xffffffff


	//   ....[30]....
        /*00d4*/ 	.word	0xffffffff


	//   ....[31]....
        /*00d8*/ 	.word	0xffffffff


	//   ....[32]....
        /*00dc*/ 	.word	0xffffffff


	//   ....[33]....
        /*00e0*/ 	.word	0xffffffff


	//   ....[34]....
        /*00e4*/ 	.word	0xffffffff


	//   ....[35]....
        /*00e8*/ 	.word	0xffffffff


	//   ....[36]....
        /*00ec*/ 	.word	0xffffffff


	//   ....[37]....
        /*00f0*/ 	.word	0xffffffff


	//   ....[38]....
        /*00f4*/ 	.word	0xffffffff


	//   ....[39]....
        /*00f8*/ 	.word	0xffffffff


	//   ....[40]....
        /*00fc*/ 	.word	0xffffffff


	//   ....[41]....
        /*0100*/ 	.word	0xffffffff


	//   ....[42]....
        /*0104*/ 	.word	0xffffffff


	//   ....[43]....
        /*0108*/ 	.word	0xffffffff


	//   ....[44]....
        /*010c*/ 	.word	0xffffffff


	//   ....[45]....
        /*0110*/ 	.word	0xffffffff


	//   ....[46]....
        /*0114*/ 	.word	0xffffffff


	//   ....[47]....
        /*0118*/ 	.word	0xffffffff


	//   ....[48]....
        /*011c*/ 	.word	0xffffffff


	//   ....[49]....
        /*0120*/ 	.word	0xffffffff


	//   ....[50]....
        /*0124*/ 	.word	0xffffffff


	//   ....[51]....
        /*0128*/ 	.word	0xffffffff


	//   ....[52]....
        /*012c*/ 	.word	0xffffffff


	//   ....[53]....
        /*0130*/ 	.word	0xffffffff


	//   ....[54]....
        /*0134*/ 	.word	0xffffffff


	//   ....[55]....
        /*0138*/ 	.word	0xffffffff


	//   ....[56]....
        /*013c*/ 	.word	0xffffffff


	//   ....[57]....
        /*0140*/ 	.word	0xffffffff


	//   ....[58]....
        /*0144*/ 	.word	0xffffffff


	//   ....[59]....
        /*0148*/ 	.word	0xffffffff


	//----- nvinfo : EIATTR_COOP_GROUP_INSTR_OFFSETS
	.align		4
.L_226:
        /*014c*/ 	.byte	0x04, 0x28
        /*014e*/ 	.short	(.L_228 - .L_227)


	//   ....[0]....
.L_227:
        /*0150*/ 	.word	0x00000b70


	//   ....[1]....
        /*0154*/ 	.word	0x00000ba0


	//   ....[2]....
        /*0158*/ 	.word	0x00000bc0


	//   ....[3]....
        /*015c*/ 	.word	0x00000bd0


	//   ....[4]....
        /*0160*/ 	.word	0x00000d60


	//   ....[5]....
        /*0164*/ 	.word	0x00000d90


	//   ....[6]....
        /*0168*/ 	.word	0x00000dc0


	//   ....[7]....
        /*016c*/ 	.word	0x00000de0


	//   ....[8]....
        /*0170*/ 	.word	0x00000f60


	//   ....[9]....
        /*0174*/ 	.word	0x00000f90


	//   ....[10]....
        /*0178*/ 	.word	0x00000fc0


	//   ....[11]....
        /*017c*/ 	.word	0x00000fe0


	//   ....[12]....
        /*0180*/ 	.word	0x00001160


	//   ....[13]....
        /*0184*/ 	.word	0x00001190


	//   ....[14]....
        /*0188*/ 	.word	0x000011c0


	//   ....[15]....
        /*018c*/ 	.word	0x000011e0


	//   ....[16]....
        /*0190*/ 	.word	0x00001360


	//   ....[17]....
        /*0194*/ 	.word	0x000013a0


	//   ....[18]....
        /*0198*/ 	.word	0x000013d0


	//   ....[19]....
        /*019c*/ 	.word	0x000013e0


	//   ....[20]....
        /*01a0*/ 	.word	0x00002140


	//   ....[21]....
        /*01a4*/ 	.word	0x00002150


	//   ....[22]....
        /*01a8*/ 	.word	0x00002160


	//   ....[23]....
        /*01ac*/ 	.word	0x00002180


	//   ....[24]....
        /*01b0*/ 	.word	0x00002300


	//   ....[25]....
        /*01b4*/ 	.word	0x00002340


	//   ....[26]....
        /*01b8*/ 	.word	0x00002370


	//   ....[27]....
        /*01bc*/ 	.word	0x00002390


	//   ....[28]....
        /*01c0*/ 	.word	0x00002510


	//   ....[29]....
        /*01c4*/ 	.word	0x00002550


	//   ....[30]....
        /*01c8*/ 	.word	0x00002580


	//   ....[31]....
        /*01cc*/ 	.word	0x000025a0


	//   ....[32]....
        /*01d0*/ 	.word	0x00002720


	//   ....[33]....
        /*01d4*/ 	.word	0x00002760


	//   ....[34]....
        /*01d8*/ 	.word	0x00002790


	//   ....[35]....
        /*01dc*/ 	.word	0x000027b0


	//   ....[36]....
        /*01e0*/ 	.word	0x00002930


	//   ....[37]....
        /*01e4*/ 	.word	0x00002970


	//   ....[38]....
        /*01e8*/ 	.word	0x000029b0


	//   ....[39]....
        /*01ec*/ 	.word	0x000029c0


	//   ....[40]....
        /*01f0*/ 	.word	0x00004d80


	//   ....[41]....
        /*01f4*/ 	.word	0x00004db0


	//   ....[42]....
        /*01f8*/ 	.word	0x00004dd0


	//   ....[43]....
        /*01fc*/ 	.word	0x00004de0


	//   ....[44]....
        /*0200*/ 	.word	0x00004f70


	//   ....[45]....
        /*0204*/ 	.word	0x00004fa0


	//   ....[46]....
        /*0208*/ 	.word	0x00004fd0


	//   ....[47]....
        /*020c*/ 	.word	0x00004ff0


	//   ....[48]....
        /*0210*/ 	.word	0x00005170


	//   ....[49]....
        /*0214*/ 	.word	0x000051a0


	//   ....[50]....
        /*0218*/ 	.word	0x000051d0


	//   ....[51]....
        /*021c*/ 	.word	0x000051f0


	//   ....[52]....
        /*0220*/ 	.word	0x00005370


	//   ....[53]....
        /*0224*/ 	.word	0x000053a0


	//   ....[54]....
        /*0228*/ 	.word	0x000053d0


	//   ....[55]....
        /*022c*/ 	.word	0x000053f0


	//   ....[56]....
        /*0230*/ 	.word	0x00005570


	//   ....[57]....
        /*0234*/ 	.word	0x000055a0


	//   ....[58]....
        /*0238*/ 	.word	0x000055d0


	//   ....[59]....
        /*023c*/ 	.word	0x000055f0


	//----- nvinfo : EIATTR_VRC_CTA_INIT_COUNT
	.align		4
.L_228:
        /*0240*/ 	.byte	0x02, 0x4a
	.zero		1
	.zero		1


	//----- nvinfo : EIATTR_EXIT_INSTR_OFFSETS
	.align		4
        /*0244*/ 	.byte	0x04, 0x1c
        /*0246*/ 	.short	(.L_230 - .L_229)


	//   ....[0]....
.L_229:
        /*0248*/ 	.word	0x00000030


	//   ....[1]....
        /*024c*/ 	.word	0x00006290


	//   ....[2]....
        /*0250*/ 	.word	0x000062d0


	//----- nvinfo : EIATTR_MAX_THREADS
	.align		4
.L_230:
        /*0254*/ 	.byte	0x04, 0x05
        /*0256*/ 	.short	(.L_232 - .L_231)
.L_231:
        /*0258*/ 	.word	0x00000100
        /*025c*/ 	.word	0x00000001
        /*0260*/ 	.word	0x00000001


	//----- nvinfo : EIATTR_CRS_STACK_SIZE
	.align		4
.L_232:
        /*0264*/ 	.byte	0x04, 0x1e
        /*0266*/ 	.short	(.L_234 - .L_233)
.L_233:
        /*0268*/ 	.word	0x00000000


	//----- nvinfo : EIATTR_CBANK_PARAM_SIZE
	.align		4
.L_234:
        /*026c*/ 	.byte	0x03, 0x19
        /*026e*/ 	.short	0x0015


	//----- nvinfo : EIATTR_PARAM_CBANK
	.align		4
        /*0270*/ 	.byte	0x04, 0x0a
        /*0272*/ 	.short	(.L_236 - .L_235)
	.align		4
.L_235:
        /*0274*/ 	.word	index@(.nv.constant0._ZN6thrust24THRUST_300001_SM_1000_NS8cuda_cub4core6detail13_kernel_agentINS1_8__reduce11ReduceAgentIPN4cuda3std3__45tupleIJdlEEESC_SB_iNS1_9__extrema9arg_max_fIdl7AbsLessEEEEJSC_SC_iSG_EEEvDpT0_)
        /*0278*/ 	.short	0x0380
        /*027a*/ 	.short	0x0015


	//----- nvinfo : EIATTR_SW_WAR
	.align		4
.L_236:
        /*027c*/ 	.byte	0x04, 0x36
        /*027e*/ 	.short	(.L_238 - .L_237)
.L_237:
        /*0280*/ 	.word	0x00000008
.L_238:


//--------------------- .nv.info._ZN6thrust24THRUST_300001_SM_1000_NS8cuda_cub4core6detail13_kernel_agentINS1_8__reduce10DrainAgentIiEEJN3cub18CUB_300001_SM_10009GridQueueIjEEiEEEvDpT0_ --------------------------
	.section	.nv.info._ZN6thrust24THRUST_300001_SM_1000_NS8cuda_cub4core6detail13_kernel_agentINS1_8__reduce10DrainAgentIiEEJN3cub18CUB_300001_SM_10009GridQueueIjEEiEEEvDpT0_,"",@"SHT_CUDA_INFO"
	.sectionflags	@""
	.align	4


	//----- nvinfo : EIATTR_CUDA_API_VERSION
	.align		4
        /*0000*/ 	.byte	0x04, 0x37
        /*0002*/ 	.short	(.L_240 - .L_239)
.L_239:
        /*0004*/ 	.word	0x00000082


	//----- nvinfo : EIATTR_KPARAM_INFO
	.align		4
.L_240:
        /*0008*/ 	.byte	0x04, 0x17
        /*000a*/ 	.short	(.L_242 - .L_241)
.L_241:
        /*000c*/ 	.word	0x00000000
        /*0010*/ 	.short	0x0001
        /*0012*/ 	.short	0x0008
        /*0014*/ 	.byte	0x00, 0xf0, 0x11, 0x00


	//----- nvinfo : EIATTR_KPARAM_INFO
	.align		4
.L_242:
        /*0018*/ 	.byte	0x04, 0x17
        /*001a*/ 	.short	(.L_244 - .L_243)
.L_243:
        /*001c*/ 	.word	0x00000000
        /*0020*/ 	.short	0x0000
        /*0022*/ 	.short	0x0000
        /*0024*/ 	.byte	0x00, 0xf0, 0x21, 0x00


	//----- nvinfo : EIATTR_SPARSE_MMA_MASK
	.align		4
.L_244:
        /*0028*/ 	.byte	0x03, 0x50
        /*002a*/ 	.short	0x0000


	//----- nvinfo : EIATTR_MAXREG_COUNT
	.align		4
        /*002c*/ 	.byte	0x03, 0x1b
        /*002e*/ 	.short	0x00ff


	//----- nvinfo : EIATTR_MERCURY_ISA_VERSION
	.align		4
        /*0030*/ 	.byte	0x03, 0x5f
        /*0032*/ 	.short	0x0101


	//----- nvinfo : EIATTR_VRC_CTA_INIT_COUNT
	.align		4
        /*0034*/ 	.byte	0x02, 0x4a
	.zero		1
	.zero		1


	//----- nvinfo : EIATTR_EXIT_INSTR_OFFSETS
	.align		4
        /*0038*/ 	.byte	0x04, 0x1c
        /*003a*/ 	.short	(.L_246 - .L_245)


	//   ....[0]....
.L_245:
        /*003c*/ 	.word	0x00000060


	//----- nvinfo : EIATTR_MAX_THREADS
	.align		4
.L_246:
        /*0040*/ 	.byte	0x04, 0x05
        /*0042*/ 	.short	(.L_248 - .L_247)
.L_247:
        /*0044*/ 	.word	0x00000001
        /*0048*/ 	.word	0x00000001
        /*004c*/ 	.word	0x00000001


	//----- nvinfo : EIATTR_CBANK_PARAM_SIZE
	.align		4
.L_248:
        /*0050*/ 	.byte	0x03, 0x19
        /*0052*/ 	.short	0x000c


	//----- nvinfo : EIATTR_PARAM_CBANK
	.align		4
        /*0054*/ 	.byte	0x04, 0x0a
        /*0056*/ 	.short	(.L_250 - .L_249)
	.align		4
.L_249:
        /*0058*/ 	.word	index@(.nv.constant0._ZN6thrust24THRUST_300001_SM_1000_NS8cuda_cub4core6detail13_kernel_agentINS1_8__reduce10DrainAgentIiEEJN3cub18CUB_300001_SM_10009GridQueueIjEEiEEEvDpT0_)
        /*005c*/ 	.short	0x0380
        /*005e*/ 	.short	0x000c


	//----- nvinfo : EIATTR_SW_WAR
	.align		4
.L_250:
        /*0060*/ 	.byte	0x04, 0x36
        /*0062*/ 	.short	(.L_252 - .L_251)
.L_251:
        /*0064*/ 	.word	0x00000008
.L_252:


//--------------------- .nv.info._ZN6thrust24THRUST_300001_SM_1000_NS8cuda_cub4core6detail13_kernel_agentINS1_8__reduce11ReduceAgentINS0_12zip_iteratorIN4cuda3std3__45tupleIJNS0_10device_ptrIdEENS0_17counting_iteratorIlNS0_11use_defaultESF_SF_EEEEEEEPNSB_IJdlEEESJ_iNS1_9__extrema9arg_max_fIdl7AbsLessEEEEJSI_SK_iN3cub18CUB_300001_SM_100013GridEvenShareIiEENSR_9GridQueueIjEESO_EEEvDpT0_ --------------------------
	.section	.nv.info._ZN6thrust24THRUST_300001_SM_1000_NS8cuda_cub4core6detail13_kernel_agentINS1_8__reduce11ReduceAgentINS0_12zip_iteratorIN4cuda3std3__45tupleIJNS0_10device_ptrIdEENS0_17counting_iteratorIlNS0_11use_defaultESF_SF_EEEEEEEPNSB_IJdlEEESJ_iNS1_9__extrema9arg_max_fIdl7AbsLessEEEEJSI_SK_iN3cub18CUB_300001_SM_100013GridEvenShareIiEENSR_9GridQueueIjEESO_EEEvDpT0_,"",@"SHT_CUDA_INFO"
	.sectionflags	@""
	.align	4


	//----- nvinfo : EIATTR_CUDA_API_VERSION
	.align		4
        /*0000*/ 	.byte	0x04, 0x37
        /*0002*/ 	.short	(.L_254 - .L_253)
.L_253:
        /*0004*/ 	.word	0x00000082


	//----- nvinfo : EIATTR_KPARAM_INFO
	.align		4
.L_254:
        /*0008*/ 	.byte	0x04, 0x17
        /*000a*/ 	.short	(.L_256 - .L_255)
.L_255:
        /*000c*/ 	.word	0x00000000
        /*0010*/ 	.short	0x0005
        /*0012*/ 	.short	0x0050
        /*0014*/ 	.byte	0x00, 0xf0, 0x05, 0x00


	//----- nvinfo : EIATTR_KPARAM_INFO
	.align		4
.L_256:
        /*0018*/ 	.byte	0x04, 0x17
        /*001a*/ 	.short	(.L_258 - .L_257)
.L_257:
        /*001c*/ 	.word	0x00000000
        /*0020*/ 	.short	0x0004
        /*0022*/ 	.short	0x0048
        /*0024*/ 	.byte	0x00, 0xf0, 0x21, 0x00


	//----- nvinfo : EIATTR_KPARAM_INFO
	.align		4
.L_258:
        /*0028*/ 	.byte	0x04, 0x17
        /*002a*/ 	.short	(.L_260 - .L_259)
.L_259:
        /*002c*/ 	.word	0x00000000
        /*0030*/ 	.short	0x0003
        /*0032*/ 	.short	0x001c
        /*0034*/ 	.byte	0x00, 0xf0, 0xa1, 0x00


	//----- nvinfo : EIATTR_KPARAM_INFO
	.align		4
.L_260:
        /*0038*/ 	.byte	0x04, 0x17
        /*003a*/ 	.short	(.L_262 - .L_261)
.L_261:
        /*003c*/ 	.word	0x00000000
        /*0040*/ 	.short	0x0002
        /*0042*/ 	.short	0x0018
        /*0044*/ 	.byte	0x00, 0xf0, 0x11, 0x00


	//----- nvinfo : EIATTR_KPARAM_INFO
	.align		4
.L_262:
        /*0048*/ 	.byte	0x04, 0x17
        /*004a*/ 	.short	(.L_264 - .L_263)
.L_263:
        /*004c*/ 	.word	0x00000000
        /*0050*/ 	.short	0x0001
        /*0052*/ 	.short	0x0010
        /*0054*/ 	.byte	0x00, 0xf5, 0x21, 0x00


	//----- nvinfo : EIATTR_KPARAM_INFO
	.align		4
.L_264:
        /*0058*/ 	.byte	0x04, 0x17
        /*005a*/ 	.short	(.L_266 - .L_265)
.L_265:
        /*005c*/ 	.word	0x00000000
        /*0060*/ 	.short	0x0000
        /*0062*/ 	.short	0x0000
        /*0064*/ 	.byte	0x00, 0xf0, 0x41, 0x00


	//----- nvinfo : EIATTR_SPARSE_MMA_MASK
	.align		4
.L_266:
        /*0068*/ 	.byte	0x03, 0x50
        /*006a*/ 	.short	0x0000


	//----- nvinfo : EIATTR_MAXREG_COUNT
	.align		4
        /*006c*/ 	.byte	0x03, 0x1b
        /*006e*/ 	.short	0x00ff


	//----- nvinfo : EIATTR_NUM_BARRIERS
	.align		4
        /*0070*/ 	.byte	0x02, 0x4c
        /*0072*/ 	.byte	0x01
	.zero		1


	//----- nvinfo : EIATTR_MERCURY_ISA_VERSION
	.align		4
        /*0074*/ 	.byte	0x03, 0x5f
        /*0076*/ 	.short	0x0101


	//----- nvinfo : EIATTR_COOP_GROUP_MASK_REGIDS
	.align		4
        /*0078*/ 	.byte	0x04, 0x29
        /*007a*/ 	.short	(.L_268 - .L_267)


	//   ....[0]....
.L_267:
        /*007c*/ 	.word	0xffffffff


	//   ....[1]....
        /*0080*/ 	.word	0xffffffff


	//   ....[2]....
        /*0084*/ 	.word	0xffffffff


	//   ....[3]....
        /*0088*/ 	.word	0xffffffff


	//   ....[4]....
        /*008c*/ 	.word	0xffffffff


	//   ....[5]....
        /*0090*/ 	.word	0xffffffff


	//   ....[6]....
        /*0094*/ 	.word	0xffffffff


	//   ....[7]....
        /*0098*/ 	.word	0xffffffff


	//   ....[8]....
        /*009c*/ 	.word	0xffffffff


	//   ....[9]....
        /*00a0*/ 	.word	0xffffffff


	//   ....[10]....
        /*00a4*/ 	.word	0xffffffff


	//   ....[11]....
        /*00a8*/ 	.word	0xffffffff


	//   ....[12]....
        /*00ac*/ 	.word	0xffffffff


	//   ....[13]....
        /*00b0*/ 	.word	0xffffffff


	//   ....[14]....
        /*00b4*/ 	.word	0xffffffff


	//   ....[15]....
        /*00b8*/ 	.word	0xffffffff


	//   ....[16]....
        /*00bc*/ 	.word	0xffffffff


	//   ....[17]....
        /*00c0*/ 	.word	0xffffffff


	//   ....[18]....
        /*00c4*/ 	.word	0xffffffff


	//   ....[19]....
        /*00c8*/ 	.word	0xffffffff


	//   ....[20]....
        /*00cc*/ 	.word	0xffffffff


	//   ....[21]....
        /*00d0*/ 	.word	0xffffffff


	//   ....[22]....
        /*00d4*/ 	.word	0xffffffff


	//   ....[23]....
        /*00d8*/ 	.word	0xffffffff


	//   ....[24]....
        /*00dc*/ 	.word	0xffffffff


	//   ....[25]....
        /*00e0*/ 	.word	0xffffffff


	//   ....[26]....
        /*00e4*/ 	.word	0xffffffff


	//   ....[27]....
        /*00e8*/ 	.word	0xffffffff


	//   ....[28]....
        /*00ec*/ 	.word	0xffffffff


	//   ....[29]....
        /*00f0*/ 	.word	0xffffffff


	//   ....[30]....
        /*00f4*/ 	.word	0xffffffff


	//   ....[31]....
        /*00f8*/ 	.word	0xffffffff


	//   ....[32]....
        /*00fc*/ 	.word	0xffffffff


	//   ....[33]....
        /*0100*/ 	.word	0xffffffff


	//   ....[34]....
        /*0104*/ 	.word	0xffffffff


	//   ....[35]....
        /*0108*/ 	.word	0xffffffff


	//   ....[36]....
        /*010c*/ 	.word	0xffffffff


	//   ....[37]....
        /*0110*/ 	.word	0xffffffff


	//   ....[38]....
        /*0114*/ 	.word	0xffffffff


	//   ....[39]....
        /*0118*/ 	.word	0xffffffff


	//   ....[40]....
        /*011c*/ 	.word	0xffffffff


	//   ....[41]....
        /*0120*/ 	.word	0xffffffff


	//   ....[42]....
        /*0124*/ 	.word	0xffffffff


	//   ....[43]....
        /*0128*/ 	.word	0xffffffff


	//   ....[44]....
        /*012c*/ 	.word	0xffffffff


	//   ....[45]....
        /*0130*/ 	.word	0xffffffff


	//   ....[46]....
        /*0134*/ 	.word	0xffffffff


	//   ....[47]....
        /*0138*/ 	.word	0xffffffff


	//   ....[48]....
        /*013c*/ 	.word	0xffffffff


	//   ....[49]....
        /*0140*/ 	.word	0xffffffff


	//   ....[50]....
        /*0144*/ 	.word	0xffffffff


	//   ....[51]....
        /*0148*/ 	.word	0xffffffff


	//   ....[52]....
        /*014c*/ 	.word	0xffffffff


	//   ....[53]....
        /*0150*/ 	.word	0xffffffff


	//   ....[54]....
        /*0154*/ 	.word	0xffffffff


	//   ....[55]....
        /*0158*/ 	.word	0xffffffff


	//   ....[56]....
        /*015c*/ 	.word	0xffffffff


	//   ....[57]....
        /*0160*/ 	.word	0xffffffff


	//   ....[58]....
        /*0164*/ 	.word	0xffffffff


	//   ....[59]....
        /*0168*/ 	.word	0xffffffff


	//----- nvinfo : EIATTR_COOP_GROUP_INSTR_OFFSETS
	.align		4
.L_268:
        /*016c*/ 	.byte	0x04, 0x28
        /*016e*/ 	.short	(.L_270 - .L_269)


	//   ....[0]....
.L_269:
        /*0170*/ 	.word	0x00000cd0


	//   ....[1]....
        /*0174*/ 	.word	0x00000d00


	//   ....[2]....
        /*0178*/ 	.word	0x00000d20


	//   ....[3]....
        /*017c*/ 	.word	0x00000d30


	//   ....[4]....
        /*0180*/ 	.word	0x00000ec0


	//   ....[5]....
        /*0184*/ 	.word	0x00000ef0


	//   ....[6]....
        /*0188*/ 	.word	0x00000f20


	//   ....[7]....
        /*018c*/ 	.word	0x00000f40


	//   ....[8]....
        /*0190*/ 	.word	0x000010c0


	//   ....[9]....
        /*0194*/ 	.word	0x00001100


	//   ....[10]....
        /*0198*/ 	.word	0x00001130


	//   ....[11]....
        /*019c*/ 	.word	0x00001140


	//   ....[12]....
        /*01a0*/ 	.word	0x000012c0


	//   ....[13]....
        /*01a4*/ 	.word	0x000012f0


	//   ....[14]....
        /*01a8*/ 	.word	0x00001320


	//   ....[15]....
        /*01ac*/ 	.word	0x00001340


	//   ....[16]....
        /*01b0*/ 	.word	0x000014c0


	//   ....[17]....
        /*01b4*/ 	.word	0x000014f0


	//   ....[18]....
        /*01b8*/ 	.word	0x00001520


	//   ....[19]....
        /*01bc*/ 	.word	0x00001540


	//   ....[20]....
        /*01c0*/ 	.word	0x000022b0


	//   ....[21]....
        /*01c4*/ 	.word	0x000022c0


	//   ....[22]....
        /*01c8*/ 	.word	0x000022d0


	//   ....[23]....
        /*01cc*/ 	.word	0x000022f0


	//   ....[24]....
        /*01d0*/ 	.word	0x00002470


	//   ....[25]....
        /*01d4*/ 	.word	0x000024b0


	//   ....[26]....
        /*01d8*/ 	.word	0x000024e0


	//   ....[27]....
        /*01dc*/ 	.word	0x00002500


	//   ....[28]....
        /*01e0*/ 	.word	0x00002680


	//   ....[29]....
        /*01e4*/ 	.word	0x000026c0


	//   ....[30]....
        /*01e8*/ 	.word	0x000026f0


	//   ....[31]....
        /*01ec*/ 	.word	0x00002710


	//   ....[32]....
        /*01f0*/ 	.word	0x00002890


	//   ....[33]....
        /*01f4*/ 	.word	0x000028d0


	//   ....[34]....
        /*01f8*/ 	.word	0x00002900


	//   ....[35]....
        /*01fc*/ 	.word	0x00002920


	//   ....[36]....
        /*0200*/ 	.word	0x00002aa0


	//   ....[37]....
        /*0204*/ 	.word	0x00002ae0


	//   ....[38]....
        /*0208*/ 	.word	0x00002b10


	//   ....[39]....
        /*020c*/ 	.word	0x00002b30


	//   ....[40]....
        /*0210*/ 	.word	0x000051f0


	//   ....[41]....
        /*0214*/ 	.word	0x00005220


	//   ....[42]....
        /*0218*/ 	.word	0x00005240


	//   ....[43]....
        /*021c*/ 	.word	0x00005250


	//   ....[44]....
        /*0220*/ 	.word	0x000053e0


	//   ....[45]....
        /*0224*/ 	.word	0x00005410


	//   ....[46]....
        /*0228*/ 	.word	0x00005440


	//   ....[47]....
        /*022c*/ 	.word	0x00005460


	//   ....[48]....
        /*0230*/ 	.word	0x000055e0


	//   ....[49]....
        /*0234*/ 	.word	0x00005610


	//   ....[50]....
        /*0238*/ 	.word	0x00005640


	//   ....[51]....
        /*023c*/ 	.word	0x00005660


	//   ....[52]....
        /*0240*/ 	.word	0x000057e0


	//   ....[53]....
        /*0244*/ 	.word	0x00005810


	//   ....[54]....
        /*0248*/ 	.word	0x00005840


	//   ....[55]....
        /*024c*/ 	.word	0x00005860


	//   ....[56]....
        /*0250*/ 	.word	0x000059e0


	//   ....[57]....
        /*0254*/ 	.word	0x00005a10


	//   ....[58]....
        /*0258*/ 	.word	0x00005a40


	//   ....[59]....
        /*025c*/ 	.word	0x00005a60


	//----- nvinfo : EIATTR_VRC_CTA_INIT_COUNT
	.align		4
.L_270:
        /*0260*/ 	.byte	0x02, 0x4a
	.zero		1
	.zero		1


	//----- nvinfo : EIATTR_EXIT_INSTR_OFFSETS
	.align		4
        /*0264*/ 	.byte	0x04, 0x1c
        /*0266*/ 	.short	(.L_272 - .L_271)


	//   ....[0]....
.L_271:
        /*0268*/ 	.word	0x00006710


	//   ....[1]....
        /*026c*/ 	.word	0x00006770


	//----- nvinfo : EIATTR_MAX_THREADS
	.align		4
.L_272:
        /*0270*/ 	.byte	0x04, 0x05
        /*0272*/ 	.short	(.L_274 - .L_273)
.L_273:
        /*0274*/ 	.word	0x00000100
        /*0278*/ 	.word	0x00000001
        /*027c*/ 	.word	0x00000001


	//----- nvinfo : EIATTR_CRS_STACK_SIZE
	.align		4
.L_274:
        /*0280*/ 	.byte	0x04, 0x1e
        /*0282*/ 	.short	(.L_276 - .L_275)
.L_275:
        /*0284*/ 	.word	0x00000000


	//----- nvinfo : EIATTR_CBANK_PARAM_SIZE
	.align		4
.L_276:
        /*0288*/ 	.byte	0x03, 0x19
        /*028a*/ 	.short	0x0051


	//----- nvinfo : EIATTR_PARAM_CBANK
	.align		4
        /*028c*/ 	.byte	0x04, 0x0a
        /*028e*/ 	.short	(.L_278 - .L_277)
	.align		4
.L_277:
        /*0290*/ 	.word	index@(.nv.constant0._ZN6thrust24THRUST_300001_SM_1000_NS8cuda_cub4core6detail13_kernel_agentINS1_8__reduce11ReduceAgentINS0_12zip_iteratorIN4cuda3std3__45tupleIJNS0_10device_ptrIdEENS0_17counting_iteratorIlNS0_11use_defaultESF_SF_EEEEEEEPNSB_IJdlEEESJ_iNS1_9__extrema9arg_max_fIdl7AbsLessEEEEJSI_SK_iN3cub18CUB_300001_SM_100013GridEvenShareIiEENSR_9GridQueueIjEESO_EEEvDpT0_)
        /*0294*/ 	.short	0x0380
        /*0296*/ 	.short	0x0051


	//----- nvinfo : EIATTR_SW_WAR
	.align		4
.L_278:
        /*0298*/ 	.byte	0x04, 0x36
        /*029a*/ 	.short	(.L_280 - .L_279)
.L_279:
        /*029c*/ 	.word	0x00000008
.L_280:


//--------------------- .nv.info._ZN6thrust24THRUST_300001_SM_1000_NS8cuda_cub4core6detail13_kernel_agentINS1_8__reduce11ReduceAgentINS0_12zip_iteratorIN4cuda3std3__45tupleIJNS0_10device_ptrIdEENS0_17counting_iteratorIlNS0_11use_defaultESF_SF_EEEEEEEPNSB_IJdlEEESJ_iNS1_9__extrema9arg_max_fIdl7AbsLessEEEEJSI_SK_iSO_EEEvDpT0_ --------------------------
	.section	.nv.info._ZN6thrust24THRUST_300001_SM_1000_NS8cuda_cub4core6detail13_kernel_agentINS1_8__reduce11ReduceAgentINS0_12zip_iteratorIN4cuda3std3__45tupleIJNS0_10device_ptrIdEENS0_17counting_iteratorIlNS0_11use_defaultESF_SF_EEEEEEEPNSB_IJdlEEESJ_iNS1_9__extrema9arg_max_fIdl7AbsLessEEEEJSI_SK_iSO_EEEvDpT0_,"",@"SHT_CUDA_INFO"
	.sectionflags	@""
	.align	4


	//----- nvinfo : EIATTR_CUDA_API_VERSION
	.align		4
        /*0000*/ 	.byte	0x04, 0x37
        /*0002*/ 	.short	(.L_282 - .L_281)
.L_281:
        /*0004*/ 	.word	0x00000082


	//----- nvinfo : EIATTR_KPARAM_INFO
	.align		4
.L_282:
        /*0008*/ 	.byte	0x04, 0x17
        /*000a*/ 	.short	(.L_284 - .L_283)
.L_283:
        /*000c*/ 	.word	0x00000000
        /*0010*/ 	.short	0x0003
        /*0012*/ 	.short	0x001c
        /*0014*/ 	.byte	0x00, 0xf0, 0x05, 0x00


	//----- nvinfo : EIATTR_KPARAM_INFO
	.align		4
.L_284:
        /*0018*/ 	.byte	0x04, 0x17
        /*001a*/ 	.short	(.L_286 - .L_285)
.L_285:
        /*001c*/ 	.word	0x00000000
        /*0020*/ 	.short	0x0002
        /*0022*/ 	.short	0x0018
        /*0024*/ 	.byte	0x00, 0xf0, 0x11, 0x00


	//----- nvinfo : EIATTR_KPARAM_INFO
	.align		4
.L_286:
        /*0028*/ 	.byte	0x04, 0x17
        /*002a*/ 	.short	(.L_288 - .L_287)
.L_287:
        /*002c*/ 	.word	0x00000000
        /*0030*/ 	.short	0x0001
        /*0032*/ 	.short	0x0010
        /*0034*/ 	.byte	0x00, 0xf5, 0x21, 0x00


	//----- nvinfo : EIATTR_KPARAM_INFO
	.align		4
.L_288:
        /*0038*/ 	.byte	0x04, 0x17
        /*003a*/ 	.short	(.L_290 - .L_289)
.L_289:
        /*003c*/ 	.word	0x00000000
        /*0040*/ 	.short	0x0000
        /*0042*/ 	.short	0x0000
        /*0044*/ 	.byte	0x00, 0xf0, 0x41, 0x00


	//----- nvinfo : EIATTR_SPARSE_MMA_MASK
	.align		4
.L_290:
        /*0048*/ 	.byte	0x03, 0x50
        /*004a*/ 	.short	0x0000


	//----- nvinfo : EIATTR_MAXREG_COUNT
	.align		4
        /*004c*/ 	.byte	0x03, 0x1b
        /*004e*/ 	.short	0x00ff


	//----- nvinfo : EIATTR_NUM_BARRIERS
	.align		4
        /*0050*/ 	.byte	0x02, 0x4c
        /*0052*/ 	.byte	0x01
	.zero		1


	//----- nvinfo : EIATTR_MERCURY_ISA_VERSION
	.align		4
        /*0054*/ 	.byte	0x03, 0x5f
        /*0056*/ 	.short	0x0101


	//----- nvinfo : EIATTR_COOP_GROUP_MASK_REGIDS
	.align		4
        /*0058*/ 	.byte	0x04, 0x29
        /*005a*/ 	.short	(.L_292 - .L_291)


	//   ....[0]....
.L_291:
        /*005c*/ 	.word	0xffffffff


	//   ....[1]....
        /*0060*/ 	.word	0xffffffff


	//   ....[2]....
        /*0064*/ 	.word	0xffffffff


	//   ....[3]....
        /*0068*/ 	.word	0xffffffff


	//   ....[4]....
        /*006c*/ 	.word	0xffffffff


	//   ....[5]....
        /*0070*/ 	.word	0xffffffff


	//   ....[6]....
        /*0074*/ 	.word	0xffffffff


	//   ....[7]....
        /*0078*/ 	.word	0xffffffff


	//   ....[8]....
        /*007c*/ 	.word	0xffffffff


	//   ....[9]....
        /*0080*/ 	.word	0xffffffff


	//   ....[10]....
        /*0084*/ 	.word	0xffffffff


	//   ....[11]....
        /*0088*/ 	.word	0xffffffff


	//   ....[12]....
        /*008c*/ 	.word	0xffffffff


	//   ....[13]....
        /*0090*/ 	.word	0xffffffff


	//   ....[14]....
        /*0094*/ 	.word	0xffffffff


	//   ....[15]....
        /*0098*/ 	.word	0xffffffff


	//   ....[16]....
        /*009c*/ 	.word	0xffffffff


	//   ....[17]....
        /*00a0*/ 	.word	0xffffffff


	//   ....[18]....
        /*00a4*/ 	.word	0xffffffff


	//   ....[19]....
        /*00a8*/ 	.word	0xffffffff


	//   ....[20]....
        /*00ac*/ 	.word	0xffffffff


	//   ....[21]....
        /*00b0*/ 	.word	0xffffffff


	//   ....[22]....
        /*00b4*/ 	.word	0xffffffff


	//   ....[23]....
        /*00b8*/ 	.word	0xffffffff


	//   ....[24]....
        /*00bc*/ 	.word	0xffffffff


	//   ....[25]....
        /*00c0*/ 	.word	0xffffffff


	//   ....[26]....
        /*00c4*/ 	.word	0xffffffff


	//   ....[27]....
        /*00c8*/ 	.word	0xffffffff


	//   ....[28]....
        /*00cc*/ 	.word	0xffffffff


	//   ....[29]....
        /*00d0*/ 	.word	0xffffffff


	//   ....[30]....
        /*00d4*/ 	.word	0xffffffff


	//   ....[31]....
        /*00d8*/ 	.word	0xffffffff


	//   ....[32]....
        /*00dc*/ 	.word	0xffffffff


	//   ....[33]....
        /*00e0*/ 	.word	0xffffffff


	//   ....[34]....
        /*00e4*/ 	.word	0xffffffff


	//   ....[35]....
        /*00e8*/ 	.word	0xffffffff


	//   ....[36]....
        /*00ec*/ 	.word	0xffffffff


	//   ....[37]....
        /*00f0*/ 	.word	0xffffffff


	//   ....[38]....
        /*00f4*/ 	.word	0xffffffff


	//   ....[39]....
        /*00f8*/ 	.word	0xffffffff


	//   ....[40]....
        /*00fc*/ 	.word	0xffffffff


	//   ....[41]....
        /*0100*/ 	.word	0xffffffff


	//   ....[42]....
        /*0104*/ 	.word	0xffffffff


	//   ....[43]....
        /*0108*/ 	.word	0xffffffff


	//   ....[44]....
        /*010c*/ 	.word	0xffffffff


	//   ....[45]....
        /*0110*/ 	.word	0xffffffff


	//   ....[46]....
        /*0114*/ 	.word	0xffffffff


	//   ....[47]....
        /*0118*/ 	.word	0xffffffff


	//   ....[48]....
        /*011c*/ 	.word	0xffffffff


	//   ....[49]....
        /*0120*/ 	.word	0xffffffff


	//   ....[50]....
        /*0124*/ 	.word	0xffffffff


	//   ....[51]....
        /*0128*/ 	.word	0xffffffff


	//   ....[52]....
        /*012c*/ 	.word	0xffffffff


	//   ....[53]....
        /*0130*/ 	.word	0xffffffff


	//   ....[54]....
        /*0134*/ 	.word	0xffffffff


	//   ....[55]....
        /*0138*/ 	.word	0xffffffff


	//   ....[56]....
        /*013c*/ 	.word	0xffffffff


	//   ....[57]....
        /*0140*/ 	.word	0xffffffff


	//   ....[58]....
        /*0144*/ 	.word	0xffffffff


	//   ....[59]....
        /*0148*/ 	.word	0xffffffff


	//----- nvinfo : EIATTR_COOP_GROUP_INSTR_OFFSETS
	.align		4
.L_292:
        /*014c*/ 	.byte	0x04, 0x28
        /*014e*/ 	.short	(.L_294 - .L_293)


	//   ....[0]....
.L_293:
        /*0150*/ 	.word	0x00000c90


	//   ....[1]....
        /*0154*/ 	.word	0x00000cc0


	//   ....[2]....
        /*0158*/ 	.word	0x00000ce0


	//   ....[3]....
        /*015c*/ 	.word	0x00000cf0


	//   ....[4]....
        /*0160*/ 	.word	0x00000e80


	//   ....[5]....
        /*0164*/ 	.word	0x00000eb0


	//   ....[6]....
        /*0168*/ 	.word	0x00000ee0


	//   ....[7]....
        /*016c*/ 	.word	0x00000f00


	//   ....[8]....
        /*0170*/ 	.word	0x00001080


	//   ....[9]....
        /*0174*/ 	.word	0x000010b0


	//   ....[10]....
        /*0178*/ 	.word	0x000010e0


	//   ....[11]....
        /*017c*/ 	.word	0x00001100


	//   ....[12]....
        /*0180*/ 	.word	0x00001280


	//   ....[13]....
        /*0184*/ 	.word	0x000012b0


	//   ....[14]....
        /*0188*/ 	.word	0x000012e0


	//   ....[15]....
        /*018c*/ 	.word	0x00001300


	//   ....[16]....
        /*0190*/ 	.word	0x00001480


	//   ....[17]....
        /*0194*/ 	.word	0x000014b0


	//   ....[18]....
        /*0198*/ 	.word	0x000014e0


	//   ....[19]....
        /*019c*/ 	.word	0x00001500


	//   ....[20]....
        /*01a0*/ 	.word	0x00002260


	//   ....[21]....
        /*01a4*/ 	.word	0x00002270


	//   ....[22]....
        /*01a8*/ 	.word	0x00002280


	//   ....[23]....
        /*01ac*/ 	.word	0x000022a0


	//   ....[24]....
        /*01b0*/ 	.word	0x00002420


	//   ....[25]....
        /*01b4*/ 	.word	0x00002460


	//   ....[26]....
        /*01b8*/ 	.word	0x00002490


	//   ....[27]....
        /*01bc*/ 	.word	0x000024b0


	//   ....[28]....
        /*01c0*/ 	.word	0x00002630


	//   ....[29]....
        /*01c4*/ 	.word	0x00002670


	//   ....[30]....
        /*01c8*/ 	.word	0x000026a0


	//   ....[31]....
        /*01cc*/ 	.word	0x000026c0


	//   ....[32]....
        /*01d0*/ 	.word	0x00002840


	//   ....[33]....
        /*01d4*/ 	.word	0x00002880


	//   ....[34]....
        /*01d8*/ 	.word	0x000028b0


	//   ....[35]....
        /*01dc*/ 	.word	0x000028d0


	//   ....[36]....
        /*01e0*/ 	.word	0x00002a50


	//   ....[37]....
        /*01e4*/ 	.word	0x00002a90


	//   ....[38]....
        /*01e8*/ 	.word	0x00002ac0


	//   ....[39]....
        /*01ec*/ 	.word	0x00002ae0


	//   ....[40]....
        /*01f0*/ 	.word	0x00004f90


	//   ....[41]....
        /*01f4*/ 	.word	0x00004fc0


	//   ....[42]....
        /*01f8*/ 	.word	0x00004fe0


	//   ....[43]....
        /*01fc*/ 	.word	0x00004ff0


	//   ....[44]....
        /*0200*/ 	.word	0x00005180


	//   ....[45]....
        /*0204*/ 	.word	0x000051b0


	//   ....[46]....
        /*0208*/ 	.word	0x000051e0


	//   ....[47]....
        /*020c*/ 	.word	0x00005200


	//   ....[48]....
        /*0210*/ 	.word	0x00005380


	//   ....[49]....
        /*0214*/ 	.word	0x000053b0


	//   ....[50]....
        /*0218*/ 	.word	0x000053e0


	//   ....[51]....
        /*021c*/ 	.word	0x00005400


	//   ....[52]....
        /*0220*/ 	.word	0x00005580


	//   ....[53]....
        /*0224*/ 	.word	0x000055c0


	//   ....[54]....
        /*0228*/ 	.word	0x000055f0


	//   ....[55]....
        /*022c*/ 	.word	0x00005600


	//   ....[56]....
        /*0230*/ 	.word	0x00005780


	//   ....[57]....
        /*0234*/ 	.word	0x000057b0


	//   ....[58]....
        /*0238*/ 	.word	0x000057e0


	//   ....[59]....
        /*023c*/ 	.word	0x00005800


	//----- nvinfo : EIATTR_VRC_CTA_INIT_COUNT
	.align		4
.L_294:
        /*0240*/ 	.byte	0x02, 0x4a
	.zero		1
	.zero		1


	//----- nvinfo : EIATTR_EXIT_INSTR_OFFSETS
	.align		4
        /*0244*/ 	.byte	0x04, 0x1c
        /*0246*/ 	.short	(.L_296 - .L_295)


	//   ....[0]....
.L_295:
        /*0248*/ 	.word	0x00000030


	//   ....[1]....
        /*024c*/ 	.word	0x000064a0


	//   ....[2]....
        /*0250*/ 	.word	0x000064e0


	//----- nvinfo : EIATTR_MAX_THREADS
	.align		4
.L_296:
        /*0254*/ 	.byte	0x04, 0x05
        /*0256*/ 	.short	(.L_298 - .L_297)
.L_297:
        /*0258*/ 	.word	0x00000100
        /*025c*/ 	.word	0x00000001
        /*0260*/ 	.word	0x00000001


	//----- nvinfo : EIATTR_CRS_STACK_SIZE
	.align		4
.L_298:
        /*0264*/ 	.byte	0x04, 0x1e
        /*0266*/ 	.short	(.L_300 - .L_299)
.L_299:
        /*0268*/ 	.word	0x00000000


	//----- nvinfo : EIATTR_CBANK_PARAM_SIZE
	.align		4
.L_300:
        /*026c*/ 	.byte	0x03, 0x19
        /*026e*/ 	.short	0x001d


	//----- nvinfo : EIATTR_PARAM_CBANK
	.align		4
        /*0270*/ 	.byte	0x04, 0x0a
        /*0272*/ 	.short	(.L_302 - .L_301)
	.align		4
.L_301:
        /*0274*/ 	.word	index@(.nv.constant0._ZN6thrust24THRUST_300001_SM_1000_NS8cuda_cub4core6detail13_kernel_agentINS1_8__reduce11ReduceAgentINS0_12zip_iteratorIN4cuda3std3__45tupleIJNS0_10device_ptrIdEENS0_17counting_iteratorIlNS0_11use_defaultESF_SF_EEEEEEEPNSB_IJdlEEESJ_iNS1_9__extrema9arg_max_fIdl7AbsLessEEEEJSI_SK_iSO_EEEvDpT0_)
        /*0278*/ 	.short	0x0380
        /*027a*/ 	.short	0x001d


	//----- nvinfo : EIATTR_SW_WAR
	.align		4
.L_302:
        /*027c*/ 	.byte	0x04, 0x36
        /*027e*/ 	.short	(.L_304 - .L_303)
.L_303:
        /*0280*/ 	.word	0x00000008
.L_304:


//--------------------- .nv.info._Z24eliminate_columns_kernelPdPKdii --------------------------
	.section	.nv.info._Z24eliminate_columns_kernelPdPKdii,"",@"SHT_CUDA_INFO"
	.sectionflags	@""
	.align	4


	//----- nvinfo : EIATTR_CUDA_API_VERSION
	.align		4
        /*0000*/ 	.byte	0x04, 0x37
        /*0002*/ 	.short	(.L_306 - .L_305)
.L_305:
        /*0004*/ 	.word	0x00000082


	//----- nvinfo : EIATTR_KPARAM_INFO
	.align		4
.L_306:
        /*0008*/ 	.byte	0x04, 0x17
        /*000a*/ 	.short	(.L_308 - .L_307)
.L_307:
        /*000c*/ 	.word	0x00000000
        /*0010*/ 	.short	0x0003
        /*0012*/ 	.short	0x0014
        /*0014*/ 	.byte	0x00, 0xf0, 0x11, 0x00


	//----- nvinfo : EIATTR_KPARAM_INFO
	.align		4
.L_308:
        /*0018*/ 	.byte	0x04, 0x17
        /*001a*/ 	.short	(.L_310 - .L_309)
.L_309:
        /*001c*/ 	.word	0x00000000
        /*0020*/ 	.short	0x0002
        /*0022*/ 	.short	0x0010
        /*0024*/ 	.byte	0x00, 0xf0, 0x11, 0x00


	//----- nvinfo : EIATTR_KPARAM_INFO
	.align		4
.L_310:
        /*0028*/ 	.byte	0x04, 0x17
        /*002a*/ 	.short	(.L_312 - .L_311)
.L_311:
        /*002c*/ 	.word	0x00000000
        /*0030*/ 	.short	0x0001
        /*0032*/ 	.short	0x0008
        /*0034*/ 	.byte	0x00, 0xf5, 0x21, 0x00


	//----- nvinfo : EIATTR_KPARAM_INFO
	.align		4
.L_312:
        /*0038*/ 	.byte	0x04, 0x17
        /*003a*/ 	.short	(.L_314 - .L_313)
.L_313:
        /*003c*/ 	.word	0x00000000
        /*0040*/ 	.short	0x0000
        /*0042*/ 	.short	0x0000
        /*0044*/ 	.byte	0x00, 0xf5, 0x21, 0x00


	//----- nvinfo : EIATTR_SPARSE_MMA_MASK
	.align		4
.L_314:
        /*0048*/ 	.byte	0x03, 0x50
        /*004a*/ 	.short	0x0000


	//----- nvinfo : EIATTR_MAXREG_COUNT
	.align		4
        /*004c*/ 	.byte	0x03, 0x1b
        /*004e*/ 	.short	0x00ff


	//----- nvinfo : EIATTR_MERCURY_ISA_VERSION
	.align		4
        /*0050*/ 	.byte	0x03, 0x5f
        /*0052*/ 	.short	0x0101


	//----- nvinfo : EIATTR_VRC_CTA_INIT_COUNT
	.align		4
        /*0054*/ 	.byte	0x02, 0x4a
	.zero		1
	.zero		1


	//----- nvinfo : EIATTR_EXIT_INSTR_OFFSETS
	.align		4
        /*0058*/ 	.byte	0x04, 0x1c
        /*005a*/ 	.short	(.L_316 - .L_315)


	//   ....[0]....
.L_315:
        /*005c*/ 	.word	0x00000100


	//   ....[1]....
        /*0060*/ 	.word	0x00000940


	//----- nvinfo : EIATTR_CRS_STACK_SIZE
	.align		4
.L_316:
        /*0064*/ 	.byte	0x04, 0x1e
        /*0066*/ 	.short	(.L_318 - .L_317)
.L_317:
        /*0068*/ 	.word	0x00000000


	//----- nvinfo : EIATTR_CBANK_PARAM_SIZE
	.align		4
.L_318:
        /*006c*/ 	.byte	0x03, 0x19
        /*006e*/ 	.short	0x0018


	//----- nvinfo : EIATTR_PARAM_CBANK
	.align		4
        /*0070*/ 	.byte	0x04, 0x0a
        /*0072*/ 	.short	(.L_320 - .L_319)
	.align		4
.L_319:
        /*0074*/ 	.word	index@(.nv.constant0._Z24eliminate_columns_kernelPdPKdii)
        /*0078*/ 	.short	0x0380
        /*007a*/ 	.short	0x0018


	//----- nvinfo : EIATTR_SW_WAR
	.align		4
.L_320:
        /*007c*/ 	.byte	0x04, 0x36
        /*007e*/ 	.short	(.L_322 - .L_321)
.L_321:
        /*0080*/ 	.word	0x00000008
.L_322:


//--------------------- .nv.info._Z22compute_factors_kernelPKdPdiid --------------------------
	.section	.nv.info._Z22compute_factors_kernelPKdPdiid,"",@"SHT_CUDA_INFO"
	.sectionflags	@""
	.align	4


	//----- nvinfo : EIATTR_CUDA_API_VERSION
	.align		4
        /*0000*/ 	.byte	0x04, 0x37
        /*0002*/ 	.short	(.L_324 - .L_323)
.L_323:
        /*0004*/ 	.word	0x00000082


	//----- nvinfo : EIATTR_KPARAM_INFO
	.align		4
.L_324:
        /*0008*/ 	.byte	0x04, 0x17
        /*000a*/ 	.short	(.L_326 - .L_325)
.L_325:
        /*000c*/ 	.word	0x00000000
        /*0010*/ 	.short	0x0004
        /*0012*/ 	.short	0x0018
        /*0014*/ 	.byte	0x00, 0xf0, 0x21, 0x00


	//----- nvinfo : EIATTR_KPARAM_INFO
	.align		4
.L_326:
        /*0018*/ 	.byte	0x04, 0x17
        /*001a*/ 	.short	(.L_328 - .L_327)
.L_327:
        /*001c*/ 	.word	0x00000000
        /*0020*/ 	.short	0x0003
        /*0022*/ 	.short	0x0014
        /*0024*/ 	.byte	0x00, 0xf0, 0x11, 0x00


	//----- nvinfo : EIATTR_KPARAM_INFO
	.align		4
.L_328:
        /*0028*/ 	.byte	0x04, 0x17
        /*002a*/ 	.short	(.L_330 - .L_329)
.L_329:
        /*002c*/ 	.word	0x00000000
        /*0030*/ 	.short	0x0002
        /*0032*/ 	.short	0x0010
        /*0034*/ 	.byte	0x00, 0xf0, 0x11, 0x00


	//----- nvinfo : EIATTR_KPARAM_INFO
	.align		4
.L_330:
        /*0038*/ 	.byte	0x04, 0x17
        /*003a*/ 	.short	(.L_332 - .L_331)
.L_331:
        /*003c*/ 	.word	0x00000000
        /*0040*/ 	.short	0x0001
        /*0042*/ 	.short	0x0008
        /*0044*/ 	.byte	0x00, 0xf5, 0x21, 0x00


	//----- nvinfo : EIATTR_KPARAM_INFO
	.align		4
.L_332:
        /*0048*/ 	.byte	0x04, 0x17
        /*004a*/ 	.short	(.L_334 - .L_333)
.L_333:
        /*004c*/ 	.word	0x00000000
        /*0050*/ 	.short	0x0000
        /*0052*/ 	.short	0x0000
        /*0054*/ 	.byte	0x00, 0xf5, 0x21, 0x00


	//----- nvinfo : EIATTR_SPARSE_MMA_MASK
	.align		4
.L_334:
        /*0058*/ 	.byte	0x03, 0x50
        /*005a*/ 	.short	0x0000


	//----- nvinfo : EIATTR_MAXREG_COUNT
	.align		4
        /*005c*/ 	.byte	0x03, 0x1b
        /*005e*/ 	.short	0x00ff


	//----- nvinfo : EIATTR_MERCURY_ISA_VERSION
	.align		4
        /*0060*/ 	.byte	0x03, 0x5f
        /*0062*/ 	.short	0x0101


	//----- nvinfo : EIATTR_VRC_CTA_INIT_COUNT
	.align		4
        /*0064*/ 	.byte	0x02, 0x4a
	.zero		1
	.zero		1


	//----- nvinfo : EIATTR_EXIT_INSTR_OFFSETS
	.align		4
        /*0068*/ 	.byte	0x04, 0x1c
        /*006a*/ 	.short	(.L_336 - .L_335)


	//   ....[0]....
.L_335:
        /*006c*/ 	.word	0x000000c0


	//   ....[1]....
        /*0070*/ 	.word	0x00000580


	//   ....[2]....
        /*0074*/ 	.word	0x00000d10


	//----- nvinfo : EIATTR_CRS_STACK_SIZE
	.align		4
.L_336:
        /*0078*/ 	.byte	0x04, 0x1e
        /*007a*/ 	.short	(.L_338 - .L_337)
.L_337:
        /*007c*/ 	.word	0x00000000


	//----- nvinfo : EIATTR_CBANK_PARAM_SIZE
	.align		4
.L_338:
        /*0080*/ 	.byte	0x03, 0x19
        /*0082*/ 	.short	0x0020


	//----- nvinfo : EIATTR_PARAM_CBANK
	.align		4
        /*0084*/ 	.byte	0x04, 0x0a
        /*0086*/ 	.short	(.L_340 - .L_339)
	.align		4
.L_339:
        /*0088*/ 	.word	index@(.nv.constant0._Z22compute_factors_kernelPKdPdiid)
        /*008c*/ 	.short	0x0380
        /*008e*/ 	.short	0x0020


	//----- nvinfo : EIATTR_SW_WAR
	.align		4
.L_340:
        /*0090*/ 	.byte	0x04, 0x36
        /*0092*/ 	.short	(.L_342 - .L_341)
.L_341:
        /*0094*/ 	.word	0x00000008
.L_342:


//--------------------- .nv.info._Z16swap_rows_kernelPdiii --------------------------
	.section	.nv.info._Z16swap_rows_kernelPdiii,"",@"SHT_CUDA_INFO"
	.sectionflags	@""
	.align	4


	//----- nvinfo : EIATTR_CUDA_API_VERSION
	.align		4
        /*0000*/ 	.byte	0x04, 0x37
        /*0002*/ 	.short	(.L_344 - .L_343)
.L_343:
        /*0004*/ 	.word	0x00000082


	//----- nvinfo : EIATTR_KPARAM_INFO
	.align		4
.L_344:
        /*0008*/ 	.byte	0x04, 0x17
        /*000a*/ 	.short	(.L_346 - .L_345)
.L_345:
        /*000c*/ 	.word	0x00000000
        /*0010*/ 	.short	0x0003
        /*0012*/ 	.short	0x0010
        /*0014*/ 	.byte	0x00, 0xf0, 0x11, 0x00


	//----- nvinfo : EIATTR_KPARAM_INFO
	.align		4
.L_346:
        /*0018*/ 	.byte	0x04, 0x17
        /*001a*/ 	.short	(.L_348 - .L_347)
.L_347:
        /*001c*/ 	.word	0x00000000
        /*0020*/ 	.short	0x0002
        /*0022*/ 	.short	0x000c
        /*0024*/ 	.byte	0x00, 0xf0, 0x11, 0x00


	//----- nvinfo : EIATTR_KPARAM_INFO
	.align		4
.L_348:
        /*0028*/ 	.byte	0x04, 0x17
        /*002a*/ 	.short	(.L_350 - .L_349)
.L_349:
        /*002c*/ 	.word	0x00000000
        /*0030*/ 	.short	0x0001
        /*0032*/ 	.short	0x0008
        /*0034*/ 	.byte	0x00, 0xf0, 0x11, 0x00


	//----- nvinfo : EIATTR_KPARAM_INFO
	.align		4
.L_350:
        /*0038*/ 	.byte	0x04, 0x17
        /*003a*/ 	.short	(.L_352 - .L_351)
.L_351:
        /*003c*/ 	.word	0x00000000
        /*0040*/ 	.short	0x0000
        /*0042*/ 	.short	0x0000
        /*0044*/ 	.byte	0x00, 0xf5, 0x21, 0x00


	//----- nvinfo : EIATTR_SPARSE_MMA_MASK
	.align		4
.L_352:
        /*0048*/ 	.byte	0x03, 0x50
        /*004a*/ 	.short	0x0000


	//----- nvinfo : EIATTR_MAXREG_COUNT
	.align		4
        /*004c*/ 	.byte	0x03, 0x1b
        /*004e*/ 	.short	0x00ff


	//----- nvinfo : EIATTR_MERCURY_ISA_VERSION
	.align		4
        /*0050*/ 	.byte	0x03, 0x5f
        /*0052*/ 	.short	0x0101


	//----- nvinfo : EIATTR_VRC_CTA_INIT_COUNT
	.align		4
        /*0054*/ 	.byte	0x02, 0x4a
	.zero		1
	.zero		1


	//----- nvinfo : EIATTR_EXIT_INSTR_OFFSETS
	.align		4
        /*0058*/ 	.byte	0x04, 0x1c
        /*005a*/ 	.short	(.L_354 - .L_353)


	//   ....[0]....
.L_353:
        /*005c*/ 	.word	0x00000100


	//   ....[1]....
        /*0060*/ 	.word	0x000004f0


	//   ....[2]....
        /*0064*/ 	.word	0x000007e0


	//----- nvinfo : EIATTR_CRS_STACK_SIZE
	.align		4
.L_354:
        /*0068*/ 	.byte	0x04, 0x1e
        /*006a*/ 	.short	(.L_356 - .L_355)
.L_355:
        /*006c*/ 	.word	0x00000000


	//----- nvinfo : EIATTR_CBANK_PARAM_SIZE
	.align		4
.L_356:
        /*0070*/ 	.byte	0x03, 0x19
        /*0072*/ 	.short	0x0014


	//----- nvinfo : EIATTR_PARAM_CBANK
	.align		4
        /*0074*/ 	.byte	0x04, 0x0a
        /*0076*/ 	.short	(.L_358 - .L_357)
	.align		4
.L_357:
        /*0078*/ 	.word	index@(.nv.constant0._Z16swap_rows_kernelPdiii)
        /*007c*/ 	.short	0x0380
        /*007e*/ 	.short	0x0014


	//----- nvinfo : EIATTR_SW_WAR
	.align		4
.L_358:
        /*0080*/ 	.byte	0x04, 0x36
        /*0082*/ 	.short	(.L_360 - .L_359)
.L_359:
        /*0084*/ 	.word	0x00000008
.L_360:


//--------------------- .nv.callgraph             --------------------------
	.section	.nv.callgraph,"",@"SHT_CUDA_CALLGRAPH"
	.align	4
	.sectionentsize	8
	.align		4
        /*0000*/ 	.word	0x00000000
	.align		4
        /*0004*/ 	.word	0xffffffff
	.align		4
        /*0008*/ 	.word	0x00000000
	.align		4
        /*000c*/ 	.word	0xfffffffe
	.align		4
        /*0010*/ 	.word	0x00000000
	.align		4
        /*0014*/ 	.word	0xfffffffd
	.align		4
        /*0018*/ 	.word	0x00000000
	.align		4
        /*001c*/ 	.word	0xfffffffc


//--------------------- .nv.constant4             --------------------------
	.section	.nv.constant4,"a",@progbits
	.align	8
	.align		8
.nv.constant4:
        /*0000*/ 	.dword	_ZN34_INTERNAL_e6bada6c_4_k_cu_cf20afa44cuda3std3__45__cpo5beginE
	.align		8
        /*0008*/ 	.dword	_ZN34_INTERNAL_e6bada6c_4_k_cu_cf20afa44cuda3std3__45__cpo3endE
	.align		8
        /*0010*/ 	.dword	_ZN34_INTERNAL_e6bada6c_4_k_cu_cf20afa44cuda3std3__45__cpo6cbeginE
	.align		8
        /*0018*/ 	.dword	_ZN34_INTERNAL_e6bada6c_4_k_cu_cf20afa44cuda3std3__45__cpo4cendE
	.align		8
        /*0020*/ 	.dword	_ZN34_INTERNAL_e6bada6c_4_k_cu_cf20afa44cuda3std3__45__cpo6rbeginE
	.align		8
        /*0028*/ 	.dword	_ZN34_INTERNAL_e6bada6c_4_k_cu_cf20afa44cuda3std3__45__cpo4rendE
	.align		8
        /*0030*/ 	.dword	_ZN34_INTERNAL_e6bada6c_4_k_cu_cf20afa44cuda3std3__45__cpo7crbeginE
	.align		8
        /*0038*/ 	.dword	_ZN34_INTERNAL_e6bada6c_4_k_cu_cf20afa44cuda3std3__45__cpo5crendE
	.align		8
        /*0040*/ 	.dword	_ZN34_INTERNAL_e6bada6c_4_k_cu_cf20afa44cuda3std3__436_GLOBAL__N__e6bada6c_4_k_cu_cf20afa46ignoreE
	.align		8
        /*0048*/ 	.dword	_ZN34_INTERNAL_e6bada6c_4_k_cu_cf20afa44cuda3std3__419piecewise_constructE
	.align		8
        /*0050*/ 	.dword	_ZN34_INTERNAL_e6bada6c_4_k_cu_cf20afa44cuda3std3__48in_placeE
	.align		8
        /*0058*/ 	.dword	_ZN34_INTERNAL_e6bada6c_4_k_cu_cf20afa44cuda3std3__420unreachable_sentinelE
	.align		8
        /*0060*/ 	.dword	_ZN34_INTERNAL_e6bada6c_4_k_cu_cf20afa44cuda3std3__47nulloptE
	.align		8
        /*0068*/ 	.dword	_ZN34_INTERNAL_e6bada6c_4_k_cu_cf20afa44cuda3std3__48unexpectE
	.align		8
        /*0070*/ 	.dword	_ZN34_INTERNAL_e6bada6c_4_k_cu_cf20afa44cuda3std6ranges3__45__cpo4swapE
	.align		8
        /*0078*/ 	.dword	_ZN34_INTERNAL_e6bada6c_4_k_cu_cf20afa44cuda3std6ranges3__45__cpo9iter_moveE
	.align		8
        /*0080*/ 	.dword	_ZN34_INTERNAL_e6bada6c_4_k_cu_cf20afa44cuda3std6ranges3__45__cpo5beginE
	.align		8
        /*0088*/ 	.dword	_ZN34_INTERNAL_e6bada6c_4_k_cu_cf20afa44cuda3std6ranges3__45__cpo3endE
	.align		8
        /*0090*/ 	.dword	_ZN34_INTERNAL_e6bada6c_4_k_cu_cf20afa44cuda3std6ranges3__45__cpo6cbeginE
	.align		8
        /*0098*/ 	.dword	_ZN34_INTERNAL_e6bada6c_4_k_cu_cf20afa44cuda3std6ranges3__45__cpo4cendE
	.align		8
        /*00a0*/ 	.dword	_ZN34_INTERNAL_e6bada6c_4_k_cu_cf20afa44cuda3std6ranges3__45__cpo7advanceE
	.align		8
        /*00a8*/ 	.dword	_ZN34_INTERNAL_e6bada6c_4_k_cu_cf20afa44cuda3std6ranges3__45__cpo9iter_swapE
	.align		8
        /*00b0*/ 	.dword	_ZN34_INTERNAL_e6bada6c_4_k_cu_cf20afa44cuda3std6ranges3__45__cpo4nextE
	.align		8
        /*00b8*/ 	.dword	_ZN34_INTERNAL_e6bada6c_4_k_cu_cf20afa44cuda3std6ranges3__45__cpo4prevE
	.align		8
        /*00c0*/ 	.dword	_ZN34_INTERNAL_e6bada6c_4_k_cu_cf20afa44cuda3std6ranges3__45__cpo4dataE
	.align		8
        /*00c8*/ 	.dword	_ZN34_INTERNAL_e6bada6c_4_k_cu_cf20afa44cuda3std6ranges3__45__cpo5cdataE
	.align		8
        /*00d0*/ 	.dword	_ZN34_INTERNAL_e6bada6c_4_k_cu_cf20afa44cuda3std6ranges3__45__cpo4sizeE
	.align		8
        /*00d8*/ 	.dword	_ZN34_INTERNAL_e6bada6c_4_k_cu_cf20afa44cuda3std6ranges3__45__cpo5ssizeE
	.align		8
        /*00e0*/ 	.dword	_ZN34_INTERNAL_e6bada6c_4_k_cu_cf20afa44cuda3std6ranges3__45__cpo8distanceE
	.align		8
        /*00e8*/ 	.dword	_ZN34_INTERNAL_e6bada6c_4_k_cu_cf20afa46thrust24THRUST_300001_SM_1000_NS8cuda_cub3parE
	.align		8
        /*00f0*/ 	.dword	_ZN34_INTERNAL_e6bada6c_4_k_cu_cf20afa46thrust24THRUST_300001_SM_1000_NS8cuda_cub10par_nosyncE
	.align		8
        /*00f8*/ 	.dword	_ZN34_INTERNAL_e6bada6c_4_k_cu_cf20afa46thrust24THRUST_300001_SM_1000_NS6system6detail10sequential3seqE
	.align		8
        /*0100*/ 	.dword	_ZN34_INTERNAL_e6bada6c_4_k_cu_cf20afa46thrust24THRUST_300001_SM_1000_NS6system3cpp3parE
	.align		8
        /*0108*/ 	.dword	_ZN34_INTERNAL_e6bada6c_4_k_cu_cf20afa46thrust24THRUST_300001_SM_1000_NS12placeholders2_1E
	.align		8
        /*0110*/ 	.dword	_ZN34_INTERNAL_e6bada6c_4_k_cu_cf20afa46thrust24THRUST_300001_SM_1000_NS12placeholders2_2E
	.align		8
        /*0118*/ 	.dword	_ZN34_INTERNAL_e6bada6c_4_k_cu_cf20afa46thrust24THRUST_300001_SM_1000_NS12placeholders2_3E
	.align		8
        /*0120*/ 	.dword	_ZN34_INTERNAL_e6bada6c_4_k_cu_cf20afa46thrust24THRUST_300001_SM_1000_NS12placeholders2_4E
	.align		8
        /*0128*/ 	.dword	_ZN34_INTERNAL_e6bada6c_4_k_cu_cf20afa46thrust24THRUST_300001_SM_1000_NS12placeholders2_5E
	.align		8
        /*0130*/ 	.dword	_ZN34_INTERNAL_e6bada6c_4_k_cu_cf20afa46thrust24THRUST_300001_SM_1000_NS12placeholders2_6E
	.align		8
        /*0138*/ 	.dword	_ZN34_INTERNAL_e6bada6c_4_k_cu_cf20afa46thrust24THRUST_300001_SM_1000_NS12placeholders2_7E
	.align		8
        /*0140*/ 	.dword	_ZN34_INTERNAL_e6bada6c_4_k_cu_cf20afa46thrust24THRUST_300001_SM_1000_NS12placeholders2_8E
	.align		8
        /*0148*/ 	.dword	_ZN34_INTERNAL_e6bada6c_4_k_cu_cf20afa46thrust24THRUST_300001_SM_1000_NS12placeholders2_9E
	.align		8
        /*0150*/ 	.dword	_ZN34_INTERNAL_e6bada6c_4_k_cu_cf20afa46thrust24THRUST_300001_SM_1000_NS12placeholders3_10E
	.align		8
        /*0158*/ 	.dword	_ZN34_INTERNAL_e6bada6c_4_k_cu_cf20afa46thrust24THRUST_300001_SM_1000_NS3seqE
	.align		8
        /*0160*/ 	.dword	_ZN34_INTERNAL_e6bada6c_4_k_cu_cf20afa46thrust24THRUST_300001_SM_1000_NS6deviceE


//--------------------- .text._ZN3cub18CUB_300001_SM_10006detail11EmptyKernelIvEEvv --------------------------
	.section	.text._ZN3cub18CUB_300001_SM_10006detail11EmptyKernelIvEEvv,"ax",@progbits
	.align	128
        .global         _ZN3cub18CUB_300001_SM_10006detail11EmptyKernelIvEEvv
        .type           _ZN3cub18CUB_300001_SM_10006detail11EmptyKernelIvEEvv,@function
        .size           _ZN3cub18CUB_300001_SM_10006detail11EmptyKernelIvEEvv,(.L_x_731 - _ZN3cub18CUB_300001_SM_10006detail11EmptyKernelIvEEvv)
        .other          _ZN3cub18CUB_300001_SM_10006detail11EmptyKernelIvEEvv,@"STO_CUDA_ENTRY STV_DEFAULT"
_ZN3cub18CUB_300001_SM_10006detail11EmptyKernelIvEEvv:
.text._ZN3cub18CUB_300001_SM_10006detail11EmptyKernelIvEEvv:
[----:B------:R-:W-:Y:S01]  /*0000*/  LDC R1, c[0x0][0x37c] ;  /* 0x0000df00ff017b82 */ /* 0x000fe20000000800 */
[----:B------:R-:W-:Y:S05]  /*0010*/  EXIT ;  /* 0x000000000000794d */ /* 0x000fea0003800000 */
.L_x_0:
[----:B------:R-:W-:-:S00]  /*0020*/  BRA `(.L_x_0) ;  /* 0xfffffffc00fc7947 */ /* 0x000fc0000383ffff */
[----:B------:R-:W-:-:S00]  /*0030*/  NOP ;  /* 0x0000000000007918 */ /* 0x000fc00000000000 */
        /* <DEDUP_REMOVED lines=12> */
.L_x_731:


//--------------------- .text._ZN6thrust24THRUST_300001_SM_1000_NS8cuda_cub4core6detail13_kernel_agentINS1_8__reduce11ReduceAgentIPN4cuda3std3__45tupleIJdlEEESC_SB_lNS1_9__extrema9arg_max_fIdl7AbsLessEEEEJSC_SC_iSG_EEEvDpT0_ --------------------------
	.section	.text._ZN6thrust24THRUST_300001_SM_1000_NS8cuda_cub4core6detail13_kernel_agentINS1_8__reduce11ReduceAgentIPN4cuda3std3__45tupleIJdlEEESC_SB_lNS1_9__extrema9arg_max_fIdl7AbsLessEEEEJSC_SC_iSG_EEEvDpT0_,"ax",@progbits
	.align	128
        .global         _ZN6thrust24THRUST_300001_SM_1000_NS8cuda_cub4core6detail13_kernel_agentINS1_8__reduce11ReduceAgentIPN4cuda3std3__45tupleIJdlEEESC_SB_lNS1_9__extrema9arg_max_fIdl7AbsLessEEEEJSC_SC_iSG_EEEvDpT0_
        .type           _ZN6thrust24THRUST_300001_SM_1000_NS8cuda_cub4core6detail13_kernel_agentINS1_8__reduce11ReduceAgentIPN4cuda3std3__45tupleIJdlEEESC_SB_lNS1_9__extrema9arg_max_fIdl7AbsLessEEEEJSC_SC_iSG_EEEvDpT0_,@function
        .size           _ZN6thrust24THRUST_300001_SM_1000_NS8cuda_cub4core6detail13_kernel_agentINS1_8__reduce11ReduceAgentIPN4cuda3std3__45tupleIJdlEEESC_SB_lNS1_9__extrema9arg_max_fIdl7AbsLessEEEEJSC_SC_iSG_EEEvDpT0_,(.L_x_732 - _ZN6thrust24THRUST_300001_SM_1000_NS8cuda_cub4core6detail13_kernel_agentINS1_8__reduce11ReduceAgentIPN4cuda3std3__45tupleIJdlEEESC_SB_lNS1_9__extrema9arg_max_fIdl7AbsLessEEEEJSC_SC_iSG_EEEvDpT0_)
        .other          _ZN6thrust24THRUST_300001_SM_1000_NS8cuda_cub4core6detail13_kernel_agentINS1_8__reduce11ReduceAgentIPN4cuda3std3__45tupleIJdlEEESC_SB_lNS1_9__extrema9arg_max_fIdl7AbsLessEEEEJSC_SC_iSG_EEEvDpT0_,@"STO_CUDA_ENTRY STV_DEFAULT"
_ZN6thrust24THRUST_300001_SM_1000_NS8cuda_cub4core6detail13_kernel_agentINS1_8__reduce11ReduceAgentIPN4cuda3std3__45tupleIJdlEEESC_SB_lNS1_9__extrema9arg_max_fIdl7AbsLessEEEEJSC_SC_iSG_EEEvDpT0_:
.text._ZN6thrust24THRUST_300001_SM_1000_NS8cuda_cub4core6detail13_kernel_agentINS1_8__reduce11ReduceAgentIPN4cuda3std3__45tupleIJdlEEESC_SB_lNS1_9__extrema9arg_max_fIdl7AbsLessEEEEJSC_SC_iSG_EEEvDpT0_:
[----:B------:R-:W-:Y:S01]  /*0000*/  LDC R1, c[0x0][0x37c] ;  /* 0x0000df00ff017b82 */ /* 0x000fe20000000800 */
[----:B------:R-:W0:Y:S02]  /*0010*/  LDCU UR8, c[0x0][0x390] ;  /* 0x00007200ff0877ac */ /* 0x000e240008000800 */
[----:B0-----:R-:W-:-:S13]  /*0020*/  ISETP.NE.AND P0, PT, RZ, UR8, PT ;  /* 0x00000008ff007c0c */ /* 0x001fda000bf05270 */
[----:B------:R-:W-:Y:S05]  /*0030*/  @!P0 EXIT ;  /* 0x000000000000894d */ /* 0x000fea0003800000 */
[----:B------:R-:W-:Y:S01]  /*0040*/  UISETP.GT.AND UP0, UPT, UR8, 0x4ff, UPT ;  /* 0x000004ff0800788c */ /* 0x000fe2000bf04270 */
[----:B------:R-:W-:Y:S01]  /*0050*/  BSSY.RECONVERGENT B0, `(.L_x_1) ;  /* 0x00006c1000007945 */ /* 0x000fe20003800200 */
[----:B------:R-:W0:Y:S07]  /*0060*/  LDCU.64 UR10, c[0x0][0x358] ;  /* 0x00006b00ff0a77ac */ /* 0x000e2e0008000a00 */
[----:B------:R-:W-:Y:S05]  /*0070*/  BRA.U UP0, `(.L_x_2) ;  /* 0x0000003900807547 */ /* 0x000fea000b800000 */
[----:B------:R-:W1:Y:S01]  /*0080*/  S2R R0, SR_TID.X ;  /* 0x0000000000007919 */ /* 0x000e620000002100 */
[----:B------:R-:W2:Y:S01]  /*0090*/  LDCU UR4, c[0x0][0x390] ;  /* 0x00007200ff0477ac */ /* 0x000ea20008000800 */
[----:B------:R-:W-:Y:S01]  /*00a0*/  BSSY.RECONVERGENT B1, `(.L_x_3) ;  /* 0x000000b000017945 */ /* 0x000fe20003800200 */
[----:B------:R-:W-:Y:S02]  /*00b0*/  CS2R R14, SRZ ;  /* 0x00000000000e7805 */ /* 0x000fe4000001ff00 */
[----:B------:R-:W-:Y:S02]  /*00c0*/  CS2R R12, SRZ ;  /* 0x00000000000c7805 */ /* 0x000fe4000001ff00 */
[----:B-1----:R-:W-:Y:S01]  /*00d0*/  ISETP.GE.AND P0, PT, R0, UR8, PT ;  /* 0x0000000800007c0c */ /* 0x002fe2000bf06270 */
[----:B------:R-:W-:-:S12]  /*00e0*/  IMAD.MOV.U32 R19, RZ, RZ, R0 ;  /* 0x000000ffff137224 */ /* 0x000fd800078e0000 */
[----:B--2---:R-:W-:Y:S05]  /*00f0*/  @P0 BRA `(.L_x_4) ;  /* 0x0000000000140947 */ /* 0x004fea0003800000 */
[----:B------:R-:W1:Y:S02]  /*0100*/  LDC.64 R2, c[0x0][0x380] ;  /* 0x0000e000ff027b82 */ /* 0x000e640000000a00 */
[----:B-1----:R-:W-:-:S05]  /*0110*/  IMAD.WIDE.U32 R2, R0, 0x10, R2 ;  /* 0x0000001000027825 */ /* 0x002fca00078e0002 */
[----:B0-----:R1:W5:Y:S04]  /*0120*/  LDG.E.64.CONSTANT R14, desc[UR10][R2.64] ;  /* 0x0000000a020e7981 */ /* 0x001368000c1e9b00 */
[----:B------:R1:W5:Y:S01]  /*0130*/  LDG.E.64.CONSTANT R12, desc[UR10][R2.64+0x8] ;  /* 0x0000080a020c7981 */ /* 0x000362000c1e9b00 */
[----:B------:R-:W-:-:S07]  /*0140*/  VIADD R19, R0, 0x100 ;  /* 0x0000010000137836 */ /* 0x000fce0000000000 */
.L_x_4:
[----:B0-----:R-:W-:Y:S05]  /*0150*/  BSYNC.RECONVERGENT B1 ;  /* 0x0000000000017941 */ /* 0x001fea0003800200 */
.L_x_3:
[----:B------:R-:W-:Y:S01]  /*0160*/  ISETP.GE.AND P0, PT, R19, UR8, PT ;  /* 0x0000000813007c0c */ /* 0x000fe2000bf06270 */
[----:B------:R-:W-:-:S12]  /*0170*/  BSSY.RECONVERGENT B1, `(.L_x_5) ;  /* 0x0000099000017945 */ /* 0x000fd80003800200 */
[----:B------:R-:W-:Y:S05]  /*0180*/  @P0 BRA `(.L_x_6) ;  /* 0x00000008005c0947 */ /* 0x000fea0003800000 */
[----:B------:R-:W-:Y:S01]  /*0190*/  LOP3.LUT R4, RZ, R19, RZ, 0x33, !PT ;  /* 0x00000013ff047212 */ /* 0x000fe200078e33ff */
[----:B------:R-:W-:Y:S04]  /*01a0*/  BSSY.RECONVERGENT B2, `(.L_x_7) ;  /* 0x000002e000027945 */ /* 0x000fe80003800200 */
[----:B------:R-:W-:-:S05]  /*01b0*/  VIADD R4, R4, UR8 ;  /* 0x0000000804047c36 */ /* 0x000fca0008000000 */
[----:B-1----:R-:W-:-:S04]  /*01c0*/  LOP3.LUT R2, R4, 0x300, RZ, 0xc0, !PT ;  /* 0x0000030004027812 */ /* 0x002fc800078ec0ff */
[----:B------:R-:W-:-:S13]  /*01d0*/  ISETP.NE.AND P0, PT, R2, 0x300, PT ;  /* 0x000003000200780c */ /* 0x000fda0003f05270 */
[----:B------:R-:W-:Y:S05]  /*01e0*/  @!P0 BRA `(.L_x_8) ;  /* 0x0000000000a48947 */ /* 0x000fea0003800000 */
[----:B------:R-:W0:Y:S01]  /*01f0*/  LDC.64 R2, c[0x0][0x380] ;  /* 0x0000e000ff027b82 */ /* 0x000e220000000a00 */
[----:B------:R-:W-:-:S04]  /*0200*/  LEA.HI R5, R4, 0x1, RZ, 0x18 ;  /* 0x0000000104057811 */ /* 0x000fc800078fc0ff */
[----:B------:R-:W-:-:S05]  /*0210*/  LOP3.LUT R5, R5, 0x3, RZ, 0xc0, !PT ;  /* 0x0000000305057812 */ /* 0x000fca00078ec0ff */
[----:B------:R-:W-:Y:S02]  /*0220*/  IMAD.MOV R5, RZ, RZ, -R5 ;  /* 0x000000ffff057224 */ /* 0x000fe400078e0a05 */
[----:B0-----:R-:W-:-:S04]  /*0230*/  IMAD.WIDE.U32 R2, R19, 0x10, R2 ;  /* 0x0000001013027825 */ /* 0x001fc800078e0002 */
[----:B------:R-:W-:-:S07]  /*0240*/  IMAD.MOV.U32 R16, RZ, RZ, R2 ;  /* 0x000000ffff107224 */ /* 0x000fce00078e0002 */
.L_x_11:
[----:B------:R-:W-:-:S05]  /*0250*/  IMAD.MOV.U32 R2, RZ, RZ, R16 ;  /* 0x000000ffff027224 */ /* 0x000fca00078e0010 */
[----:B------:R-:W2:Y:S04]  /*0260*/  LDG.E.64.CONSTANT R8, desc[UR10][R2.64] ;  /* 0x0000000a02087981 */ /* 0x000ea8000c1e9b00 */
[----:B------:R-:W3:Y:S01]  /*0270*/  LDG.E.64.CONSTANT R10, desc[UR10][R2.64+0x8] ;  /* 0x0000080a020a7981 */ /* 0x000ee2000c1e9b00 */
[----:B------:R-:W-:Y:S01]  /*0280*/  VIADD R5, R5, 0x1 ;  /* 0x0000000105057836 */ /* 0x000fe20000000000 */
[----:B------:R-:W-:Y:S01]  /*0290*/  BSSY.RECONVERGENT B3, `(.L_x_9) ;  /* 0x000001b000037945 */ /* 0x000fe20003800200 */
[----:B-----5:R-:W-:Y:S01]  /*02a0*/  IMAD.MOV.U32 R21, RZ, RZ, R13 ;  /* 0x000000ffff157224 */ /* 0x020fe200078e000d */
[----:B------:R-:W-:Y:S01]  /*02b0*/  IADD3 R16, P3, PT, R2, 0x1000, RZ ;  /* 0x0000100002107810 */ /* 0x000fe20007f7e0ff */
[----:B------:R-:W-:Y:S01]  /*02c0*/  IMAD.MOV.U32 R17, RZ, RZ, R12 ;  /* 0x000000ffff117224 */ /* 0x000fe200078e000c */
[----:B------:R-:W-:Y:S01]  /*02d0*/  ISETP.NE.AND P2, PT, R5, RZ, PT ;  /* 0x000000ff0500720c */ /* 0x000fe20003f45270 */
[----:B------:R-:W-:-:S02]  /*02e0*/  IMAD.MOV.U32 R6, RZ, RZ, R14 ;  /* 0x000000ffff067224 */ /* 0x000fc400078e000e */
[----:B------:R-:W-:Y:S01]  /*02f0*/  IMAD.MOV.U32 R7, RZ, RZ, R15 ;  /* 0x000000ffff077224 */ /* 0x000fe200078e000f */
[----:B--2---:R-:W-:Y:S01]  /*0300*/  DSETP.GEU.AND P0, PT, |R14|, |R8|, PT ;  /* 0x400000080e00722a */ /* 0x004fe20003f0e200 */
[----:B------:R-:W-:Y:S02]  /*0310*/  IMAD.MOV.U32 R14, RZ, RZ, R8 ;  /* 0x000000ffff0e7224 */ /* 0x000fe400078e0008 */
[----:B---3--:R-:W-:Y:S02]  /*0320*/  IMAD.MOV.U32 R12, RZ, RZ, R10 ;  /* 0x000000ffff0c7224 */ /* 0x008fe400078e000a */
[----:B------:R-:W-:Y:S02]  /*0330*/  IMAD.MOV.U32 R13, RZ, RZ, R11 ;  /* 0x000000ffff0d7224 */ /* 0x000fe400078e000b */
[----:B------:R-:W-:-:S07]  /*0340*/  IMAD.MOV.U32 R15, RZ, RZ, R9 ;  /* 0x000000ffff0f7224 */ /* 0x000fce00078e0009 */
[----:B------:R-:W-:Y:S05]  /*0350*/  @!P0 BRA `(.L_x_10) ;  /* 0x0000000000388947 */ /* 0x000fea0003800000 */
[----:B------:R-:W-:Y:S01]  /*0360*/  DSETP.GEU.AND P0, PT, |R8|, |R6|, PT ;  /* 0x400000060800722a */ /* 0x000fe20003f0e200 */
[----:B------:R-:W-:Y:S02]  /*0370*/  IMAD.MOV.U32 R14, RZ, RZ, R6 ;  /* 0x000000ffff0e7224 */ /* 0x000fe400078e0006 */
[----:B------:R-:W-:Y:S02]  /*0380*/  IMAD.MOV.U32 R15, RZ, RZ, R7 ;  /* 0x000000ffff0f7224 */ /* 0x000fe400078e0007 */
[----:B------:R-:W-:Y:S02]  /*0390*/  IMAD.MOV.U32 R12, RZ, RZ, R17 ;  /* 0x000000ffff0c7224 */ /* 0x000fe400078e0011 */
[----:B------:R-:W-:-:S07]  /*03a0*/  IMAD.MOV.U32 R13, RZ, RZ, R21 ;  /* 0x000000ffff0d7224 */ /* 0x000fce00078e0015 */
[----:B------:R-:W-:Y:S05]  /*03b0*/  @!P0 BRA `(.L_x_10) ;  /* 0x0000000000208947 */ /* 0x000fea0003800000 */
[CC--:B------:R-:W-:Y:S02]  /*03c0*/  ISETP.GE.U32.AND P1, PT, R17.reuse, R10.reuse, PT ;  /* 0x0000000a1100720c */ /* 0x0c0fe40003f26070 */
[----:B------:R-:W-:Y:S02]  /*03d0*/  ISETP.LT.U32.AND P0, PT, R17, R10, PT ;  /* 0x0000000a1100720c */ /* 0x000fe40003f01070 */
[CC--:B------:R-:W-:Y:S02]  /*03e0*/  ISETP.GE.AND.EX P1, PT, R21.reuse, R11.reuse, PT, P1 ;  /* 0x0000000b1500720c */ /* 0x0c0fe40003f26310 */
[----:B------:R-:W-:Y:S02]  /*03f0*/  ISETP.LT.AND.EX P0, PT, R21, R11, PT, P0 ;  /* 0x0000000b1500720c */ /* 0x000fe40003f01300 */
[----:B------:R-:W-:Y:S02]  /*0400*/  FSEL R14, R6, R8, !P1 ;  /* 0x00000008060e7208 */ /* 0x000fe40004800000 */
[----:B------:R-:W-:-:S02]  /*0410*/  FSEL R15, R7, R9, !P1 ;  /* 0x00000009070f7208 */ /* 0x000fc40004800000 */
[----:B------:R-:W-:Y:S02]  /*0420*/  SEL R12, R17, R10, P0 ;  /* 0x0000000a110c7207 */ /* 0x000fe40000000000 */
[----:B------:R-:W-:-:S07]  /*0430*/  SEL R13, R21, R11, P0 ;  /* 0x0000000b150d7207 */ /* 0x000fce0000000000 */
.L_x_10:
[----:B------:R-:W-:Y:S05]  /*0440*/  BSYNC.RECONVERGENT B3 ;  /* 0x0000000000037941 */ /* 0x000fea0003800200 */
.L_x_9:
[----:B------:R-:W-:Y:S02]  /*0450*/  IMAD.X R3, RZ, RZ, R3, P3 ;  /* 0x000000ffff037224 */ /* 0x000fe400018e0603 */
[----:B------:R-:W-:Y:S01]  /*0460*/  VIADD R19, R19, 0x100 ;  /* 0x0000010013137836 */ /* 0x000fe20000000000 */
[----:B------:R-:W-:Y:S06]  /*0470*/  @P2 BRA `(.L_x_11) ;  /* 0xfffffffc00742947 */ /* 0x000fec000383ffff */
.L_x_8:
[----:B------:R-:W-:Y:S05]  /*0480*/  BSYNC.RECONVERGENT B2 ;  /* 0x0000000000027941 */ /* 0x000fea0003800200 */
.L_x_7:
[----:B------:R-:W0:Y:S01]  /*0490*/  LDC.64 R8, c[0x0][0x380] ;  /* 0x0000e000ff087b82 */ /* 0x000e220000000a00 */
[----:B------:R-:W-:-:S13]  /*04a0*/  ISETP.GE.U32.AND P0, PT, R4, 0x300, PT ;  /* 0x000003000400780c */ /* 0x000fda0003f06070 */
[----:B------:R-:W-:Y:S05]  /*04b0*/  @!P0 BRA `(.L_x_6) ;  /* 0x0000000400908947 */ /* 0x000fea0003800000 */
.L_x_20:
[----:B0-----:R-:W-:-:S05]  /*04c0*/  IMAD.WIDE R20, R19, 0x10, R8 ;  /* 0x0000001013147825 */ /* 0x001fca00078e0208 */
[----:B------:R-:W2:Y:S04]  /*04d0*/  LDG.E.64.CONSTANT R10, desc[UR10][R20.64] ;  /* 0x0000000a140a7981 */ /* 0x000ea8000c1e9b00 */
[----:B------:R-:W3:Y:S04]  /*04e0*/  LDG.E.64.CONSTANT R16, desc[UR10][R20.64+0x8] ;  /* 0x0000080a14107981 */ /* 0x000ee8000c1e9b00 */
[----:B-----5:R0:W5:Y:S04]  /*04f0*/  LDG.E.64.CONSTANT R6, desc[UR10][R20.64+0x1000] ;  /* 0x0010000a14067981 */ /* 0x020168000c1e9b00 */
[----:B------:R0:W5:Y:S01]  /*0500*/  LDG.E.64.CONSTANT R4, desc[UR10][R20.64+0x1008] ;  /* 0x0010080a14047981 */ /* 0x000162000c1e9b00 */
[----:B------:R-:W-:Y:S01]  /*0510*/  BSSY.RECONVERGENT B2, `(.L_x_12) ;  /* 0x0000015000027945 */ /* 0x000fe20003800200 */
[----:B--2---:R-:W-:Y:S01]  /*0520*/  DSETP.GEU.AND P0, PT, |R14|, |R10|, PT ;  /* 0x4000000a0e00722a */ /* 0x004fe20003f0e200 */
[----:B------:R-:W-:-:S02]  /*0530*/  IMAD.MOV.U32 R2, RZ, RZ, R10 ;  /* 0x000000ffff027224 */ /* 0x000fc400078e000a */
[----:B------:R-:W-:Y:S02]  /*0540*/  IMAD.MOV.U32 R3, RZ, RZ, R11 ;  /* 0x000000ffff037224 */ /* 0x000fe400078e000b */
[----:B---3--:R-:W-:Y:S02]  /*0550*/  IMAD.MOV.U32 R23, RZ, RZ, R16 ;  /* 0x000000ffff177224 */ /* 0x008fe400078e0010 */
[----:B------:R-:W-:-:S07]  /*0560*/  IMAD.MOV.U32 R25, RZ, RZ, R17 ;  /* 0x000000ffff197224 */ /* 0x000fce00078e0011 */
[----:B0-----:R-:W-:Y:S05]  /*0570*/  @!P0 BRA `(.L_x_13) ;  /* 0x0000000000388947 */ /* 0x001fea0003800000 */
[----:B------:R-:W-:Y:S01]  /*0580*/  DSETP.GEU.AND P0, PT, |R10|, |R14|, PT ;  /* 0x4000000e0a00722a */ /* 0x000fe20003f0e200 */
[----:B------:R-:W-:Y:S02]  /*0590*/  IMAD.MOV.U32 R23, RZ, RZ, R12 ;  /* 0x000000ffff177224 */ /* 0x000fe400078e000c */
[----:B------:R-:W-:Y:S02]  /*05a0*/  IMAD.MOV.U32 R25, RZ, RZ, R13 ;  /* 0x000000ffff197224 */ /* 0x000fe400078e000d */
[----:B------:R-:W-:Y:S02]  /*05b0*/  IMAD.MOV.U32 R2, RZ, RZ, R14 ;  /* 0x000000ffff027224 */ /* 0x000fe400078e000e */
[----:B------:R-:W-:-:S07]  /*05c0*/  IMAD.MOV.U32 R3, RZ, RZ, R15 ;  /* 0x000000ffff037224 */ /* 0x000fce00078e000f */
[----:B------:R-:W-:Y:S05]  /*05d0*/  @!P0 BRA `(.L_x_13) ;  /* 0x0000000000208947 */ /* 0x000fea0003800000 */
[CC--:B------:R-:W-:Y:S02]  /*05e0*/  ISETP.LT.U32.AND P1, PT, R12.reuse, R16.reuse, PT ;  /* 0x000000100c00720c */ /* 0x0c0fe40003f21070 */
[CC--:B------:R-:W-:Y:S02]  /*05f0*/  ISETP.GE.U32.AND P0, PT, R12.reuse, R16.reuse, PT ;  /* 0x000000100c00720c */ /* 0x0c0fe40003f06070 */
[CC--:B------:R-:W-:Y:S02]  /*0600*/  ISETP.LT.AND.EX P1, PT, R13.reuse, R17.reuse, PT, P1 ;  /* 0x000000110d00720c */ /* 0x0c0fe40003f21310 */
[CC--:B------:R-:W-:Y:S02]  /*0610*/  ISETP.GE.AND.EX P0, PT, R13.reuse, R17.reuse, PT, P0 ;  /* 0x000000110d00720c */ /* 0x0c0fe40003f06300 */
[----:B------:R-:W-:Y:S02]  /*0620*/  SEL R23, R12, R16, P1 ;  /* 0x000000100c177207 */ /* 0x000fe40000800000 */
[----:B------:R-:W-:-:S02]  /*0630*/  SEL R25, R13, R17, P1 ;  /* 0x000000110d197207 */ /* 0x000fc40000800000 */
[----:B------:R-:W-:Y:S02]  /*0640*/  FSEL R2, R14, R10, !P0 ;  /* 0x0000000a0e027208 */ /* 0x000fe40004000000 */
[----:B------:R-:W-:-:S07]  /*0650*/  FSEL R3, R15, R11, !P0 ;  /* 0x0000000b0f037208 */ /* 0x000fce0004000000 */
.L_x_13:
[----:B------:R-:W-:Y:S05]  /*0660*/  BSYNC.RECONVERGENT B2 ;  /* 0x0000000000027941 */ /* 0x000fea0003800200 */
.L_x_12:
[----:B------:R0:W5:Y:S04]  /*0670*/  LDG.E.64.CONSTANT R14, desc[UR10][R20.64+0x2000] ;  /* 0x0020000a140e7981 */ /* 0x000168000c1e9b00 */
[----:B------:R0:W5:Y:S04]  /*0680*/  LDG.E.64.CONSTANT R12, desc[UR10][R20.64+0x2008] ;  /* 0x0020080a140c7981 */ /* 0x000168000c1e9b00 */
[----:B------:R0:W5:Y:S04]  /*0690*/  LDG.E.64.CONSTANT R10, desc[UR10][R20.64+0x3000] ;  /* 0x0030000a140a7981 */ /* 0x000168000c1e9b00 */
[----:B------:R0:W5:Y:S02]  /*06a0*/  LDG.E.64.CONSTANT R16, desc[UR10][R20.64+0x3008] ;  /* 0x0030080a14107981 */ /* 0x000164000c1e9b00 */
[----:B-----5:R-:W-:Y:S01]  /*06b0*/  DSETP.GEU.AND P0, PT, |R2|, |R6|, PT ;  /* 0x400000060200722a */ /* 0x020fe20003f0e200 */
[----:B------:R-:W-:Y:S01]  /*06c0*/  BSSY.RECONVERGENT B2, `(.L_x_14) ;  /* 0x0000014000027945 */ /* 0x000fe20003800200 */
[----:B------:R-:W-:-:S02]  /*06d0*/  IMAD.MOV.U32 R26, RZ, RZ, R6 ;  /* 0x000000ffff1a7224 */ /* 0x000fc400078e0006 */
[----:B------:R-:W-:Y:S02]  /*06e0*/  IMAD.MOV.U32 R27, RZ, RZ, R7 ;  /* 0x000000ffff1b7224 */ /* 0x000fe400078e0007 */
[----:B------:R-:W-:Y:S02]  /*06f0*/  IMAD.MOV.U32 R29, RZ, RZ, R4 ;  /* 0x000000ffff1d7224 */ /* 0x000fe400078e0004 */
[----:B------:R-:W-:-:S06]  /*0700*/  IMAD.MOV.U32 R18, RZ, RZ, R5 ;  /* 0x000000ffff127224 */ /* 0x000fcc00078e0005 */
[----:B0-----:R-:W-:Y:S05]  /*0710*/  @!P0 BRA `(.L_x_15) ;  /* 0x0000000000388947 */ /* 0x001fea0003800000 */
        /* <DEDUP_REMOVED lines=14> */
.L_x_15:
[----:B------:R-:W-:Y:S05]  /*0800*/  BSYNC.RECONVERGENT B2 ;  /* 0x0000000000027941 */ /* 0x000fea0003800200 */
.L_x_14:
[----:B------:R-:W-:Y:S01]  /*0810*/  DSETP.GEU.AND P0, PT, |R26|, |R14|, PT ;  /* 0x4000000e1a00722a */ /* 0x000fe20003f0e200 */
[----:B------:R-:W-:Y:S01]  /*0820*/  BSSY.RECONVERGENT B2, `(.L_x_16) ;  /* 0x0000014000027945 */ /* 0x000fe20003800200 */
[----:B------:R-:W-:Y:S02]  /*0830*/  IMAD.MOV.U32 R2, RZ, RZ, R14 ;  /* 0x000000ffff027224 */ /* 0x000fe400078e000e */
[----:B------:R-:W-:Y:S02]  /*0840*/  IMAD.MOV.U32 R3, RZ, RZ, R15 ;  /* 0x000000ffff037224 */ /* 0x000fe400078e000f */
[----:B------:R-:W-:Y:S02]  /*0850*/  IMAD.MOV.U32 R5, RZ, RZ, R12 ;  /* 0x000000ffff057224 */ /* 0x000fe400078e000c */
[----:B------:R-:W-:-:S06]  /*0860*/  IMAD.MOV.U32 R7, RZ, RZ, R13 ;  /* 0x000000ffff077224 */ /* 0x000fcc00078e000d */
        /* <DEDUP_REMOVED lines=15> */
.L_x_17:
[----:B------:R-:W-:Y:S05]  /*0960*/  BSYNC.RECONVERGENT B2 ;  /* 0x0000000000027941 */ /* 0x000fea0003800200 */
.L_x_16:
        /* <DEDUP_REMOVED lines=21> */
.L_x_19:
[----:B------:R-:W-:Y:S05]  /*0ac0*/  BSYNC.RECONVERGENT B2 ;  /* 0x0000000000027941 */ /* 0x000fea0003800200 */
.L_x_18:
[----:B------:R-:W-:-:S05]  /*0ad0*/  VIADD R19, R19, 0x400 ;  /* 0x0000040013137836 */ /* 0x000fca0000000000 */
[----:B------:R-:W-:-:S13]  /*0ae0*/  ISETP.GE.AND P0, PT, R19, UR4, PT ;  /* 0x0000000413007c0c */ /* 0x000fda000bf06270 */
[----:B------:R-:W-:Y:S05]  /*0af0*/  @!P0 BRA `(.L_x_20) ;  /* 0xfffffff800708947 */ /* 0x000fea000383ffff */
.L_x_6:
[----:B------:R-:W-:Y:S05]  /*0b00*/  BSYNC.RECONVERGENT B1 ;  /* 0x0000000000017941 */ /* 0x000fea0003800200 */
.L_x_5:
[----:B------:R-:W2:Y:S02]  /*0b10*/  LDCU UR6, c[0x0][0x390] ;  /* 0x00007200ff0677ac */ /* 0x000ea40008000800 */
[----:B--2---:R-:W-:-:S09]  /*0b20*/  UISETP.GE.AND UP0, UPT, UR6, 0x100, UPT ;  /* 0x000001000600788c */ /* 0x004fd2000bf06270 */
[----:B------:R-:W-:Y:S05]  /*0b30*/  BRA.U !UP0, `(.L_x_21) ;  /* 0x0000001508507547 */ /* 0x000fea000b800000 */
[----:B0-----:R-:W0:Y:S01]  /*0b40*/  S2R R9, SR_LANEID ;  /* 0x0000000000097919 */ /* 0x001e220000000000 */
[----:B------:R-:W-:Y:S01]  /*0b50*/  BSSY.RECONVERGENT B1, `(.L_x_22) ;  /* 0x000001f000017945 */ /* 0x000fe20003800200 */
[----:B-----5:R-:W-:Y:S01]  /*0b60*/  IMAD.MOV.U32 R11, RZ, RZ, R12 ;  /* 0x000000ffff0b7224 */ /* 0x020fe200078e000c */
[----:B------:R2:W3:Y:S01]  /*0b70*/  SHFL.DOWN PT, R4, R14, 0x1, 0x1f ;  /* 0x08201f000e047f89 */ /* 0x0004e200000e0000 */
[----:B------:R-:W-:Y:S02]  /*0b80*/  IMAD.MOV.U32 R16, RZ, RZ, R13 ;  /* 0x000000ffff107224 */ /* 0x000fe400078e000d */
[----:B-1----:R-:W-:Y:S01]  /*0b90*/  IMAD.MOV.U32 R2, RZ, RZ, R14 ;  /* 0x000000ffff027224 */ /* 0x002fe200078e000e */
[----:B------:R2:W1:Y:S01]  /*0ba0*/  SHFL.DOWN PT, R5, R15, 0x1, 0x1f ;  /* 0x08201f000f057f89 */ /* 0x00046200000e0000 */
[----:B------:R-:W-:-:S03]  /*0bb0*/  IMAD.MOV.U32 R3, RZ, RZ, R15 ;  /* 0x000000ffff037224 */ /* 0x000fc600078e000f */
[----:B------:R2:W4:Y:S04]  /*0bc0*/  SHFL.DOWN PT, R7, R12, 0x1, 0x1f ;  /* 0x08201f000c077f89 */ /* 0x00052800000e0000 */
[----:B------:R2:W1:Y:S01]  /*0bd0*/  SHFL.DOWN PT, R17, R13, 0x1, 0x1f ;  /* 0x08201f000d117f89 */ /* 0x00046200000e0000 */
[----:B0-----:R-:W-:-:S13]  /*0be0*/  ISETP.GT.AND P0, PT, R9, 0x1e, PT ;  /* 0x0000001e0900780c */ /* 0x001fda0003f04270 */
[----:B-1234-:R-:W-:Y:S05]  /*0bf0*/  @P0 BRA `(.L_x_23) ;  /* 0x0000000000500947 */ /* 0x01efea0003800000 */
[----:B------:R-:W-:Y:S01]  /*0c00*/  DSETP.GEU.AND P0, PT, |R14|, |R4|, PT ;  /* 0x400000040e00722a */ /* 0x000fe20003f0e200 */
[----:B------:R-:W-:Y:S02]  /*0c10*/  IMAD.MOV.U32 R11, RZ, RZ, R7 ;  /* 0x000000ffff0b7224 */ /* 0x000fe400078e0007 */
[----:B------:R-:W-:Y:S02]  /*0c20*/  IMAD.MOV.U32 R16, RZ, RZ, R17 ;  /* 0x000000ffff107224 */ /* 0x000fe400078e0011 */
        /* <DEDUP_REMOVED lines=9> */
[CC--:B------:R-:W-:Y:S02]  /*0cc0*/  ISETP.LT.U32.AND P1, PT, R12.reuse, R7.reuse, PT ;  /* 0x000000070c00720c */ /* 0x0c0fe40003f21070 */
[C---:B------:R-:W-:Y:S02]  /*0cd0*/  ISETP.GE.U32.AND P0, PT, R12.reuse, R7, PT ;  /* 0x000000070c00720c */ /* 0x040fe40003f06070 */
[CC--:B------:R-:W-:Y:S02]  /*0ce0*/  ISETP.LT.AND.EX P1, PT, R13.reuse, R17.reuse, PT, P1 ;  /* 0x000000110d00720c */ /* 0x0c0fe40003f21310 */
[C---:B------:R-:W-:Y:S02]  /*0cf0*/  ISETP.GE.AND.EX P0, PT, R13.reuse, R17, PT, P0 ;  /* 0x000000110d00720c */ /* 0x040fe40003f06300 */
[----:B------:R-:W-:Y:S02]  /*0d00*/  SEL R11, R12, R7, P1 ;  /* 0x000000070c0b7207 */ /* 0x000fe40000800000 */
[----:B------:R-:W-:-:S02]  /*0d10*/  SEL R16, R13, R17, P1 ;  /* 0x000000110d107207 */ /* 0x000fc40000800000 */
[----:B------:R-:W-:Y:S02]  /*0d20*/  FSEL R2, R14, R4, !P0 ;  /* 0x000000040e027208 */ /* 0x000fe40004000000 */
[----:B------:R-:W-:-:S07]  /*0d30*/  FSEL R3, R15, R5, !P0 ;  /* 0x000000050f037208 */ /* 0x000fce0004000000 */
.L_x_23:
[----:B------:R-:W-:Y:S05]  /*0d40*/  BSYNC.RECONVERGENT B1 ;  /* 0x0000000000017941 */ /* 0x000fea0003800200 */
.L_x_22:
[----:B------:R-:W-:Y:S01]  /*0d50*/  ISETP.GT.AND P0, PT, R9, 0x1d, PT ;  /* 0x0000001d0900780c */ /* 0x000fe20003f04270 */
[----:B------:R0:W1:Y:S01]  /*0d60*/  SHFL.DOWN PT, R6, R2, 0x2, 0x1f ;  /* 0x08401f0002067f89 */ /* 0x00006200000e0000 */
[----:B------:R-:W-:Y:S01]  /*0d70*/  BSSY.RECONVERGENT B1, `(.L_x_24) ;  /* 0x000001d000017945 */ /* 0x000fe20003800200 */
[----:B------:R-:W-:Y:S02]  /*0d80*/  IMAD.MOV.U32 R8, RZ, RZ, R11 ;  /* 0x000000ffff087224 */ /* 0x000fe400078e000b */
[----:B------:R0:W2:Y:S01]  /*0d90*/  SHFL.DOWN PT, R7, R3, 0x2, 0x1f ;  /* 0x08401f0003077f89 */ /* 0x0000a200000e0000 */
[----:B------:R-:W-:Y:S02]  /*0da0*/  IMAD.MOV.U32 R10, RZ, RZ, R16 ;  /* 0x000000ffff0a7224 */ /* 0x000fe400078e0010 */
[----:B------:R-:W-:Y:S01]  /*0db0*/  IMAD.MOV.U32 R4, RZ, RZ, R2 ;  /* 0x000000ffff047224 */ /* 0x000fe200078e0002 */
[----:B------:R0:W3:Y:S01]  /*0dc0*/  SHFL.DOWN PT, R12, R11, 0x2, 0x1f ;  /* 0x08401f000b0c7f89 */ /* 0x0000e200000e0000 */
[----:B------:R-:W-:-:S03]  /*0dd0*/  IMAD.MOV.U32 R5, RZ, RZ, R3 ;  /* 0x000000ffff057224 */ /* 0x000fc600078e0003 */
[----:B------:R0:W4:Y:S01]  /*0de0*/  SHFL.DOWN PT, R13, R16, 0x2, 0x1f ;  /* 0x08401f00100d7f89 */ /* 0x00012200000e0000 */
[----:B------:R-:W-:Y:S05]  /*0df0*/  @P0 BRA `(.L_x_25) ;  /* 0x0000000000500947 */ /* 0x000fea0003800000 */
[----:B-12---:R-:W-:Y:S01]  /*0e00*/  DSETP.GEU.AND P0, PT, |R2|, |R6|, PT ;  /* 0x400000060200722a */ /* 0x006fe20003f0e200 */
[----:B---3--:R-:W-:Y:S02]  /*0e10*/  IMAD.MOV.U32 R8, RZ, RZ, R12 ;  /* 0x000000ffff087224 */ /* 0x008fe400078e000c */
[----:B----4-:R-:W-:Y:S02]  /*0e20*/  IMAD.MOV.U32 R10, RZ, RZ, R13 ;  /* 0x000000ffff0a7224 */ /* 0x010fe400078e000d */
        /* <DEDUP_REMOVED lines=17> */
.L_x_25:
[----:B------:R-:W-:Y:S05]  /*0f40*/  BSYNC.RECONVERGENT B1 ;  /* 0x0000000000017941 */ /* 0x000fea0003800200 */
.L_x_24:
[----:B------:R-:W-:Y:S01]  /*0f50*/  ISETP.GT.AND P0, PT, R9, 0x1b, PT ;  /* 0x0000001b0900780c */ /* 0x000fe20003f04270 */
[----:B-1----:R1:W1:Y:S01]  /*0f60*/  SHFL.DOWN PT, R6, R4, 0x4, 0x1f ;  /* 0x08801f0004067f89 */ /* 0x00226200000e0000 */
[----:B------:R-:W-:Y:S01]  /*0f70*/  BSSY.RECONVERGENT B1, `(.L_x_26) ;  /* 0x000001d000017945 */ /* 0x000fe20003800200 */
[----:B0-----:R-:W-:Y:S02]  /*0f80*/  IMAD.MOV.U32 R11, RZ, RZ, R8 ;  /* 0x000000ffff0b7224 */ /* 0x001fe400078e0008 */
[----:B--2---:R0:W2:Y:S01]  /*0f90*/  SHFL.DOWN PT, R7, R5, 0x4, 0x1f ;  /* 0x08801f0005077f89 */ /* 0x0040a200000e0000 */
[----:B---3--:R-:W-:Y:S02]  /*0fa0*/  IMAD.MOV.U32 R12, RZ, RZ, R10 ;  /* 0x000000ffff0c7224 */ /* 0x008fe400078e000a */
[----:B------:R-:W-:Y:S01]  /*0fb0*/  IMAD.MOV.U32 R2, RZ, RZ, R4 ;  /* 0x000000ffff027224 */ /* 0x000fe200078e0004 */
[----:B----4-:R0:W3:Y:S01]  /*0fc0*/  SHFL.DOWN PT, R13, R8, 0x4, 0x1f ;  /* 0x08801f00080d7f89 */ /* 0x0100e200000e0000 */
        /* <DEDUP_REMOVED lines=23> */
.L_x_27:
[----:B------:R-:W-:Y:S05]  /*1140*/  BSYNC.RECONVERGENT B1 ;  /* 0x0000000000017941 */ /* 0x000fea0003800200 */
.L_x_26:
[----:B------:R-:W-:Y:S01]  /*1150*/  ISETP.GT.AND P0, PT, R9, 0x17, PT ;  /* 0x000000170900780c */ /* 0x000fe20003f04270 */
[----:B-1----:R1:W1:Y:S01]  /*1160*/  SHFL.DOWN PT, R6, R2, 0x8, 0x1f ;  /* 0x09001f0002067f89 */ /* 0x00226200000e0000 */
[----:B------:R-:W-:Y:S01]  /*1170*/  BSSY.RECONVERGENT B1, `(.L_x_28) ;  /* 0x000001d000017945 */ /* 0x000fe20003800200 */
[----:B0-----:R-:W-:Y:S02]  /*1180*/  IMAD.MOV.U32 R8, RZ, RZ, R11 ;  /* 0x000000ffff087224 */ /* 0x001fe400078e000b */
[----:B--2---:R0:W2:Y:S01]  /*1190*/  SHFL.DOWN PT, R7, R3, 0x8, 0x1f ;  /* 0x09001f0003077f89 */ /* 0x0040a200000e0000 */
[----:B------:R-:W-:Y:S02]  /*11a0*/  IMAD.MOV.U32 R10, RZ, RZ, R12 ;  /* 0x000000ffff0a7224 */ /* 0x000fe400078e000c */
[----:B------:R-:W-:Y:S01]  /*11b0*/  IMAD.MOV.U32 R4, RZ, RZ, R2 ;  /* 0x000000ffff047224 */ /* 0x000fe200078e0002 */
[----:B------:R0:W0:Y:S01]  /*11c0*/  SHFL.DOWN PT, R14, R11, 0x8, 0x1f ;  /* 0x09001f000b0e7f89 */ /* 0x00002200000e0000 */
[----:B------:R-:W-:-:S03]  /*11d0*/  IMAD.MOV.U32 R5, RZ, RZ, R3 ;  /* 0x000000ffff057224 */ /* 0x000fc600078e0003 */
[----:B---3--:R3:W0:Y:S01]  /*11e0*/  SHFL.DOWN PT, R13, R12, 0x8, 0x1f ;  /* 0x09001f000c0d7f89 */ /* 0x00862200000e0000 */
[----:B------:R-:W-:Y:S05]  /*11f0*/  @P0 BRA `(.L_x_29) ;  /* 0x0000000000500947 */ /* 0x000fea0003800000 */
[----:B-12---:R-:W-:Y:S01]  /*1200*/  DSETP.GEU.AND P0, PT, |R2|, |R6|, PT ;  /* 0x400000060200722a */ /* 0x006fe20003f0e200 */
[----:B0-----:R-:W-:Y:S02]  /*1210*/  IMAD.MOV.U32 R8, RZ, RZ, R14 ;  /* 0x000000ffff087224 */ /* 0x001fe400078e000e */
        /* <DEDUP_REMOVED lines=18> */
.L_x_29:
[----:B------:R-:W-:Y:S05]  /*1340*/  BSYNC.RECONVERGENT B1 ;  /* 0x0000000000017941 */ /* 0x000fea0003800200 */
.L_x_28:
[----:B------:R-:W-:Y:S01]  /*1350*/  ISETP.GT.AND P0, PT, R9, 0xf, PT ;  /* 0x0000000f0900780c */ /* 0x000fe20003f04270 */
[----:B-1----:R1:W1:Y:S01]  /*1360*/  SHFL.DOWN PT, R6, R4, 0x10, 0x1f ;  /* 0x0a001f0004067f89 */ /* 0x00226200000e0000 */
[----:B------:R-:W-:Y:S01]  /*1370*/  BSSY.RECONVERGENT B1, `(.L_x_30) ;  /* 0x000001d000017945 */ /* 0x000fe20003800200 */
[----:B0-----:R-:W-:Y:S02]  /*1380*/  IMAD.MOV.U32 R14, RZ, RZ, R8 ;  /* 0x000000ffff0e7224 */ /* 0x001fe400078e0008 */
[----:B--2---:R0:W2:Y:S01]  /*1390*/  SHFL.DOWN PT, R7, R5, 0x10, 0x1f ;  /* 0x0a001f0005077f89 */ /* 0x0040a200000e0000 */
[----:B----4-:R-:W-:Y:S02]  /*13a0*/  IMAD.MOV.U32 R15, RZ, RZ, R10 ;  /* 0x000000ffff0f7224 */ /* 0x010fe400078e000a */
[----:B------:R-:W-:Y:S01]  /*13b0*/  IMAD.MOV.U32 R2, RZ, RZ, R4 ;  /* 0x000000ffff027224 */ /* 0x000fe200078e0004 */
[----:B------:R0:W4:Y:S01]  /*13c0*/  SHFL.DOWN PT, R11, R8, 0x10, 0x1f ;  /* 0x0a001f00080b7f89 */ /* 0x00012200000e0000 */
[----:B------:R-:W-:-:S03]  /*13d0*/  IMAD.MOV.U32 R3, RZ, RZ, R5 ;  /* 0x000000ffff037224 */ /* 0x000fc600078e0005 */
[----:B------:R0:W0:Y:S01]  /*13e0*/  SHFL.DOWN PT, R13, R10, 0x10, 0x1f ;  /* 0x0a001f000a0d7f89 */ /* 0x00002200000e0000 */
[----:B------:R-:W-:Y:S05]  /*13f0*/  @P0 BRA `(.L_x_31) ;  /* 0x0000000000500947 */ /* 0x000fea0003800000 */
[----:B-12---:R-:W-:Y:S01]  /*1400*/  DSETP.GEU.AND P0, PT, |R4|, |R6|, PT ;  /* 0x400000060400722a */ /* 0x006fe20003f0e200 */
[----:B----4-:R-:W-:Y:S02]  /*1410*/  IMAD.MOV.U32 R14, RZ, RZ, R11 ;  /* 0x000000ffff0e7224 */ /* 0x010fe400078e000b */
[----:B0-----:R-:W-:Y:S02]  /*1420*/  IMAD.MOV.U32 R15, RZ, RZ, R13 ;  /* 0x000000ffff0f7224 */ /* 0x001fe400078e000d */
        /* <DEDUP_REMOVED lines=17> */
.L_x_31:
[----:B------:R-:W-:Y:S05]  /*1540*/  BSYNC.RECONVERGENT B1 ;  /* 0x0000000000017941 */ /* 0x000fea0003800200 */
.L_x_30:
[----:B------:R-:W-:Y:S01]  /*1550*/  ISETP.NE.AND P0, PT, R9, RZ, PT ;  /* 0x000000ff0900720c */ /* 0x000fe20003f05270 */
[----:B------:R-:W-:-:S12]  /*1560*/  BSSY.RECONVERGENT B1, `(.L_x_32) ;  /* 0x000000a000017945 */ /* 0x000fd80003800200 */
[----:B------:R-:W-:Y:S05]  /*1570*/  @P0 BRA `(.L_x_33) ;  /* 0x0000000000200947 */ /* 0x000fea0003800000 */
[----:B-1----:R-:W1:Y:S01]  /*1580*/  S2R R6, SR_CgaCtaId ;  /* 0x0000000000067919 */ /* 0x002e620000008800 */
[----:B0-----:R-:W-:Y:S02]  /*1590*/  MOV R5, 0x400 ;  /* 0x0000040000057802 */ /* 0x001fe40000000f00 */
[----:B------:R-:W-:-:S04]  /*15a0*/  SHF.R.U32.HI R4, RZ, 0x1, R0 ;  /* 0x00000001ff047819 */ /* 0x000fc80000011600 */
[----:B------:R-:W-:Y:S02]  /*15b0*/  LOP3.LUT R4, R4, 0x1f0, RZ, 0xc0, !PT ;  /* 0x000001f004047812 */ /* 0x000fe400078ec0ff */
[----:B-1----:R-:W-:-:S05]  /*15c0*/  LEA R5, R6, R5, 0x18 ;  /* 0x0000000506057211 */ /* 0x002fca00078ec0ff */
[----:B------:R-:W-:-:S05]  /*15d0*/  IMAD.IADD R5, R4, 0x1, R5 ;  /* 0x0000000104057824 */ /* 0x000fca00078e0205 */
[----:B------:R0:W-:Y:S04]  /*15e0*/  STS.64 [R5+0x10], R14 ;  /* 0x0000100e05007388 */ /* 0x0001e80000000a00 */
[----:B------:R0:W-:Y:S02]  /*15f0*/  STS.64 [R5+0x8], R2 ;  /* 0x0000080205007388 */ /* 0x0001e40000000a00 */
.L_x_33:
[----:B------:R-:W-:Y:S05]  /*1600*/  BSYNC.RECONVERGENT B1 ;  /* 0x0000000000017941 */ /* 0x000fea0003800200 */
.L_x_32:
[----:B------:R-:W-:Y:S01]  /*1610*/  BAR.SYNC.DEFER_BLOCKING 0x0 ;  /* 0x0000000000007b1d */ /* 0x000fe20000010000 */
[----:B------:R-:W-:-:S13]  /*1620*/  ISETP.NE.AND P1, PT, R0, RZ, PT ;  /* 0x000000ff0000720c */ /* 0x000fda0003f25270 */
[----:B------:R-:W-:Y:S05]  /*1630*/  @P1 BRA `(.L_x_34) ;  /* 0x0000005400881947 */ /* 0x000fea0003800000 */
[----:B0-----:R-:W0:Y:S01]  /*1640*/  S2R R5, SR_CgaCtaId ;  /* 0x0000000000057919 */ /* 0x001e220000008800 */
[----:B------:R-:W-:Y:S01]  /*1650*/  MOV R0, 0x400 ;  /* 0x0000040000007802 */ /* 0x000fe20000000f00 */
[----:B------:R-:W-:Y:S03]  /*1660*/  BSSY.RECONVERGENT B1, `(.L_x_35) ;  /* 0x000001a000017945 */ /* 0x000fe60003800200 */
[----:B0-----:R-:W-:-:S05]  /*1670*/  LEA R0, R5, R0, 0x18 ;  /* 0x0000000005007211 */ /* 0x001fca00078ec0ff */
[----:B------:R-:W0:Y:S04]  /*1680*/  LDS.64 R16, [R0+0x18] ;  /* 0x0000180000107984 */ /* 0x000e280000000a00 */
[----:B-12---:R-:W1:Y:S04]  /*1690*/  LDS.128 R4, [R0+0x20] ;  /* 0x0000200000047984 */ /* 0x006e680000000c00 */
[----:B---3--:R2:W3:Y:S04]  /*16a0*/  LDS.64 R12, [R0+0x80] ;  /* 0x00008000000c7984 */ /* 0x0084e80000000a00 */
[----:B----4-:R2:W4:Y:S01]  /*16b0*/  LDS.128 R8, [R0+0x30] ;  /* 0x0000300000087984 */ /* 0x0105220000000c00 */
[----:B0-----:R-:W-:Y:S01]  /*16c0*/  DSETP.GEU.AND P0, PT, |R2|, |R16|, PT ;  /* 0x400000100200722a */ /* 0x001fe20003f0e200 */
[----:B------:R-:W-:-:S02]  /*16d0*/  IMAD.MOV.U32 R24, RZ, RZ, R16 ;  /* 0x000000ffff187224 */ /* 0x000fc400078e0010 */
[----:B------:R-:W-:Y:S02]  /*16e0*/  IMAD.MOV.U32 R25, RZ, RZ, R17 ;  /* 0x000000ffff197224 */ /* 0x000fe400078e0011 */
[----:B-1----:R-:W-:Y:S02]  /*16f0*/  IMAD.MOV.U32 R26, RZ, RZ, R4 ;  /* 0x000000ffff1a7224 */ /* 0x002fe400078e0004 */
[----:B------:R-:W-:-:S07]  /*1700*/  IMAD.MOV.U32 R27, RZ, RZ, R5 ;  /* 0x000000ffff1b7224 */ /* 0x000fce00078e0005 */
[----:B--234-:R-:W-:Y:S05]  /*1710*/  @!P0 BRA `(.L_x_36) ;  /* 0x0000000000388947 */ /* 0x01cfea0003800000 */
        /* <DEDUP_REMOVED lines=14> */
.L_x_36:
[----:B------:R-:W-:Y:S05]  /*1800*/  BSYNC.RECONVERGENT B1 ;  /* 0x0000000000017941 */ /* 0x000fea0003800200 */
.L_x_35:
[----:B------:R0:W1:Y:S01]  /*1810*/  LDS.128 R16, [R0+0x40] ;  /* 0x0000400000107984 */ /* 0x0000620000000c00 */
[----:B------:R-:W-:Y:S01]  /*1820*/  DSETP.GEU.AND P0, PT, |R24|, |R6|, PT ;  /* 0x400000061800722a */ /* 0x000fe20003f0e200 */
[----:B------:R-:W-:Y:S01]  /*1830*/  BSSY.RECONVERGENT B1, `(.L_x_37) ;  /* 0x0000015000017945 */ /* 0x000fe20003800200 */
[----:B------:R-:W-:Y:S01]  /*1840*/  IMAD.MOV.U32 R4, RZ, RZ, R6 ;  /* 0x000000ffff047224 */ /* 0x000fe200078e0006 */
[----:B------:R0:W2:Y:S01]  /*1850*/  LDS.128 R20, [R0+0x50] ;  /* 0x0000500000147984 */ /* 0x0000a20000000c00 */
        /* <DEDUP_REMOVED lines=18> */
.L_x_38:
[----:B------:R-:W-:Y:S05]  /*1980*/  BSYNC.RECONVERGENT B1 ;  /* 0x0000000000017941 */ /* 0x000fea0003800200 */
.L_x_37:
[----:B------:R-:W-:Y:S01]  /*1990*/  DSETP.GEU.AND P0, PT, |R4|, |R10|, PT ;  /* 0x4000000a0400722a */ /* 0x000fe20003f0e200 */
[----:B------:R-:W-:Y:S01]  /*19a0*/  BSSY.RECONVERGENT B1, `(.L_x_39) ;  /* 0x0000014000017945 */ /* 0x000fe20003800200 */
[----:B------:R-:W-:Y:S02]  /*19b0*/  IMAD.MOV.U32 R2, RZ, RZ, R10 ;  /* 0x000000ffff027224 */ /* 0x000fe400078e000a */
[----:B------:R-:W-:Y:S02]  /*19c0*/  IMAD.MOV.U32 R3, RZ, RZ, R11 ;  /* 0x000000ffff037224 */ /* 0x000fe400078e000b */
[----:B-1----:R-:W-:Y:S02]  /*19d0*/  IMAD.MOV.U32 R27, RZ, RZ, R16 ;  /* 0x000000ffff1b7224 */ /* 0x002fe400078e0010 */
        /* <DEDUP_REMOVED lines=16> */
.L_x_40:
[----:B------:R-:W-:Y:S05]  /*1ae0*/  BSYNC.RECONVERGENT B1 ;  /* 0x0000000000017941 */ /* 0x000fea0003800200 */
.L_x_39:
[----:B------:R0:W1:Y:S01]  /*1af0*/  LDS.128 R8, [R0+0x60] ;  /* 0x0000600000087984 */ /* 0x0000620000000c00 */
[----:B------:R-:W-:Y:S01]  /*1b00*/  DSETP.GEU.AND P0, PT, |R2|, |R18|, PT ;  /* 0x400000120200722a */ /* 0x000fe20003f0e200 */
[----:B------:R-:W-:Y:S01]  /*1b10*/  BSSY.RECONVERGENT B1, `(.L_x_41) ;  /* 0x0000015000017945 */ /* 0x000fe20003800200 */
[----:B------:R-:W-:Y:S01]  /*1b20*/  IMAD.MOV.U32 R14, RZ, RZ, R18 ;  /* 0x000000ffff0e7224 */ /* 0x000fe200078e0012 */
[----:B------:R0:W3:Y:S01]  /*1b30*/  LDS.128 R4, [R0+0x70] ;  /* 0x0000700000047984 */ /* 0x0000e20000000c00 */
[----:B------:R-:W-:Y:S02]  /*1b40*/  IMAD.MOV.U32 R15, RZ, RZ, R19 ;  /* 0x000000ffff0f7224 */ /* 0x000fe400078e0013 */
[----:B--2---:R-:W-:Y:S02]  /*1b50*/  IMAD.MOV.U32 R17, RZ, RZ, R20 ;  /* 0x000000ffff117224 */ /* 0x004fe400078e0014 */
        /* <DEDUP_REMOVED lines=16> */
.L_x_42:
[----:B------:R-:W-:Y:S05]  /*1c60*/  BSYNC.RECONVERGENT B1 ;  /* 0x0000000000017941 */ /* 0x000fea0003800200 */
.L_x_41:
        /* <DEDUP_REMOVED lines=21> */
.L_x_44:
[----:B------:R-:W-:Y:S05]  /*1dc0*/  BSYNC.RECONVERGENT B1 ;  /* 0x0000000000017941 */ /* 0x000fea0003800200 */
.L_x_43:
[----:B------:R-:W-:Y:S01]  /*1dd0*/  DSETP.GEU.AND P0, PT, |R2|, |R10|, PT ;  /* 0x4000000a0200722a */ /* 0x000fe20003f0e200 */
[----:B------:R-:W-:Y:S01]  /*1de0*/  BSSY.RECONVERGENT B1, `(.L_x_45) ;  /* 0x0000014000017945 */ /* 0x000fe20003800200 */
[----:B------:R-:W-:Y:S02]  /*1df0*/  IMAD.MOV.U32 R8, RZ, RZ, R10 ;  /* 0x000000ffff087224 */ /* 0x000fe400078e000a */
[----:B------:R-:W-:Y:S02]  /*1e00*/  IMAD.MOV.U32 R9, RZ, RZ, R11 ;  /* 0x000000ffff097224 */ /* 0x000fe400078e000b */
[----:B---3--:R-:W-:Y:S02]  /*1e10*/  IMAD.MOV.U32 R17, RZ, RZ, R4 ;  /* 0x000000ffff117224 */ /* 0x008fe400078e0004 */
        /* <DEDUP_REMOVED lines=16> */
.L_x_46:
[----:B------:R-:W-:Y:S05]  /*1f20*/  BSYNC.RECONVERGENT B1 ;  /* 0x0000000000017941 */ /* 0x000fea0003800200 */
.L_x_45:
        /* <DEDUP_REMOVED lines=19> */
[----:B------:R-:W-:Y:S01]  /*2060*/  SEL R15, R0, R13, P2 ;  /* 0x0000000d000f7207 */ /* 0x000fe20001000000 */
[----:B------:R-:W-:Y:S06]  /*2070*/  BRA `(.L_x_34) ;  /* 0x0000004800f87947 */ /* 0x000fec0003800000 */
.L_x_21:
[----:B------:R-:W2:Y:S01]  /*2080*/  S2R R4, SR_LANEID ;  /* 0x0000000000047919 */ /* 0x000ea20000000000 */
[----:B-1----:R-:W-:Y:S01]  /*2090*/  LOP3.LUT R2, R0, 0x3e0, RZ, 0xc0, !PT ;  /* 0x000003e000027812 */ /* 0x002fe200078ec0ff */
[----:B------:R-:W-:Y:S01]  /*20a0*/  BSSY.RECONVERGENT B1, `(.L_x_47) ;  /* 0x0000024000017945 */ /* 0x000fe20003800200 */
[----:B-----5:R-:W-:Y:S02]  /*20b0*/  IMAD.MOV.U32 R16, RZ, RZ, R12 ;  /* 0x000000ffff107224 */ /* 0x020fe400078e000c */
[----:B------:R-:W-:Y:S02]  /*20c0*/  IMAD.MOV.U32 R18, RZ, RZ, R13 ;  /* 0x000000ffff127224 */ /* 0x000fe400078e000d */
[----:B------:R-:W-:Y:S01]  /*20d0*/  VIADD R3, R2, 0x20 ;  /* 0x0000002002037836 */ /* 0x000fe20000000000 */
[----:B------:R-:W-:-:S04]  /*20e0*/  LOP3.LUT R2, RZ, R2, RZ, 0x33, !PT ;  /* 0x00000002ff027212 */ /* 0x000fc800078e33ff */
[----:B------:R-:W-:Y:S01]  /*20f0*/  ISETP.GT.AND P0, PT, R3, UR6, PT ;  /* 0x0000000603007c0c */ /* 0x000fe2000bf04270 */
[----:B------:R-:W-:Y:S02]  /*2100*/  VIADD R2, R2, UR6 ;  /* 0x0000000602027c36 */ /* 0x000fe40008000000 */
[----:B------:R-:W-:-:S03]  /*2110*/  IMAD.MOV.U32 R3, RZ, RZ, R15 ;  /* 0x000000ffff037224 */ /* 0x000fc600078e000f */
[----:B------:R-:W-:Y:S01]  /*2120*/  SEL R5, R2, 0x1f, P0 ;  /* 0x0000001f02057807 */ /* 0x000fe20000000000 */
[----:B------:R-:W-:-:S04]  /*2130*/  IMAD.MOV.U32 R2, RZ, RZ, R14 ;  /* 0x000000ffff027224 */ /* 0x000fc800078e000e */
[----:B------:R1:W3:Y:S04]  /*2140*/  SHFL.DOWN PT, R6, R14, 0x1, R5 ;  /* 0x082000000e067989 */ /* 0x0002e800000e0005 */
[----:B------:R1:W4:Y:S04]  /*2150*/  SHFL.DOWN PT, R7, R15, 0x1, R5 ;  /* 0x082000000f077989 */ /* 0x00032800000e0005 */
[----:B0-----:R1:W0:Y:S01]  /*2160*/  SHFL.DOWN PT, R9, R12, 0x1, R5 ;  /* 0x082000000c097989 */ /* 0x00122200000e0005 */
[----:B--2---:R-:W-:-:S03]  /*2170*/  ISETP.GE.AND P0, PT, R4, R5, PT ;  /* 0x000000050400720c */ /* 0x004fc60003f06270 */
[----:B------:R1:W2:Y:S10]  /*2180*/  SHFL.DOWN PT, R11, R13, 0x1, R5 ;  /* 0x082000000d0b7989 */ /* 0x0002b400000e0005 */
[----:B-1----:R-:W-:Y:S05]  /*2190*/  @P0 BRA `(.L_x_48) ;  /* 0x0000000000500947 */ /* 0x002fea0003800000 */
[----:B---34-:R-:W-:Y:S01]  /*21a0*/  DSETP.GEU.AND P0, PT, |R14|, |R6|, PT ;  /* 0x400000060e00722a */ /* 0x018fe20003f0e200 */
[----:B0-----:R-:W-:Y:S02]  /*21b0*/  IMAD.MOV.U32 R16, RZ, RZ, R9 ;  /* 0x000000ffff107224 */ /* 0x001fe400078e0009 */
[----:B--2---:R-:W-:Y:S02]  /*21c0*/  IMAD.MOV.U32 R18, RZ, RZ, R11 ;  /* 0x000000ffff127224 */ /* 0x004fe400078e000b */
        /* <DEDUP_REMOVED lines=17> */
.L_x_48:
[----:B------:R-:W-:Y:S05]  /*22e0*/  BSYNC.RECONVERGENT B1 ;  /* 0x0000000000017941 */ /* 0x000fea0003800200 */
.L_x_47:
[----:B---3--:R-:W-:Y:S01]  /*22f0*/  VIADD R6, R4, 0x2 ;  /* 0x0000000204067836 */ /* 0x008fe20000000000 */
[----:B------:R1:W3:Y:S01]  /*2300*/  SHFL.DOWN PT, R8, R2, 0x2, R5 ;  /* 0x0840000002087989 */ /* 0x0002e200000e0005 */
[----:B------:R-:W-:Y:S01]  /*2310*/  BSSY.RECONVERGENT B1, `(.L_x_49) ;  /* 0x000001e000017945 */ /* 0x000fe20003800200 */
[----:B------:R-:W-:Y:S02]  /*2320*/  IMAD.MOV.U32 R10, RZ, RZ, R16 ;  /* 0x000000ffff0a7224 */ /* 0x000fe400078e0010 */
[----:B------:R-:W-:Y:S01]  /*2330*/  ISETP.GT.AND P0, PT, R6, R5, PT ;  /* 0x000000050600720c */ /* 0x000fe20003f04270 */
[----:B0-----:R1:W0:Y:S01]  /*2340*/  SHFL.DOWN PT, R9, R3, 0x2, R5 ;  /* 0x0840000003097989 */ /* 0x00122200000e0005 */
[----:B------:R-:W-:Y:S02]  /*2350*/  IMAD.MOV.U32 R12, RZ, RZ, R18 ;  /* 0x000000ffff0c7224 */ /* 0x000fe400078e0012 */
[----:B------:R-:W-:Y:S01]  /*2360*/  IMAD.MOV.U32 R6, RZ, RZ, R2 ;  /* 0x000000ffff067224 */ /* 0x000fe200078e0002 */
[----:B--2---:R1:W2:Y:S01]  /*2370*/  SHFL.DOWN PT, R11, R16, 0x2, R5 ;  /* 0x08400000100b7989 */ /* 0x0042a200000e0005 */
[----:B----4-:R-:W-:-:S03]  /*2380*/  IMAD.MOV.U32 R7, RZ, RZ, R3 ;  /* 0x000000ffff077224 */ /* 0x010fc600078e0003 */
[----:B------:R1:W4:Y:S04]  /*2390*/  SHFL.DOWN PT, R13, R18, 0x2, R5 ;  /* 0x08400000120d7989 */ /* 0x00032800000e0005 */
[----:B------:R-:W-:Y:S05]  /*23a0*/  @P0 BRA `(.L_x_50) ;  /* 0x0000000000500947 */ /* 0x000fea0003800000 */
[----:B0--3--:R-:W-:Y:S01]  /*23b0*/  DSETP.GEU.AND P0, PT, |R2|, |R8|, PT ;  /* 0x400000080200722a */ /* 0x009fe20003f0e200 */
[----:B--2---:R-:W-:Y:S02]  /*23c0*/  IMAD.MOV.U32 R10, RZ, RZ, R11 ;  /* 0x000000ffff0a7224 */ /* 0x004fe400078e000b */
        /* <DEDUP_REMOVED lines=18> */
.L_x_50:
[----:B------:R-:W-:Y:S05]  /*24f0*/  BSYNC.RECONVERGENT B1 ;  /* 0x0000000000017941 */ /* 0x000fea0003800200 */
.L_x_49:
[----:B-1----:R-:W-:Y:S01]  /*2500*/  VIADD R2, R4, 0x4 ;  /* 0x0000000404027836 */ /* 0x002fe20000000000 */
[----:B---3--:R1:W3:Y:S01]  /*2510*/  SHFL.DOWN PT, R8, R6, 0x4, R5 ;  /* 0x0880000006087989 */ /* 0x0082e200000e0005 */
[----:B------:R-:W-:Y:S01]  /*2520*/  BSSY.RECONVERGENT B1, `(.L_x_51) ;  /* 0x000001e000017945 */ /* 0x000fe20003800200 */
[----:B------:R-:W-:Y:S02]  /*2530*/  IMAD.MOV.U32 R14, RZ, RZ, R10 ;  /* 0x000000ffff0e7224 */ /* 0x000fe400078e000a */
[----:B------:R-:W-:Y:S01]  /*2540*/  ISETP.GT.AND P0, PT, R2, R5, PT ;  /* 0x000000050200720c */ /* 0x000fe20003f04270 */
[----:B0-----:R1:W0:Y:S01]  /*2550*/  SHFL.DOWN PT, R9, R7, 0x4, R5 ;  /* 0x0880000007097989 */ /* 0x00122200000e0005 */
[----:B------:R-:W-:Y:S02]  /*2560*/  IMAD.MOV.U32 R16, RZ, RZ, R12 ;  /* 0x000000ffff107224 */ /* 0x000fe400078e000c */
[----:B------:R-:W-:Y:S01]  /*2570*/  IMAD.MOV.U32 R2, RZ, RZ, R6 ;  /* 0x000000ffff027224 */ /* 0x000fe200078e0006 */
[----:B--2---:R1:W2:Y:S01]  /*2580*/  SHFL.DOWN PT, R11, R10, 0x4, R5 ;  /* 0x088000000a0b7989 */ /* 0x0042a200000e0005 */
[----:B------:R-:W-:-:S03]  /*2590*/  IMAD.MOV.U32 R3, RZ, RZ, R7 ;  /* 0x000000ffff037224 */ /* 0x000fc600078e0007 */
[----:B----4-:R1:W4:Y:S04]  /*25a0*/  SHFL.DOWN PT, R13, R12, 0x4, R5 ;  /* 0x088000000c0d7989 */ /* 0x01032800000e0005 */
        /* <DEDUP_REMOVED lines=21> */
.L_x_52:
[----:B------:R-:W-:Y:S05]  /*2700*/  BSYNC.RECONVERGENT B1 ;  /* 0x0000000000017941 */ /* 0x000fea0003800200 */
.L_x_51:
        /* <DEDUP_REMOVED lines=32> */
.L_x_54:
[----:B------:R-:W-:Y:S05]  /*2910*/  BSYNC.RECONVERGENT B1 ;  /* 0x0000000000017941 */ /* 0x000fea0003800200 */
.L_x_53:
        /* <DEDUP_REMOVED lines=32> */
.L_x_56:
[----:B------:R-:W-:Y:S05]  /*2b20*/  BSYNC.RECONVERGENT B1 ;  /* 0x0000000000017941 */ /* 0x000fea0003800200 */
.L_x_55:
[----:B------:R-:W-:Y:S01]  /*2b30*/  ISETP.NE.AND P0, PT, R4, RZ, PT ;  /* 0x000000ff0400720c */ /* 0x000fe20003f05270 */
[----:B------:R-:W-:-:S12]  /*2b40*/  BSSY.RECONVERGENT B1, `(.L_x_57) ;  /* 0x000000a000017945 */ /* 0x000fd80003800200 */
[----:B------:R-:W-:Y:S05]  /*2b50*/  @P0 BRA `(.L_x_58) ;  /* 0x0000000000200947 */ /* 0x000fea0003800000 */
[----:B-1----:R-:W1:Y:S01]  /*2b60*/  S2R R6, SR_CgaCtaId ;  /* 0x0000000000067919 */ /* 0x002e620000008800 */
[----:B------:R-:W-:Y:S02]  /*2b70*/  MOV R5, 0x400 ;  /* 0x0000040000057802 */ /* 0x000fe40000000f00 */
[----:B------:R-:W-:-:S04]  /*2b80*/  SHF.R.U32.HI R4, RZ, 0x1, R0 ;  /* 0x00000001ff047819 */ /* 0x000fc80000011600 */
[----:B------:R-:W-:Y:S02]  /*2b90*/  LOP3.LUT R4, R4, 0x1f0, RZ, 0xc0, !PT ;  /* 0x000001f004047812 */ /* 0x000fe400078ec0ff */
[----:B-1----:R-:W-:-:S05]  /*2ba0*/  LEA R5, R6, R5, 0x18 ;  /* 0x0000000506057211 */ /* 0x002fca00078ec0ff */
[----:B------:R-:W-:-:S05]  /*2bb0*/  IMAD.IADD R5, R4, 0x1, R5 ;  /* 0x0000000104057824 */ /* 0x000fca00078e0205 */
[----:B------:R1:W-:Y:S04]  /*2bc0*/  STS.64 [R5+0x10], R14 ;  /* 0x0000100e05007388 */ /* 0x0003e80000000a00 */
[----:B------:R1:W-:Y:S02]  /*2bd0*/  STS.64 [R5+0x8], R2 ;  /* 0x0000080205007388 */ /* 0x0003e40000000a00 */
.L_x_58:
[----:B------:R-:W-:Y:S05]  /*2be0*/  BSYNC.RECONVERGENT B1 ;  /* 0x0000000000017941 */ /* 0x000fea0003800200 */
.L_x_57:
[----:B------:R-:W-:Y:S01]  /*2bf0*/  BAR.SYNC.DEFER_BLOCKING 0x0 ;  /* 0x0000000000007b1d */ /* 0x000fe20000010000 */
[----:B------:R-:W-:-:S13]  /*2c00*/  ISETP.NE.AND P1, PT, R0, RZ, PT ;  /* 0x000000ff0000720c */ /* 0x000fda0003f25270 */
[----:B------:R-:W-:Y:S05]  /*2c10*/  @P1 BRA `(.L_x_34) ;  /* 0x0000004000101947 */ /* 0x000fea0003800000 */
[----:B------:R-:W-:Y:S01]  /*2c20*/  UISETP.GE.AND UP0, UPT, UR6, 0x21, UPT ;  /* 0x000000210600788c */ /* 0x000fe2000bf06270 */
[----:B--2---:R-:W-:Y:S02]  /*2c30*/  IMAD.MOV.U32 R11, RZ, RZ, R14 ;  /* 0x000000ffff0b7224 */ /* 0x004fe400078e000e */
[----:B---3--:R-:W-:Y:S02]  /*2c40*/  IMAD.MOV.U32 R8, RZ, RZ, R15 ;  /* 0x000000ffff087224 */ /* 0x008fe400078e000f */
[----:B------:R-:W-:Y:S02]  /*2c50*/  IMAD.MOV.U32 R4, RZ, RZ, R2 ;  /* 0x000000ffff047224 */ /* 0x000fe400078e0002 */
[----:B-1----:R-:W-:Y:S02]  /*2c60*/  IMAD.MOV.U32 R5, RZ, RZ, R3 ;  /* 0x000000ffff057224 */ /* 0x002fe400078e0003 */
[----:B------:R-:W-:Y:S05]  /*2c70*/  BRA.U !UP0, `(.L_x_59) ;  /* 0x00000001086c7547 */ /* 0x000fea000b800000 */
[----:B------:R-:W1:Y:S01]  /*2c80*/  S2UR UR5, SR_CgaCtaId ;  /* 0x00000000000579c3 */ /* 0x000e620000008800 */
[----:B------:R-:W-:Y:S01]  /*2c90*/  UMOV UR4, 0x400 ;  /* 0x0000040000047882 */ /* 0x000fe20000000000 */
[----:B------:R-:W-:Y:S01]  /*2ca0*/  BSSY.RECONVERGENT B1, `(.L_x_59) ;  /* 0x0000018000017945 */ /* 0x000fe20003800200 */
[----:B-1----:R-:W-:-:S09]  /*2cb0*/  ULEA UR4, UR5, UR4, 0x18 ;  /* 0x0000000405047291 */ /* 0x002fd2000f8ec0ff */
[----:B------:R-:W1:Y:S04]  /*2cc0*/  LDS.64 R6, [UR4+0x18] ;  /* 0x00001804ff067984 */ /* 0x000e680008000a00 */
[----:B----4-:R-:W2:Y:S01]  /*2cd0*/  LDS.64 R12, [UR4+0x20] ;  /* 0x00002004ff0c7984 */ /* 0x010ea20008000a00 */
[----:B-1----:R-:W-:Y:S01]  /*2ce0*/  DSETP.GEU.AND P0, PT, |R2|, |R6|, PT ;  /* 0x400000060200722a */ /* 0x002fe20003f0e200 */
[----:B------:R-:W-:Y:S02]  /*2cf0*/  IMAD.MOV.U32 R4, RZ, RZ, R6 ;  /* 0x000000ffff047224 */ /* 0x000fe400078e0006 */
[----:B------:R-:W-:Y:S02]  /*2d00*/  IMAD.MOV.U32 R5, RZ, RZ, R7 ;  /* 0x000000ffff057224 */ /* 0x000fe400078e0007 */
[----:B--2---:R-:W-:-:S02]  /*2d10*/  IMAD.MOV.U32 R11, RZ, RZ, R12 ;  /* 0x000000ffff0b7224 */ /* 0x004fc400078e000c */
        /* <DEDUP_REMOVED lines=16> */
.L_x_60:
[----:B------:R-:W-:Y:S05]  /*2e20*/  BSYNC.RECONVERGENT B1 ;  /* 0x0000000000017941 */ /* 0x000fea0003800200 */
.L_x_59:
[----:B------:R-:W-:Y:S01]  /*2e30*/  UISETP.GE.AND UP0, UPT, UR6, 0x41, UPT ;  /* 0x000000410600788c */ /* 0x000fe2000bf06270 */
[----:B0-----:R-:W-:Y:S02]  /*2e40*/  IMAD.MOV.U32 R9, RZ, RZ, R11 ;  /* 0x000000ffff097224 */ /* 0x001fe400078e000b */
[----:B------:R-:W-:Y:S02]  /*2e50*/  IMAD.MOV.U32 R0, RZ, RZ, R8 ;  /* 0x000000ffff007224 */ /* 0x000fe400078e0008 */
[----:B------:R-:W-:Y:S02]  /*2e60*/  IMAD.MOV.U32 R2, RZ, RZ, R4 ;  /* 0x000000ffff027224 */ /* 0x000fe400078e0004 */
[----:B------:R-:W-:Y:S02]  /*2e70*/  IMAD.MOV.U32 R3, RZ, RZ, R5 ;  /* 0x000000ffff037224 */ /* 0x000fe400078e0005 */
[----:B------:R-:W-:Y:S05]  /*2e80*/  BRA.U !UP0, `(.L_x_61) ;  /* 0x00000001086c7547 */ /* 0x000fea000b800000 */
[----:B------:R-:W0:Y:S01]  /*2e90*/  S2UR UR5, SR_CgaCtaId ;  /* 0x00000000000579c3 */ /* 0x000e220000008800 */
[----:B------:R-:W-:Y:S01]  /*2ea0*/  UMOV UR4, 0x400 ;  /* 0x0000040000047882 */ /* 0x000fe20000000000 */
[----:B------:R-:W-:Y:S01]  /*2eb0*/  BSSY.RECONVERGENT B1, `(.L_x_61) ;  /* 0x0000018000017945 */ /* 0x000fe20003800200 */
[----:B0-----:R-:W-:-:S09]  /*2ec0*/  ULEA UR4, UR5, UR4, 0x18 ;  /* 0x0000000405047291 */ /* 0x001fd2000f8ec0ff */
[----:B------:R-:W0:Y:S04]  /*2ed0*/  LDS.64 R6, [UR4+0x28] ;  /* 0x00002804ff067984 */ /* 0x000e280008000a00 */
[----:B----4-:R-:W1:Y:S01]  /*2ee0*/  LDS.64 R12, [UR4+0x30] ;  /* 0x00003004ff0c7984 */ /* 0x010e620008000a00 */
[----:B0-----:R-:W-:Y:S01]  /*2ef0*/  DSETP.GEU.AND P0, PT, |R4|, |R6|, PT ;  /* 0x400000060400722a */ /* 0x001fe20003f0e200 */
[----:B------:R-:W-:Y:S02]  /*2f00*/  IMAD.MOV.U32 R2, RZ, RZ, R6 ;  /* 0x000000ffff027224 */ /* 0x000fe400078e0006 */
[----:B------:R-:W-:Y:S02]  /*2f10*/  IMAD.MOV.U32 R3, RZ, RZ, R7 ;  /* 0x000000ffff037224 */ /* 0x000fe400078e0007 */
[----:B-1----:R-:W-:-:S02]  /*2f20*/  IMAD.MOV.U32 R9, RZ, RZ, R12 ;  /* 0x000000ffff097224 */ /* 0x002fc400078e000c */
        /* <DEDUP_REMOVED lines=16> */
.L_x_62:
[----:B------:R-:W-:Y:S05]  /*3030*/  BSYNC.RECONVERGENT B1 ;  /* 0x0000000000017941 */ /* 0x000fea0003800200 */
.L_x_61:
[----:B------:R-:W-:Y:S01]  /*3040*/  UISETP.GE.AND UP0, UPT, UR6, 0x61, UPT ;  /* 0x000000610600788c */ /* 0x000fe2000bf06270 */
[----:B------:R-:W-:Y:S02]  /*3050*/  IMAD.MOV.U32 R11, RZ, RZ, R9 ;  /* 0x000000ffff0b7224 */ /* 0x000fe400078e0009 */
        /* <DEDUP_REMOVED lines=30> */
.L_x_64:
[----:B------:R-:W-:Y:S05]  /*3240*/  BSYNC.RECONVERGENT B1 ;  /* 0x0000000000017941 */ /* 0x000fea0003800200 */
.L_x_63:
        /* <DEDUP_REMOVED lines=32> */
.L_x_66:
[----:B------:R-:W-:Y:S05]  /*3450*/  BSYNC.RECONVERGENT B1 ;  /* 0x0000000000017941 */ /* 0x000fea0003800200 */
.L_x_65:
        /* <DEDUP_REMOVED lines=32> */
.L_x_68:
[----:B------:R-:W-:Y:S05]  /*3660*/  BSYNC.RECONVERGENT B1 ;  /* 0x0000000000017941 */ /* 0x000fea0003800200 */
.L_x_67:
        /* <DEDUP_REMOVED lines=32> */
.L_x_70:
[----:B------:R-:W-:Y:S05]  /*3870*/  BSYNC.RECONVERGENT B1 ;  /* 0x0000000000017941 */ /* 0x000fea0003800200 */
.L_x_69:
[----:B------:R-:W-:Y:S01]  /*3880*/  UISETP.GE.AND UP0, UPT, UR6, 0xe1, UPT ;  /* 0x000000e10600788c */ /* 0x000fe2000bf06270 */
[----:B------:R-:W-:Y:S02]  /*3890*/  IMAD.MOV.U32 R14, RZ, RZ, R9 ;  /* 0x000000ffff0e7224 */ /* 0x000fe400078e0009 */
[----:B------:R-:W-:Y:S02]  /*38a0*/  IMAD.MOV.U32 R15, RZ, RZ, R0 ;  /* 0x000000ffff0f7224 */ /* 0x000fe400078e0000 */
[----:B------:R-:W-:Y:S02]  /*38b0*/  IMAD.MOV.U32 R2, RZ, RZ, R6 ;  /* 0x000000ffff027224 */ /* 0x000fe400078e0006 */
[----:B------:R-:W-:Y:S02]  /*38c0*/  IMAD.MOV.U32 R3, RZ, RZ, R7 ;  /* 0x000000ffff037224 */ /* 0x000fe400078e0007 */
[----:B------:R-:W-:Y:S05]  /*38d0*/  BRA.U !UP0, `(.L_x_34) ;  /* 0x0000003108e07547 */ /* 0x000fea000b800000 */
[----:B------:R-:W0:Y:S01]  /*38e0*/  S2UR UR5, SR_CgaCtaId ;  /* 0x00000000000579c3 */ /* 0x000e220000008800 */
[----:B------:R-:W-:Y:S02]  /*38f0*/  UMOV UR4, 0x400 ;  /* 0x0000040000047882 */ /* 0x000fe40000000000 */
[----:B0-----:R-:W-:-:S09]  /*3900*/  ULEA UR4, UR5, UR4, 0x18 ;  /* 0x0000000405047291 */ /* 0x001fd2000f8ec0ff */
[----:B------:R-:W0:Y:S04]  /*3910*/  LDS.64 R4, [UR4+0x78] ;  /* 0x00007804ff047984 */ /* 0x000e280008000a00 */
[----:B------:R-:W1:Y:S01]  /*3920*/  LDS.64 R10, [UR4+0x80] ;  /* 0x00008004ff0a7984 */ /* 0x000e620008000a00 */
        /* <DEDUP_REMOVED lines=21> */
.L_x_2:
[----:B------:R-:W1:Y:S01]  /*3a80*/  S2R R0, SR_TID.X ;  /* 0x0000000000007919 */ /* 0x000e620000002100 */
[----:B------:R-:W1:Y:S02]  /*3a90*/  LDC.64 R2, c[0x0][0x380] ;  /* 0x0000e000ff027b82 */ /* 0x000e640000000a00 */
[----:B-1----:R-:W-:-:S05]  /*3aa0*/  IMAD.WIDE.U32 R18, R0, 0x10, R2 ;  /* 0x0000001000127825 */ /* 0x002fca00078e0002 */
[----:B0-----:R-:W2:Y:S04]  /*3ab0*/  LDG.E.64.CONSTANT R20, desc[UR10][R18.64] ;  /* 0x0000000a12147981 */ /* 0x001ea8000c1e9b00 */
[----:B------:R-:W2:Y:S04]  /*3ac0*/  LDG.E.64.CONSTANT R14, desc[UR10][R18.64+0x1000] ;  /* 0x0010000a120e7981 */ /* 0x000ea8000c1e9b00 */
[----:B------:R-:W3:Y:S04]  /*3ad0*/  LDG.E.64.CONSTANT R12, desc[UR10][R18.64+0x8] ;  /* 0x0000080a120c7981 */ /* 0x000ee8000c1e9b00 */
[----:B------:R-:W3:Y:S04]  /*3ae0*/  LDG.E.64.CONSTANT R10, desc[UR10][R18.64+0x1008] ;  /* 0x0010080a120a7981 */ /* 0x000ee8000c1e9b00 */
[----:B------:R-:W4:Y:S04]  /*3af0*/  LDG.E.64.CONSTANT R8, desc[UR10][R18.64+0x2000] ;  /* 0x0020000a12087981 */ /* 0x000f28000c1e9b00 */
[----:B------:R-:W5:Y:S04]  /*3b00*/  LDG.E.64.CONSTANT R6, desc[UR10][R18.64+0x2008] ;  /* 0x0020080a12067981 */ /* 0x000f68000c1e9b00 */
[----:B------:R-:W5:Y:S04]  /*3b10*/  LDG.E.64.CONSTANT R4, desc[UR10][R18.64+0x3000] ;  /* 0x0030000a12047981 */ /* 0x000f68000c1e9b00 */
[----:B------:R-:W5:Y:S04]  /*3b20*/  LDG.E.64.CONSTANT R2, desc[UR10][R18.64+0x3008] ;  /* 0x0030080a12027981 */ /* 0x000f68000c1e9b00 */
[----:B------:R-:W5:Y:S04]  /*3b30*/  LDG.E.64.CONSTANT R16, desc[UR10][R18.64+0x4000] ;  /* 0x0040000a12107981 */ /* 0x000f68000c1e9b00 */
[----:B------:R-:W5:Y:S01]  /*3b40*/  LDG.E.64.CONSTANT R22, desc[UR10][R18.64+0x4008] ;  /* 0x0040080a12167981 */ /* 0x000f62000c1e9b00 */
[----:B------:R-:W-:Y:S01]  /*3b50*/  UISETP.GE.U32.AND UP0, UPT, UR8, 0xa00, UPT ;  /* 0x00000a000800788c */ /* 0x000fe2000bf06070 */
[----:B--2---:R-:W-:-:S14]  /*3b60*/  DSETP.GEU.AND P2, PT, |R20|, |R14|, PT ;  /* 0x4000000e1400722a */ /* 0x004fdc0003f4e200 */
[----:B---3--:R-:W-:-:S04]  /*3b70*/  @P2 ISETP.GE.U32.AND P0, PT, R12, R10, PT ;  /* 0x0000000a0c00220c */ /* 0x008fc80003f06070 */
[----:B------:R-:W-:-:S13]  /*3b80*/  @P2 ISETP.GE.AND.EX P0, PT, R13, R11, PT, P0 ;  /* 0x0000000b0d00220c */ /* 0x000fda0003f06300 */
[----:B------:R-:W-:-:S06]  /*3b90*/  @P2 DSETP.LT.OR P0, PT, |R14|, |R20|, !P0 ;  /* 0x400000140e00222a */ /* 0x000fcc0004701600 */
[----:B------:R-:W-:Y:S02]  /*3ba0*/  @P2 FSEL R20, R20, R14, P0 ;  /* 0x0000000e14142208 */ /* 0x000fe40000000000 */
[----:B------:R-:W-:Y:S02]  /*3bb0*/  @P2 FSEL R21, R21, R15, P0 ;  /* 0x0000000f15152208 */ /* 0x000fe40000000000 */
[----:B------:R-:W-:Y:S01]  /*3bc0*/  @P2 SEL R10, R12, R10, P0 ;  /* 0x0000000a0c0a2207 */ /* 0x000fe20000000000 */
[----:B------:R-:W-:Y:S01]  /*3bd0*/  @P2 IMAD.MOV.U32 R14, RZ, RZ, R20 ;  /* 0x000000ffff0e2224 */ /* 0x000fe200078e0014 */
[----:B------:R-:W-:Y:S01]  /*3be0*/  @P2 SEL R11, R13, R11, P0 ;  /* 0x0000000b0d0b2207 */ /* 0x000fe20000000000 */
[----:B------:R-:W-:-:S06]  /*3bf0*/  @P2 IMAD.MOV.U32 R15, RZ, RZ, R21 ;  /* 0x000000ffff0f2224 */ /* 0x000fcc00078e0015 */
[----:B----4-:R-:W-:-:S14]  /*3c00*/  DSETP.GEU.AND P1, PT, |R14|, |R8|, PT ;  /* 0x400000080e00722a */ /* 0x010fdc0003f2e200 */
[----:B-----5:R-:W-:-:S04]  /*3c10*/  @P1 ISETP.GE.U32.AND P0, PT, R10, R6, PT ;  /* 0x000000060a00120c */ /* 0x020fc80003f06070 */
        /* <DEDUP_REMOVED lines=8> */
[----:B------:R-:W-:-:S14]  /*3ca0*/  DSETP.GEU.AND P2, PT, |R8|, |R4|, PT ;  /* 0x400000040800722a */ /* 0x000fdc0003f4e200 */
[----:B------:R-:W-:-:S04]  /*3cb0*/  @P2 ISETP.GE.U32.AND P0, PT, R6, R2, PT ;  /* 0x000000020600220c */ /* 0x000fc80003f06070 */
        /* <DEDUP_REMOVED lines=15> */
[----:B------:R-:W-:Y:S01]  /*3db0*/  IMAD.MOV.U32 R2, RZ, RZ, RZ ;  /* 0x000000ffff027224 */ /* 0x000fe200078e00ff */
[----:B------:R-:W-:Y:S01]  /*3dc0*/  @P1 SEL R23, R3, R23, P0 ;  /* 0x0000001703171207 */ /* 0x000fe20000000000 */
[----:B------:R-:W-:Y:S02]  /*3dd0*/  IMAD.MOV.U32 R3, RZ, RZ, 0x500 ;  /* 0x00000500ff037424 */ /* 0x000fe400078e00ff */
[----:B------:R-:W-:Y:S02]  /*3de0*/  @P1 IMAD.MOV.U32 R16, RZ, RZ, R4 ;  /* 0x000000ffff101224 */ /* 0x000fe400078e0004 */
[----:B------:R-:W-:Y:S01]  /*3df0*/  @P1 IMAD.MOV.U32 R17, RZ, RZ, R5 ;  /* 0x000000ffff111224 */ /* 0x000fe200078e0005 */
[----:B------:R-:W-:Y:S06]  /*3e00*/  BRA.U !UP0, `(.L_x_71) ;  /* 0x0000000d08987547 */ /* 0x000fec000b800000 */
[----:B------:R-:W-:Y:S01]  /*3e10*/  UIADD3 UR9, UP0, UPT, UR8, -0xa00, URZ ;  /* 0xfffff60008097890 */ /* 0x000fe2000ff1e0ff */
[----:B------:R-:W-:Y:S02]  /*3e20*/  IMAD.MOV.U32 R3, RZ, RZ, 0x500 ;  /* 0x00000500ff037424 */ /* 0x000fe400078e00ff */
[----:B------:R-:W-:Y:S01]  /*3e30*/  IMAD.MOV.U32 R2, RZ, RZ, RZ ;  /* 0x000000ffff027224 */ /* 0x000fe200078e00ff */
[----:B------:R-:W-:Y:S02]  /*3e40*/  ULEA.HI.X.SX32 UR8, UR8, 0xffffffff, 0x1, UP0 ;  /* 0xffffffff08087891 */ /* 0x000fe400080f0eff */
[----:B------:R-:W-:Y:S02]  /*3e50*/  UIMAD.WIDE.U32 UR12, UR9, -0x33333333, URZ ;  /* 0xcccccccd090c78a5 */ /* 0x000fe4000f8e00ff */
[----:B------:R-:W-:Y:S02]  /*3e60*/  UIMAD.WIDE.U32 UR4, UR8, -0x33333333, URZ ;  /* 0xcccccccd080478a5 */ /* 0x000fe4000f8e00ff */
[----:B------:R-:W-:-:S02]  /*3e70*/  UISETP.GE.U32.AND UP1, UPT, UR9, 0x500, UPT ;  /* 0x000005000900788c */ /* 0x000fc4000bf26070 */
[----:B------:R-:W-:Y:S02]  /*3e80*/  UIMAD.WIDE.U32 UR4, UP0, UR9, -0x33333334, UR4 ;  /* 0xcccccccc090478a5 */ /* 0x000fe4000f800004 */
[----:B------:R-:W-:Y:S02]  /*3e90*/  UISETP.GE.U32.AND.EX UP1, UPT, UR8, URZ, UPT, UP1 ;  /* 0x000000ff0800728c */ /* 0x000fe4000bf26110 */
[----:B------:R-:W-:Y:S02]  /*3ea0*/  UIADD3.X UR7, UPT, UPT, URZ, URZ, URZ, UP0, !UPT ;  /* 0x000000ffff077290 */ /* 0x000fe400087fe4ff */
[----:B------:R-:W-:Y:S01]  /*3eb0*/  UIADD3 URZ, UP0, UPT, UR13, UR4, URZ ;  /* 0x000000040dff7290 */ /* 0x000fe2000ff1e0ff */
[----:B------:R-:W-:-:S03]  /*3ec0*/  UMOV UR6, UR5 ;  /* 0x0000000500067c82 */ /* 0x000fc60008000000 */
[----:B------:R-:W-:-:S04]  /*3ed0*/  UIMAD.WIDE.U32.X UR4, UR8, -0x33333334, UR6, UP0 ;  /* 0xcccccccc080478a5 */ /* 0x000fc800080e0406 */
[----:B------:R-:W-:-:S04]  /*3ee0*/  USHF.R.U64 UR6, UR4, 0xa, UR5 ;  /* 0x0000000a04067899 */ /* 0x000fc80008001205 */
[----:B------:R-:W-:-:S04]  /*3ef0*/  ULOP3.LUT UR7, UR6, 0x1, URZ, 0xc0, !UPT ;  /* 0x0000000106077892 */ /* 0x000fc8000f8ec0ff */
[----:B------:R-:W-:-:S04]  /*3f00*/  UISETP.NE.U32.AND UP0, UPT, UR7, 0x1, UPT ;  /* 0x000000010700788c */ /* 0x000fc8000bf05070 */
[----:B------:R-:W-:Y:S01]  /*3f10*/  UISETP.NE.U32.AND.EX UP0, UPT, URZ, URZ, UPT, UP0 ;  /* 0x000000ffff00728c */ /* 0x000fe2000bf05100 */
[----:B------:R-:W-:Y:S10]  /*3f20*/  BRA.U !UP1, `(.L_x_72) ;  /* 0x00000009093c7547 */ /* 0x000ff4000b800000 */
[----:B------:R-:W0:Y:S01]  /*3f30*/  LDCU.64 UR8, c[0x0][0x380] ;  /* 0x00007000ff0877ac */ /* 0x000e220008000a00 */
[----:B------:R-:W-:Y:S02]  /*3f40*/  IMAD.MOV.U32 R3, RZ, RZ, 0x500 ;  /* 0x00000500ff037424 */ /* 0x000fe400078e00ff */
[----:B------:R-:W-:Y:S01]  /*3f50*/  IMAD.MOV.U32 R2, RZ, RZ, RZ ;  /* 0x000000ffff027224 */ /* 0x000fe200078e00ff */
[----:B------:R-:W-:-:S04]  /*3f60*/  UIADD3 UR4, UP1, UPT, UR6, 0x1, URZ ;  /* 0x0000000106047890 */ /* 0x000fc8000ff3e0ff */
[----:B------:R-:W-:Y:S02]  /*3f70*/  ULEA.HI.X UR5, UR5, URZ, URZ, 0x16, UP1 ;  /* 0x000000ff05057291 */ /* 0x000fe400088fb4ff */
[----:B------:R-:W-:Y:S02]  /*3f80*/  ULOP3.LUT UR4, UR4, 0xfffffffe, URZ, 0xc0, !UPT ;  /* 0xfffffffe04047892 */ /* 0x000fe4000f8ec0ff */
[----:B------:R-:W-:Y:S01]  /*3f90*/  ULOP3.LUT UR5, UR5, 0x7fffff, URZ, 0xc0, !UPT ;  /* 0x007fffff05057892 */ /* 0x000fe2000f8ec0ff */
[----:B0-----:R-:W-:-:S04]  /*3fa0*/  LEA R6, P0, R0, UR8, 0x4 ;  /* 0x0000000800067c11 */ /* 0x001fc8000f8020ff */
[----:B------:R-:W-:Y:S02]  /*3fb0*/  IADD3 R6, P1, PT, R6, 0xe008, RZ ;  /* 0x0000e00806067810 */ /* 0x000fe40007f3e0ff */
[----:B------:R-:W-:-:S05]  /*3fc0*/  LEA.HI.X R5, R0, UR9, RZ, 0x4, P0 ;  /* 0x0000000900057c11 */ /* 0x000fca00080f24ff */
[----:B------:R-:W-:-:S07]  /*3fd0*/  IMAD.X R5, RZ, RZ, R5, P1 ;  /* 0x000000ffff057224 */ /* 0x000fce00008e0605 */
.L_x_73:
[----:B------:R-:W-:-:S05]  /*3fe0*/  IMAD.MOV.U32 R4, RZ, RZ, R6 ;  /* 0x000000ffff047224 */ /* 0x000fca00078e0006 */
[----:B------:R-:W2:Y:S04]  /*3ff0*/  LDG.E.64.CONSTANT R12, desc[UR10][R4.64+-0x9008] ;  /* 0xff6ff80a040c7981 */ /* 0x000ea8000c1e9b00 */
[----:B------:R-:W3:Y:S04]  /*4000*/  LDG.E.64.CONSTANT R8, desc[UR10][R4.64+-0x9000] ;  /* 0xff70000a04087981 */ /* 0x000ee8000c1e9b00 */
[----:B------:R-:W4:Y:S04]  /*4010*/  LDG.E.64.CONSTANT R10, desc[UR10][R4.64+-0x8008] ;  /* 0xff7ff80a040a7981 */ /* 0x000f28000c1e9b00 */
[----:B------:R-:W5:Y:S04]  /*4020*/  LDG.E.64.CONSTANT R6, desc[UR10][R4.64+-0x8000] ;  /* 0xff80000a04067981 */ /* 0x000f68000c1e9b00 */
[----:B------:R-:W5:Y:S04]  /*4030*/  LDG.E.64.CONSTANT R26, desc[UR10][R4.64+-0x7008] ;  /* 0xff8ff80a041a7981 */ /* 0x000f68000c1e9b00 */
[----:B------:R-:W5:Y:S04]  /*4040*/  LDG.E.64.CONSTANT R24, desc[UR10][R4.64+-0x7000] ;  /* 0xff90000a04187981 */ /* 0x000f68000c1e9b00 */
[----:B------:R-:W5:Y:S04]  /*4050*/  LDG.E.64.CONSTANT R20, desc[UR10][R4.64+-0x6008] ;  /* 0xff9ff80a04147981 */ /* 0x000f68000c1e9b00 */
[----:B------:R-:W5:Y:S01]  /*4060*/  LDG.E.64.CONSTANT R18, desc[UR10][R4.64+-0x6000] ;  /* 0xffa0000a04127981 */ /* 0x000f62000c1e9b00 */
[----:B--2---:R-:W-:-:S14]  /*4070*/  DSETP.GEU.AND P2, PT, |R16|, |R12|, PT ;  /* 0x4000000c1000722a */ /* 0x004fdc0003f4e200 */
[----:B---3--:R-:W-:-:S04]  /*4080*/  @P2 ISETP.GE.U32.AND P0, PT, R22, R8, PT ;  /* 0x000000081600220c */ /* 0x008fc80003f06070 */
[----:B------:R-:W-:-:S13]  /*4090*/  @P2 ISETP.GE.AND.EX P0, PT, R23, R9, PT, P0 ;  /* 0x000000091700220c */ /* 0x000fda0003f06300 */
[----:B------:R-:W-:-:S06]  /*40a0*/  @P2 DSETP.LT.OR P0, PT, |R12|, |R16|, !P0 ;  /* 0x400000100c00222a */ /* 0x000fcc0004701600 */
[----:B------:R-:W-:Y:S02]  /*40b0*/  @P2 FSEL R16, R16, R12, P0 ;  /* 0x0000000c10102208 */ /* 0x000fe40000000000 */
[----:B------:R-:W-:-:S03]  /*40c0*/  @P2 FSEL R15, R17, R13, P0 ;  /* 0x0000000d110f2208 */ /* 0x000fc60000000000 */
[----:B------:R-:W-:Y:S02]  /*40d0*/  @P2 IMAD.MOV.U32 R12, RZ, RZ, R16 ;  /* 0x000000ffff0c2224 */ /* 0x000fe400078e0010 */
[----:B------:R-:W2:Y:S01]  /*40e0*/  LDG.E.64.CONSTANT R16, desc[UR10][R4.64+-0x5008] ;  /* 0xffaff80a04107981 */ /* 0x000ea2000c1e9b00 */
[----:B------:R-:W-:-:S03]  /*40f0*/  @P2 IMAD.MOV.U32 R13, RZ, RZ, R15 ;  /* 0x000000ffff0d2224 */ /* 0x000fc600078e000f */
[----:B------:R-:W3:Y:S03]  /*4100*/  LDG.E.64.CONSTANT R14, desc[UR10][R4.64+-0x5000] ;  /* 0xffb0000a040e7981 */ /* 0x000ee6000c1e9b00 */
[----:B----4-:R-:W-:Y:S01]  /*4110*/  DSETP.GEU.AND P1, PT, |R12|, |R10|, PT ;  /* 0x4000000a0c00722a */ /* 0x010fe20003f2e200 */
[----:B------:R-:W-:Y:S02]  /*4120*/  @P2 SEL R8, R22, R8, P0 ;  /* 0x0000000816082207 */ /* 0x000fe40000000000 */
[----:B------:R-:W-:Y:S02]  /*4130*/  @P2 SEL R9, R23, R9, P0 ;  /* 0x0000000917092207 */ /* 0x000fe40000000000 */
[----:B------:R-:W4:Y:S09]  /*4140*/  LDG.E.64.CONSTANT R22, desc[UR10][R4.64+-0x4008] ;  /* 0xffbff80a04167981 */ /* 0x000f32000c1e9b00 */
[----:B-----5:R-:W-:-:S04]  /*4150*/  @P1 ISETP.GE.U32.AND P0, PT, R8, R6, PT ;  /* 0x000000060800120c */ /* 0x020fc80003f06070 */
[----:B------:R-:W-:-:S13]  /*4160*/  @P1 ISETP.GE.AND.EX P0, PT, R9, R7, PT, P0 ;  /* 0x000000070900120c */ /* 0x000fda0003f06300 */
[----:B------:R-:W-:-:S06]  /*4170*/  @P1 DSETP.LT.OR P0, PT, |R10|, |R12|, !P0 ;  /* 0x4000000c0a00122a */ /* 0x000fcc0004701600 */
[----:B------:R-:W-:Y:S02]  /*4180*/  @P1 FSEL R12, R12, R10, P0 ;  /* 0x0000000a0c0c1208 */ /* 0x000fe40000000000 */
[----:B------:R-:W-:-:S03]  /*4190*/  @P1 FSEL R13, R13, R11, P0 ;  /* 0x0000000b0d0d1208 */ /* 0x000fc60000000000 */
[----:B------:R-:W-:Y:S02]  /*41a0*/  @P1 IMAD.MOV.U32 R10, RZ, RZ, R12 ;  /* 0x000000ffff0a1224 */ /* 0x000fe400078e000c */
[----:B------:R-:W-:Y:S02]  /*41b0*/  @P1 IMAD.MOV.U32 R11, RZ, RZ, R13 ;  /* 0x000000ffff0b1224 */ /* 0x000fe400078e000d */
[----:B------:R-:W5:Y:S04]  /*41c0*/  LDG.E.64.CONSTANT R12, desc[UR10][R4.64+-0x4000] ;  /* 0xffc0000a040c7981 */ /* 0x000f68000c1e9b00 */
[----:B------:R-:W-:Y:S01]  /*41d0*/  DSETP.GEU.AND P2, PT, |R10|, |R26|, PT ;  /* 0x4000001a0a00722a */ /* 0x000fe20003f4e200 */
[----:B------:R-:W-:Y:S02]  /*41e0*/  @P1 SEL R6, R8, R6, P0 ;  /* 0x0000000608061207 */ /* 0x000fe40000000000 */
[----:B------:R-:W-:-:S11]  /*41f0*/  @P1 SEL R7, R9, R7, P0 ;  /* 0x0000000709071207 */ /* 0x000fd60000000000 */
[----:B------:R-:W-:-:S04]  /*4200*/  @P2 ISETP.GE.U32.AND P0, PT, R6, R24, PT ;  /* 0x000000180600220c */ /* 0x000fc80003f06070 */
[----:B------:R-:W-:-:S13]  /*4210*/  @P2 ISETP.GE.AND.EX P0, PT, R7, R25, PT, P0 ;  /* 0x000000190700220c */ /* 0x000fda0003f06300 */
[----:B------:R-:W-:-:S06]  /*4220*/  @P2 DSETP.LT.OR P0, PT, |R26|, |R10|, !P0 ;  /* 0x4000000a1a00222a */ /* 0x000fcc0004701600 */
[----:B------:R-:W-:Y:S02]  /*4230*/  @P2 FSEL R8, R10, R26, P0 ;  /* 0x0000001a0a082208 */ /* 0x000fe40000000000 */
[----:B------:R-:W-:-:S03]  /*4240*/  @P2 FSEL R11, R11, R27, P0 ;  /* 0x0000001b0b0b2208 */ /* 0x000fc60000000000 */
[----:B------:R-:W-:Y:S02]  /*4250*/  @P2 IMAD.MOV.U32 R26, RZ, RZ, R8 ;  /* 0x000000ffff1a2224 */ /* 0x000fe400078e0008 */
[----:B------:R-:W-:Y:S01]  /*4260*/  @P2 IMAD.MOV.U32 R27, RZ, RZ, R11 ;  /* 0x000000ffff1b2224 */ /* 0x000fe200078e000b */
[----:B------:R-:W5:Y:S04]  /*4270*/  LDG.E.64.CONSTANT R8, desc[UR10][R4.64+-0x3000] ;  /* 0xffd0000a04087981 */ /* 0x000f68000c1e9b00 */
[----:B------:R-:W5:Y:S01]  /*4280*/  LDG.E.64.CONSTANT R10, desc[UR10][R4.64+-0x3008] ;  /* 0xffcff80a040a7981 */ /* 0x000f62000c1e9b00 */
        /* <DEDUP_REMOVED lines=10> */
[----:B------:R-:W5:Y:S01]  /*4330*/  LDG.E.64.CONSTANT R6, desc[UR10][R4.64+-0x2008] ;  /* 0xffdff80a04067981 */ /* 0x000f62000c1e9b00 */
[----:B------:R-:W-:Y:S02]  /*4340*/  @P1 SEL R18, R24, R18, P0 ;  /* 0x0000001218121207 */ /* 0x000fe40000000000 */
[----:B------:R-:W-:Y:S02]  /*4350*/  @P1 SEL R19, R25, R19, P0 ;  /* 0x0000001319131207 */ /* 0x000fe40000000000 */
        /* <DEDUP_REMOVED lines=8> */
[----:B------:R-:W-:Y:S02]  /*43e0*/  @P2 IMAD.MOV.U32 R17, RZ, RZ, R21 ;  /* 0x000000ffff112224 */ /* 0x000fe400078e0015 */
[----:B------:R-:W2:Y:S04]  /*43f0*/  LDG.E.64.CONSTANT R20, desc[UR10][R4.64+-0x1008] ;  /* 0xffeff80a04147981 */ /* 0x000ea8000c1e9b00 */
[----:B----4-:R-:W-:Y:S01]  /*4400*/  DSETP.GEU.AND P1, PT, |R16|, |R22|, PT ;  /* 0x400000161000722a */ /* 0x010fe20003f2e200 */
[----:B------:R-:W-:Y:S02]  /*4410*/  @P2 SEL R14, R18, R14, P0 ;  /* 0x0000000e120e2207 */ /* 0x000fe40000000000 */
[----:B------:R-:W-:-:S02]  /*4420*/  @P2 SEL R15, R19, R15, P0 ;  /* 0x0000000f130f2207 */ /* 0x000fc40000000000 */
[----:B------:R-:W3:Y:S09]  /*4430*/  LDG.E.64.CONSTANT R18, desc[UR10][R4.64+-0x1000] ;  /* 0xfff0000a04127981 */ /* 0x000ef2000c1e9b00 */
[----:B-----5:R-:W-:-:S04]  /*4440*/  @P1 ISETP.GE.U32.AND P0, PT, R14, R12, PT ;  /* 0x0000000c0e00120c */ /* 0x020fc80003f06070 */
[----:B------:R-:W-:Y:S01]  /*4450*/  @P1 ISETP.GE.AND.EX P0, PT, R15, R13, PT, P0 ;  /* 0x0000000d0f00120c */ /* 0x000fe20003f06300 */
[----:B------:R-:W-:Y:S02]  /*4460*/  IMAD.MOV.U32 R26, RZ, RZ, R22 ;  /* 0x000000ffff1a7224 */ /* 0x000fe400078e0016 */
[----:B------:R-:W-:-:S10]  /*4470*/  IMAD.MOV.U32 R27, RZ, RZ, R23 ;  /* 0x000000ffff1b7224 */ /* 0x000fd400078e0017 */
[----:B------:R-:W-:Y:S01]  /*4480*/  @P1 DSETP.LT.OR P0, PT, |R22|, |R16|, !P0 ;  /* 0x400000101600122a */ /* 0x000fe20004701600 */
[----:B------:R-:W4:Y:S05]  /*4490*/  LDG.E.64.CONSTANT R22, desc[UR10][R4.64] ;  /* 0x0000000a04167981 */ /* 0x000f2a000c1e9b00 */
        /* <DEDUP_REMOVED lines=14> */
[----:B------:R-:W-:-:S06]  /*4580*/  @P2 IMAD.MOV.U32 R11, RZ, RZ, R27 ;  /* 0x000000ffff0b2224 */ /* 0x000fcc00078e001b */
        /* <DEDUP_REMOVED lines=10> */
[----:B------:R-:W-:Y:S02]  /*4630*/  @P1 SEL R24, R8, R24, P0 ;  /* 0x0000001808181207 */ /* 0x000fe40000000000 */
[----:B------:R-:W-:Y:S01]  /*4640*/  @P1 SEL R25, R9, R25, P0 ;  /* 0x0000001909191207 */ /* 0x000fe20000000000 */
[----:B------:R-:W-:-:S04]  /*4650*/  UIADD3 UR4, UP1, UPT, UR4, -0x2, URZ ;  /* 0xfffffffe04047890 */ /* 0x000fc8000ff3e0ff */
[----:B------:R-:W-:Y:S02]  /*4660*/  UIADD3.X UR5, UPT, UPT, UR5, -0x1, URZ, UP1, !UPT ;  /* 0xffffffff05057890 */ /* 0x000fe40008ffe4ff */
[----:B------:R-:W-:-:S04]  /*4670*/  UISETP.NE.U32.AND UP1, UPT, UR4, URZ, UPT ;  /* 0x000000ff0400728c */ /* 0x000fc8000bf25070 */
[----:B------:R-:W-:Y:S01]  /*4680*/  UISETP.NE.AND.EX UP1, UPT, UR5, URZ, UPT, UP1 ;  /* 0x000000ff0500728c */ /* 0x000fe2000bf25310 */
[----:B--2---:R-:W-:-:S14]  /*4690*/  DSETP.GEU.AND P2, PT, |R6|, |R20|, PT ;  /* 0x400000140600722a */ /* 0x004fdc0003f4e200 */
[----:B---3--:R-:W-:-:S04]  /*46a0*/  @P2 ISETP.GE.U32.AND P0, PT, R24, R18, PT ;  /* 0x000000121800220c */ /* 0x008fc80003f06070 */
[----:B------:R-:W-:-:S13]  /*46b0*/  @P2 ISETP.GE.AND.EX P0, PT, R25, R19, PT, P0 ;  /* 0x000000131900220c */ /* 0x000fda0003f06300 */
[----:B------:R-:W-:-:S06]  /*46c0*/  @P2 DSETP.LT.OR P0, PT, |R20|, |R6|, !P0 ;  /* 0x400000061400222a */ /* 0x000fcc0004701600 */
[----:B------:R-:W-:Y:S02]  /*46d0*/  @P2 FSEL R6, R6, R20, P0 ;  /* 0x0000001406062208 */ /* 0x000fe40000000000 */
[----:B------:R-:W-:-:S03]  /*46e0*/  @P2 FSEL R7, R7, R21, P0 ;  /* 0x0000001507072208 */ /* 0x000fc60000000000 */
[----:B------:R-:W-:Y:S02]  /*46f0*/  @P2 IMAD.MOV.U32 R20, RZ, RZ, R6 ;  /* 0x000000ffff142224 */ /* 0x000fe400078e0006 */
[----:B------:R-:W-:-:S06]  /*4700*/  @P2 IMAD.MOV.U32 R21, RZ, RZ, R7 ;  /* 0x000000ffff152224 */ /* 0x000fcc00078e0007 */
[----:B-----5:R-:W-:Y:S01]  /*4710*/  DSETP.GEU.AND P1, PT, |R20|, |R16|, PT ;  /* 0x400000101400722a */ /* 0x020fe20003f2e200 */
[----:B------:R-:W-:Y:S02]  /*4720*/  @P2 SEL R18, R24, R18, P0 ;  /* 0x0000001218122207 */ /* 0x000fe40000000000 */
[----:B------:R-:W-:-:S11]  /*4730*/  @P2 SEL R19, R25, R19, P0 ;  /* 0x0000001319132207 */ /* 0x000fd60000000000 */
[----:B----4-:R-:W-:-:S04]  /*4740*/  @P1 ISETP.GE.U32.AND P0, PT, R18, R22, PT ;  /* 0x000000161200120c */ /* 0x010fc80003f06070 */
[----:B------:R-:W-:Y:S02]  /*4750*/  @P1 ISETP.GE.AND.EX P0, PT, R19, R23, PT, P0 ;  /* 0x000000171300120c */ /* 0x000fe40003f06300 */
[----:B------:R-:W-:-:S05]  /*4760*/  IADD3 R6, P2, PT, R4, 0xa000, RZ ;  /* 0x0000a00004067810 */ /* 0x000fca0007f5e0ff */
[----:B------:R-:W-:-:S06]  /*4770*/  IMAD.X R5, RZ, RZ, R5, P2 ;  /* 0x000000ffff057224 */ /* 0x000fcc00010e0605 */
[----:B------:R-:W-:Y:S01]  /*4780*/  @P1 DSETP.LT.OR P0, PT, |R16|, |R20|, !P0 ;  /* 0x400000141000122a */ /* 0x000fe20004701600 */
[----:B------:R-:W-:-:S05]  /*4790*/  IADD3 R3, P2, PT, R3, 0xa00, RZ ;  /* 0x00000a0003037810 */ /* 0x000fca0007f5e0ff */
[----:B------:R-:W-:Y:S02]  /*47a0*/  @P1 FSEL R4, R20, R16, P0 ;  /* 0x0000001014041208 */ /* 0x000fe40000000000 */
[----:B------:R-:W-:Y:S01]  /*47b0*/  @P1 FSEL R21, R21, R17, P0 ;  /* 0x0000001115151208 */ /* 0x000fe20000000000 */
[----:B------:R-:W-:Y:S01]  /*47c0*/  IMAD.X R2, RZ, RZ, R2, P2 ;  /* 0x000000ffff027224 */ /* 0x000fe200010e0602 */
[----:B------:R-:W-:Y:S01]  /*47d0*/  @P1 SEL R22, R18, R22, P0 ;  /* 0x0000001612161207 */ /* 0x000fe20000000000 */
[----:B------:R-:W-:Y:S01]  /*47e0*/  @P1 IMAD.MOV.U32 R16, RZ, RZ, R4 ;  /* 0x000000ffff101224 */ /* 0x000fe200078e0004 */
[----:B------:R-:W-:Y:S01]  /*47f0*/  @P1 SEL R23, R19, R23, P0 ;  /* 0x0000001713171207 */ /* 0x000fe20000000000 */
[----:B------:R-:W-:Y:S01]  /*4800*/  @P1 IMAD.MOV.U32 R17, RZ, RZ, R21 ;  /* 0x000000ffff111224 */ /* 0x000fe200078e0015 */
[----:B------:R-:W-:Y:S06]  /*4810*/  BRA.U UP1, `(.L_x_73) ;  /* 0xfffffff501f07547 */ /* 0x000fec000b83ffff */
.L_x_72:
[----:B------:R-:W-:Y:S05]  /*4820*/  BRA.U !UP0, `(.L_x_71) ;  /* 0x0000000508107547 */ /* 0x000fea000b800000 */
[----:B------:R-:W0:Y:S02]  /*4830*/  LDC.64 R4, c[0x0][0x380] ;  /* 0x0000e000ff047b82 */ /* 0x000e240000000a00 */
[----:B0-----:R-:W-:-:S03]  /*4840*/  IMAD.WIDE.U32 R4, R0, 0x10, R4 ;  /* 0x0000001000047825 */ /* 0x001fc600078e0004 */
[----:B------:R-:W-:-:S04]  /*4850*/  LEA R24, P0, R3, R4, 0x4 ;  /* 0x0000000403187211 */ /* 0x000fc800078020ff */
[----:B------:R-:W-:-:S05]  /*4860*/  LEA.HI.X R25, R3, R5, R2, 0x4, P0 ;  /* 0x0000000503197211 */ /* 0x000fca00000f2402 */
[----:B------:R-:W2:Y:S04]  /*4870*/  LDG.E.64.CONSTANT R20, desc[UR10][R24.64] ;  /* 0x0000000a18147981 */ /* 0x000ea8000c1e9b00 */
[----:B------:R-:W3:Y:S04]  /*4880*/  LDG.E.64.CONSTANT R18, desc[UR10][R24.64+0x8] ;  /* 0x0000080a18127981 */ /* 0x000ee8000c1e9b00 */
[----:B------:R-:W4:Y:S04]  /*4890*/  LDG.E.64.CONSTANT R14, desc[UR10][R24.64+0x1000] ;  /* 0x0010000a180e7981 */ /* 0x000f28000c1e9b00 */
[----:B------:R-:W5:Y:S04]  /*48a0*/  LDG.E.64.CONSTANT R12, desc[UR10][R24.64+0x1008] ;  /* 0x0010080a180c7981 */ /* 0x000f68000c1e9b00 */
        /* <DEDUP_REMOVED lines=16> */
[----:B------:R-:W-:-:S11]  /*49b0*/  @P2 SEL R19, R23, R19, P0 ;  /* 0x0000001317132207 */ /* 0x000fd60000000000 */
[----:B-----5:R-:W-:-:S04]  /*49c0*/  @P1 ISETP.GE.U32.AND P0, PT, R18, R12, PT ;  /* 0x0000000c1200120c */ /* 0x020fc80003f06070 */
        /* <DEDUP_REMOVED lines=27> */
[----:B------:R-:W-:Y:S02]  /*4b80*/  @P1 SEL R5, R9, R5, P0 ;  /* 0x0000000509051207 */ /* 0x000fe40000000000 */
[----:B------:R-:W-:-:S05]  /*4b90*/  IADD3 R3, P1, PT, R3, 0x500, RZ ;  /* 0x0000050003037810 */ /* 0x000fca0007f3e0ff */
[----:B------:R-:W-:Y:S01]  /*4ba0*/  IMAD.X R2, RZ, RZ, R2, P1 ;  /* 0x000000ffff027224 */ /* 0x000fe200008e0602 */
[----:B--2---:R-:W-:-:S14]  /*4bb0*/  DSETP.GEU.AND P2, PT, |R6|, |R16|, PT ;  /* 0x400000100600722a */ /* 0x004fdc0003f4e200 */
[----:B------:R-:W-:-:S04]  /*4bc0*/  @P2 ISETP.GE.U32.AND P0, PT, R4, R26, PT ;  /* 0x0000001a0400220c */ /* 0x000fc80003f06070 */
[----:B------:R-:W-:-:S13]  /*4bd0*/  @P2 ISETP.GE.AND.EX P0, PT, R5, R27, PT, P0 ;  /* 0x0000001b0500220c */ /* 0x000fda0003f06300 */
[----:B------:R-:W-:-:S06]  /*4be0*/  @P2 DSETP.LT.OR P0, PT, |R16|, |R6|, !P0 ;  /* 0x400000061000222a */ /* 0x000fcc0004701600 */
[----:B------:R-:W-:Y:S02]  /*4bf0*/  @P2 FSEL R6, R6, R16, P0 ;  /* 0x0000001006062208 */ /* 0x000fe40000000000 */
[----:B------:R-:W-:Y:S02]  /*4c00*/  @P2 FSEL R7, R7, R17, P0 ;  /* 0x0000001107072208 */ /* 0x000fe40000000000 */
[----:B------:R-:W-:Y:S02]  /*4c10*/  @P2 SEL R26, R4, R26, P0 ;  /* 0x0000001a041a2207 */ /* 0x000fe40000000000 */
[----:B------:R-:W-:Y:S01]  /*4c20*/  @P2 SEL R27, R5, R27, P0 ;  /* 0x0000001b051b2207 */ /* 0x000fe20000000000 */
[----:B------:R-:W-:Y:S02]  /*4c30*/  @P2 IMAD.MOV.U32 R16, RZ, RZ, R6 ;  /* 0x000000ffff102224 */ /* 0x000fe400078e0006 */
[----:B------:R-:W-:Y:S02]  /*4c40*/  @P2 IMAD.MOV.U32 R17, RZ, RZ, R7 ;  /* 0x000000ffff112224 */ /* 0x000fe400078e0007 */
[----:B------:R-:W-:-:S02]  /*4c50*/  IMAD.MOV.U32 R22, RZ, RZ, R26 ;  /* 0x000000ffff167224 */ /* 0x000fc400078e001a */
[----:B------:R-:W-:-:S07]  /*4c60*/  IMAD.MOV.U32 R23, RZ, RZ, R27 ;  /* 0x000000ffff177224 */ /* 0x000fce00078e001b */
.L_x_71:
[----:B------:R-:W0:Y:S02]  /*4c70*/  LDCU UR4, c[0x0][0x390] ;  /* 0x00007200ff0477ac */ /* 0x000e240008000800 */
[----:B0-----:R-:W-:Y:S02]  /*4c80*/  USHF.R.S32.HI UR5, URZ, 0x1f, UR4 ;  /* 0x0000001fff057899 */ /* 0x001fe40008011404 */
[----:B------:R-:W-:-:S04]  /*4c90*/  ISETP.GE.U32.AND P0, PT, R3, UR4, PT ;  /* 0x0000000403007c0c */ /* 0x000fc8000bf06070 */
[----:B------:R-:W-:-:S13]  /*4ca0*/  ISETP.GE.AND.EX P0, PT, R2, UR5, PT, P0 ;  /* 0x0000000502007c0c */ /* 0x000fda000bf06300 */
[----:B------:R-:W-:Y:S05]  /*4cb0*/  @P0 BRA `(.L_x_74) ;  /* 0x00000008009c0947 */ /* 0x000fea0003800000 */
[----:B------:R-:W-:Y:S01]  /*4cc0*/  IADD3 R21, PT, PT, -R3, UR4, RZ ;  /* 0x0000000403157c10 */ /* 0x000fe2000fffe1ff */
[----:B------:R-:W-:Y:S03]  /*4cd0*/  BSSY.RECONVERGENT B1, `(.L_x_74) ;  /* 0x00000a5000017945 */ /* 0x000fe60003800200 */
[----:B------:R-:W-:-:S13]  /*4ce0*/  ISETP.GE.AND P0, PT, R0, R21, PT ;  /* 0x000000150000720c */ /* 0x000fda0003f06270 */
[----:B------:R-:W-:Y:S05]  /*4cf0*/  @P0 BRA `(.L_x_75) ;  /* 0x0000000800880947 */ /* 0x000fea0003800000 */
[----:B------:R-:W-:Y:S01]  /*4d00*/  LOP3.LUT R12, RZ, R0, RZ, 0x33, !PT ;  /* 0x00000000ff0c7212 */ /* 0x000fe200078e33ff */
[----:B------:R-:W-:Y:S01]  /*4d10*/  BSSY.RECONVERGENT B2, `(.L_x_76) ;  /* 0x0000032000027945 */ /* 0x000fe20003800200 */
[----:B------:R-:W-:Y:S02]  /*4d20*/  IMAD.MOV.U32 R20, RZ, RZ, R0 ;  /* 0x000000ffff147224 */ /* 0x000fe400078e0000 */
[----:B------:R-:W-:-:S04]  /*4d30*/  IADD3 R12, PT, PT, -R3, UR4, R12 ;  /* 0x00000004030c7c10 */ /* 0x000fc8000fffe10c */
[----:B------:R-:W-:-:S04]  /*4d40*/  LOP3.LUT R4, R12, 0x300, RZ, 0xc0, !PT ;  /* 0x000003000c047812 */ /* 0x000fc800078ec0ff */
[----:B------:R-:W-:-:S13]  /*4d50*/  ISETP.NE.AND P0, PT, R4, 0x300, PT ;  /* 0x000003000400780c */ /* 0x000fda0003f05270 */
[----:B------:R-:W-:Y:S05]  /*4d60*/  @!P0 BRA `(.L_x_77) ;  /* 0x0000000000b08947 */ /* 0x000fea0003800000 */
[----:B------:R-:W0:Y:S01]  /*4d70*/  LDCU.64 UR6, c[0x0][0x380] ;  /* 0x00007000ff0677ac */ /* 0x000e220008000a00 */
[----:B------:R-:W-:Y:S01]  /*4d80*/  IADD3 R5, P0, PT, R0, R3, RZ ;  /* 0x0000000300057210 */ /* 0x000fe20007f1e0ff */
[----:B------:R-:W-:Y:S01]  /*4d90*/  IMAD.MOV.U32 R20, RZ, RZ, R0 ;  /* 0x000000ffff147224 */ /* 0x000fe200078e0000 */
[----:B------:R-:W-:-:S03]  /*4da0*/  LEA.HI R4, R12, 0x1, RZ, 0x18 ;  /* 0x000000010c047811 */ /* 0x000fc600078fc0ff */
[----:B------:R-:W-:Y:S01]  /*4db0*/  IMAD.X R6, RZ, RZ, R2, P0 ;  /* 0x000000ffff067224 */ /* 0x000fe200000e0602 */
[----:B------:R-:W-:-:S05]  /*4dc0*/  LOP3.LUT R4, R4, 0x3, RZ, 0xc0, !PT ;  /* 0x0000000304047812 */ /* 0x000fca00078ec0ff */
[----:B------:R-:W-:Y:S01]  /*4dd0*/  IMAD.MOV R13, RZ, RZ, -R4 ;  /* 0x000000ffff0d7224 */ /* 0x000fe200078e0a04 */
[----:B0-----:R-:W-:-:S04]  /*4de0*/  LEA R14, P1, R5, UR6, 0x4 ;  /* 0x00000006050e7c11 */ /* 0x001fc8000f8220ff */
[----:B------:R-:W-:-:S09]  /*4df0*/  LEA.HI.X R5, R5, UR7, R6, 0x4, P1 ;  /* 0x0000000705057c11 */ /* 0x000fd200088f2406 */
.L_x_80:
[----:B------:R-:W-:-:S05]  /*4e00*/  IMAD.MOV.U32 R4, RZ, RZ, R14 ;  /* 0x000000ffff047224 */ /* 0x000fca00078e000e */
[----:B------:R-:W2:Y:S04]  /*4e10*/  LDG.E.64.CONSTANT R8, desc[UR10][R4.64] ;  /* 0x0000000a04087981 */ /* 0x000ea8000c1e9b00 */
[----:B------:R-:W3:Y:S01]  /*4e20*/  LDG.E.64.CONSTANT R6, desc[UR10][R4.64+0x8] ;  /* 0x0000080a04067981 */ /* 0x000ee2000c1e9b00 */
[----:B------:R-:W-:Y:S01]  /*4e30*/  VIADD R13, R13, 0x1 ;  /* 0x000000010d0d7836 */ /* 0x000fe20000000000 */
[----:B------:R-:W-:Y:S01]  /*4e40*/  BSSY.RECONVERGENT B3, `(.L_x_78) ;  /* 0x000001b000037945 */ /* 0x000fe20003800200 */
[----:B------:R-:W-:Y:S01]  /*4e50*/  IMAD.MOV.U32 R15, RZ, RZ, R22 ;  /* 0x000000ffff0f7224 */ /* 0x000fe200078e0016 */
        /* <DEDUP_REMOVED lines=25> */
.L_x_79:
[----:B------:R-:W-:Y:S05]  /*4ff0*/  BSYNC.RECONVERGENT B3 ;  /* 0x0000000000037941 */ /* 0x000fea0003800200 */
.L_x_78:
[----:B------:R-:W-:Y:S02]  /*5000*/  IMAD.X R5, RZ, RZ, R5, P3 ;  /* 0x000000ffff057224 */ /* 0x000fe400018e0605 */
[----:B------:R-:W-:Y:S01]  /*5010*/  VIADD R20, R20, 0x100 ;  /* 0x0000010014147836 */ /* 0x000fe20000000000 */
[----:B------:R-:W-:Y:S06]  /*5020*/  @P2 BRA `(.L_x_80) ;  /* 0xfffffffc00742947 */ /* 0x000fec000383ffff */
.L_x_77:
[----:B------:R-:W-:Y:S05]  /*5030*/  BSYNC.RECONVERGENT B2 ;  /* 0x0000000000027941 */ /* 0x000fea0003800200 */
.L_x_76:
[----:B------:R-:W-:-:S13]  /*5040*/  ISETP.GE.U32.AND P0, PT, R12, 0x300, PT ;  /* 0x000003000c00780c */ /* 0x000fda0003f06070 */
[----:B------:R-:W-:Y:S05]  /*5050*/  @!P0 BRA `(.L_x_75) ;  /* 0x0000000400b08947 */ /* 0x000fea0003800000 */
[----:B------:R-:W0:Y:S01]  /*5060*/  LDCU.64 UR6, c[0x0][0x380] ;  /* 0x00007000ff0677ac */ /* 0x000e220008000a00 */
[----:B------:R-:W-:-:S05]  /*5070*/  IADD3 R3, P0, PT, R20, R3, RZ ;  /* 0x0000000314037210 */ /* 0x000fca0007f1e0ff */
[----:B------:R-:W-:Y:S01]  /*5080*/  IMAD.X R2, RZ, RZ, R2, P0 ;  /* 0x000000ffff027224 */ /* 0x000fe200000e0602 */
[----:B0-----:R-:W-:-:S04]  /*5090*/  LEA R8, P1, R3, UR6, 0x4 ;  /* 0x0000000603087c11 */ /* 0x001fc8000f8220ff */
[----:B------:R-:W-:Y:S02]  /*50a0*/  IADD3 R8, P0, PT, R8, 0x3008, RZ ;  /* 0x0000300808087810 */ /* 0x000fe40007f1e0ff */
[----:B------:R-:W-:-:S05]  /*50b0*/  LEA.HI.X R9, R3, UR7, R2, 0x4, P1 ;  /* 0x0000000703097c11 */ /* 0x000fca00088f2402 */
[----:B------:R-:W-:-:S07]  /*50c0*/  IMAD.X R9, RZ, RZ, R9, P0 ;  /* 0x000000ffff097224 */ /* 0x000fce00000e0609 */
.L_x_89:
[----:B------:R-:W2:Y:S04]  /*50d0*/  LDG.E.64.CONSTANT R10, desc[UR10][R8.64+-0x3008] ;  /* 0xffcff80a080a7981 */ /* 0x000ea8000c1e9b00 */
[----:B------:R-:W3:Y:S04]  /*50e0*/  LDG.E.64.CONSTANT R12, desc[UR10][R8.64+-0x3000] ;  /* 0xffd0000a080c7981 */ /* 0x000ee8000c1e9b00 */
[----:B------:R0:W5:Y:S04]  /*50f0*/  LDG.E.64.CONSTANT R6, desc[UR10][R8.64+-0x2008] ;  /* 0xffdff80a08067981 */ /* 0x000168000c1e9b00 */
        /* <DEDUP_REMOVED lines=22> */
.L_x_82:
[----:B------:R-:W-:Y:S05]  /*5260*/  BSYNC.RECONVERGENT B2 ;  /* 0x0000000000027941 */ /* 0x000fea0003800200 */
.L_x_81:
        /* <DEDUP_REMOVED lines=25> */
.L_x_84:
[----:B------:R-:W-:Y:S05]  /*5400*/  BSYNC.RECONVERGENT B2 ;  /* 0x0000000000027941 */ /* 0x000fea0003800200 */
.L_x_83:
        /* <DEDUP_REMOVED lines=21> */
.L_x_86:
[----:B------:R-:W-:Y:S05]  /*5560*/  BSYNC.RECONVERGENT B2 ;  /* 0x0000000000027941 */ /* 0x000fea0003800200 */
.L_x_85:
        /* <DEDUP_REMOVED lines=21> */
.L_x_88:
[----:B------:R-:W-:Y:S05]  /*56c0*/  BSYNC.RECONVERGENT B2 ;  /* 0x0000000000027941 */ /* 0x000fea0003800200 */
.L_x_87:
[----:B------:R-:W-:Y:S01]  /*56d0*/  VIADD R20, R20, 0x400 ;  /* 0x0000040014147836 */ /* 0x000fe20000000000 */
[----:B------:R-:W-:-:S04]  /*56e0*/  IADD3 R8, P1, PT, R8, 0x4000, RZ ;  /* 0x0000400008087810 */ /* 0x000fc80007f3e0ff */
[----:B------:R-:W-:Y:S01]  /*56f0*/  ISETP.GE.AND P0, PT, R20, R21, PT ;  /* 0x000000151400720c */ /* 0x000fe20003f06270 */
[----:B------:R-:W-:-:S12]  /*5700*/  IMAD.X R9, RZ, RZ, R9, P1 ;  /* 0x000000ffff097224 */ /* 0x000fd800008e0609 */
[----:B------:R-:W-:Y:S05]  /*5710*/  @!P0 BRA `(.L_x_89) ;  /* 0xfffffff8006c8947 */ /* 0x000fea000383ffff */
.L_x_75:
[----:B------:R-:W-:Y:S05]  /*5720*/  BSYNC.RECONVERGENT B1 ;  /* 0x0000000000017941 */ /* 0x000fea0003800200 */
.L_x_74:
[----:B------:R-:W0:Y:S01]  /*5730*/  S2R R8, SR_LANEID ;  /* 0x0000000000087919 */ /* 0x000e220000000000 */
[----:B------:R-:W-:Y:S01]  /*5740*/  BSSY.RECONVERGENT B1, `(.L_x_90) ;  /* 0x000001f000017945 */ /* 0x000fe20003800200 */
[----:B------:R-:W-:Y:S01]  /*5750*/  IMAD.MOV.U32 R11, RZ, RZ, R22 ;  /* 0x000000ffff0b7224 */ /* 0x000fe200078e0016 */
[----:B------:R1:W2:Y:S01]  /*5760*/  SHFL.DOWN PT, R4, R16, 0x1, 0x1f ;  /* 0x08201f0010047f89 */ /* 0x0002a200000e0000 */
[----:B------:R-:W-:Y:S02]  /*5770*/  IMAD.MOV.U32 R12, RZ, RZ, R23 ;  /* 0x000000ffff0c7224 */ /* 0x000fe400078e0017 */
[----:B------:R-:W-:Y:S01]  /*5780*/  IMAD.MOV.U32 R2, RZ, RZ, R16 ;  /* 0x000000ffff027224 */ /* 0x000fe200078e0010 */
[----:B------:R1:W3:Y:S01]  /*5790*/  SHFL.DOWN PT, R5, R17, 0x1, 0x1f ;  /* 0x08201f0011057f89 */ /* 0x0002e200000e0000 */
        /* <DEDUP_REMOVED lines=25> */
.L_x_91:
[----:B------:R-:W-:Y:S05]  /*5930*/  BSYNC.RECONVERGENT B1 ;  /* 0x0000000000017941 */ /* 0x000fea0003800200 */
.L_x_90:
        /* <DEDUP_REMOVED lines=31> */
.L_x_93:
[----:B------:R-:W-:Y:S05]  /*5b30*/  BSYNC.RECONVERGENT B1 ;  /* 0x0000000000017941 */ /* 0x000fea0003800200 */
.L_x_92:
[----:B------:R-:W-:Y:S01]  /*5b40*/  ISETP.GT.AND P0, PT, R8, 0x1b, PT ;  /* 0x0000001b0800780c */ /* 0x000fe20003f04270 */
[----:B-1----:R1:W1:Y:S01]  /*5b50*/  SHFL.DOWN PT, R6, R4, 0x4, 0x1f ;  /* 0x08801f0004067f89 */ /* 0x00226200000e0000 */
[----:B------:R-:W-:Y:S01]  /*5b60*/  BSSY.RECONVERGENT B1, `(.L_x_94) ;  /* 0x000001d000017945 */ /* 0x000fe20003800200 */
[----:B0-----:R-:W-:Y:S02]  /*5b70*/  IMAD.MOV.U32 R11, RZ, RZ, R9 ;  /* 0x000000ffff0b7224 */ /* 0x001fe400078e0009 */
[----:B--2---:R0:W2:Y:S01]  /*5b80*/  SHFL.DOWN PT, R7, R5, 0x4, 0x1f ;  /* 0x08801f0005077f89 */ /* 0x0040a200000e0000 */
[----:B------:R-:W-:Y:S02]  /*5b90*/  IMAD.MOV.U32 R12, RZ, RZ, R10 ;  /* 0x000000ffff0c7224 */ /* 0x000fe400078e000a */
[----:B------:R-:W-:Y:S01]  /*5ba0*/  IMAD.MOV.U32 R2, RZ, RZ, R4 ;  /* 0x000000ffff027224 */ /* 0x000fe200078e0004 */
[----:B---3--:R0:W3:Y:S01]  /*5bb0*/  SHFL.DOWN PT, R14, R9, 0x4, 0x1f ;  /* 0x08801f00090e7f89 */ /* 0x0080e200000e0000 */
[----:B------:R-:W-:-:S03]  /*5bc0*/  IMAD.MOV.U32 R3, RZ, RZ, R5 ;  /* 0x000000ffff037224 */ /* 0x000fc600078e0005 */
[----:B----4-:R0:W4:Y:S01]  /*5bd0*/  SHFL.DOWN PT, R13, R10, 0x4, 0x1f ;  /* 0x08801f000a0d7f89 */ /* 0x01012200000e0000 */
        /* <DEDUP_REMOVED lines=21> */
.L_x_95:
[----:B------:R-:W-:Y:S05]  /*5d30*/  BSYNC.RECONVERGENT B1 ;  /* 0x0000000000017941 */ /* 0x000fea0003800200 */
.L_x_94:
        /* <DEDUP_REMOVED lines=31> */
.L_x_97:
[----:B------:R-:W-:Y:S05]  /*5f30*/  BSYNC.RECONVERGENT B1 ;  /* 0x0000000000017941 */ /* 0x000fea0003800200 */
.L_x_96:
[----:B------:R-:W-:Y:S01]  /*5f40*/  ISETP.GT.AND P0, PT, R8, 0xf, PT ;  /* 0x0000000f0800780c */ /* 0x000fe20003f04270 */
[----:B-1----:R1:W1:Y:S01]  /*5f50*/  SHFL.DOWN PT, R6, R4, 0x10, 0x1f ;  /* 0x0a001f0004067f89 */ /* 0x00226200000e0000 */
[----:B------:R-:W-:Y:S01]  /*5f60*/  BSSY.RECONVERGENT B1, `(.L_x_98) ;  /* 0x000001d000017945 */ /* 0x000fe20003800200 */
[----:B---3--:R-:W-:Y:S02]  /*5f70*/  IMAD.MOV.U32 R14, RZ, RZ, R9 ;  /* 0x000000ffff0e7224 */ /* 0x008fe400078e0009 */
[----:B--2---:R2:W3:Y:S01]  /*5f80*/  SHFL.DOWN PT, R7, R5, 0x10, 0x1f ;  /* 0x0a001f0005077f89 */ /* 0x0044e200000e0000 */
[----:B------:R-:W-:Y:S02]  /*5f90*/  IMAD.MOV.U32 R15, RZ, RZ, R10 ;  /* 0x000000ffff0f7224 */ /* 0x000fe400078e000a */
[----:B------:R-:W-:Y:S01]  /*5fa0*/  IMAD.MOV.U32 R2, RZ, RZ, R4 ;  /* 0x000000ffff027224 */ /* 0x000fe200078e0004 */
[----:B0-----:R2:W0:Y:S01]  /*5fb0*/  SHFL.DOWN PT, R12, R9, 0x10, 0x1f ;  /* 0x0a001f00090c7f89 */ /* 0x00142200000e0000 */
[----:B------:R-:W-:-:S03]  /*5fc0*/  IMAD.MOV.U32 R3, RZ, RZ, R5 ;  /* 0x000000ffff037224 */ /* 0x000fc600078e0005 */
[----:B------:R2:W0:Y:S01]  /*5fd0*/  SHFL.DOWN PT, R11, R10, 0x10, 0x1f ;  /* 0x0a001f000a0b7f89 */ /* 0x00042200000e0000 */
[----:B------:R-:W-:Y:S05]  /*5fe0*/  @P0 BRA `(.L_x_99) ;  /* 0x0000000000500947 */ /* 0x000fea0003800000 */
[----:B-1-3--:R-:W-:Y:S01]  /*5ff0*/  DSETP.GEU.AND P0, PT, |R4|, |R6|, PT ;  /* 0x400000060400722a */ /* 0x00afe20003f0e200 */
        /* <DEDUP_REMOVED lines=19> */
.L_x_99:
[----:B------:R-:W-:Y:S05]  /*6130*/  BSYNC.RECONVERGENT B1 ;  /* 0x0000000000017941 */ /* 0x000fea0003800200 */
.L_x_98:
[----:B------:R-:W-:Y:S01]  /*6140*/  ISETP.NE.AND P0, PT, R8, RZ, PT ;  /* 0x000000ff0800720c */ /* 0x000fe20003f05270 */
[----:B------:R-:W-:-:S12]  /*6150*/  BSSY.RECONVERGENT B1, `(.L_x_100) ;  /* 0x000000a000017945 */ /* 0x000fd80003800200 */
[----:B------:R-:W-:Y:S05]  /*6160*/  @P0 BRA `(.L_x_101) ;  /* 0x0000000000200947 */ /* 0x000fea0003800000 */
[----:B-1----:R-:W1:Y:S01]  /*6170*/  S2R R6, SR_CgaCtaId ;  /* 0x0000000000067919 */ /* 0x002e620000008800 */
[----:B--2---:R-:W-:Y:S02]  /*6180*/  MOV R5, 0x400 ;  /* 0x0000040000057802 */ /* 0x004fe40000000f00 */
[----:B------:R-:W-:-:S04]  /*6190*/  SHF.R.U32.HI R4, RZ, 0x1, R0 ;  /* 0x00000001ff047819 */ /* 0x000fc80000011600 */
[----:B------:R-:W-:Y:S02]  /*61a0*/  LOP3.LUT R4, R4, 0x1f0, RZ, 0xc0, !PT ;  /* 0x000001f004047812 */ /* 0x000fe400078ec0ff */
[----:B-1----:R-:W-:-:S05]  /*61b0*/  LEA R5, R6, R5, 0x18 ;  /* 0x0000000506057211 */ /* 0x002fca00078ec0ff */
[----:B------:R-:W-:-:S05]  /*61c0*/  IMAD.IADD R5, R4, 0x1, R5 ;  /* 0x0000000104057824 */ /* 0x000fca00078e0205 */
[----:B------:R1:W-:Y:S04]  /*61d0*/  STS.64 [R5+0x10], R14 ;  /* 0x0000100e05007388 */ /* 0x0003e80000000a00 */
[----:B------:R1:W-:Y:S02]  /*61e0*/  STS.64 [R5+0x8], R2 ;  /* 0x0000080205007388 */ /* 0x0003e40000000a00 */
.L_x_101:
[----:B------:R-:W-:Y:S05]  /*61f0*/  BSYNC.RECONVERGENT B1 ;  /* 0x0000000000017941 */ /* 0x000fea0003800200 */
.L_x_100:
[----:B------:R-:W-:Y:S01]  /*6200*/  BAR.SYNC.DEFER_BLOCKING 0x0 ;  /* 0x0000000000007b1d */ /* 0x000fe20000010000 */
[----:B------:R-:W-:-:S13]  /*6210*/  ISETP.NE.AND P1, PT, R0, RZ, PT ;  /* 0x000000ff0000720c */ /* 0x000fda0003f25270 */
[----:B------:R-:W-:Y:S05]  /*6220*/  @P1 BRA `(.L_x_34) ;  /* 0x00000008008c1947 */ /* 0x000fea0003800000 */
[----:B-12---:R-:W1:Y:S01]  /*6230*/  S2R R5, SR_CgaCtaId ;  /* 0x0000000000057919 */ /* 0x006e620000008800 */
[----:B------:R-:W-:Y:S01]  /*6240*/  MOV R0, 0x400 ;  /* 0x0000040000007802 */ /* 0x000fe20000000f00 */
[----:B------:R-:W-:Y:S03]  /*6250*/  BSSY.RECONVERGENT B1, `(.L_x_102) ;  /* 0x000001a000017945 */ /* 0x000fe60003800200 */
[----:B-1----:R-:W-:-:S05]  /*6260*/  LEA R0, R5, R0, 0x18 ;  /* 0x0000000005007211 */ /* 0x002fca00078ec0ff */
[----:B------:R-:W1:Y:S04]  /*6270*/  LDS.64 R16, [R0+0x18] ;  /* 0x0000180000107984 */ /* 0x000e680000000a00 */
[----:B---3--:R-:W2:Y:S04]  /*6280*/  LDS.128 R4, [R0+0x20] ;  /* 0x0000200000047984 */ /* 0x008ea80000000c00 */
[----:B0---4-:R0:W3:Y:S04]  /*6290*/  LDS.64 R12, [R0+0x80] ;  /* 0x00008000000c7984 */ /* 0x0110e80000000a00 */
[----:B------:R0:W4:Y:S01]  /*62a0*/  LDS.128 R8, [R0+0x30] ;  /* 0x0000300000087984 */ /* 0x0001220000000c00 */
[----:B-1----:R-:W-:Y:S01]  /*62b0*/  DSETP.GEU.AND P0, PT, |R2|, |R16|, PT ;  /* 0x400000100200722a */ /* 0x002fe20003f0e200 */
[----:B------:R-:W-:-:S02]  /*62c0*/  IMAD.MOV.U32 R24, RZ, RZ, R16 ;  /* 0x000000ffff187224 */ /* 0x000fc400078e0010 */
[----:B------:R-:W-:Y:S02]  /*62d0*/  IMAD.MOV.U32 R25, RZ, RZ, R17 ;  /* 0x000000ffff197224 */ /* 0x000fe400078e0011 */
[----:B--2---:R-:W-:Y:S02]  /*62e0*/  IMAD.MOV.U32 R27, RZ, RZ, R4 ;  /* 0x000000ffff1b7224 */ /* 0x004fe400078e0004 */
[----:B------:R-:W-:-:S07]  /*62f0*/  IMAD.MOV.U32 R29, RZ, RZ, R5 ;  /* 0x000000ffff1d7224 */ /* 0x000fce00078e0005 */
[----:B0--34-:R-:W-:Y:S05]  /*6300*/  @!P0 BRA `(.L_x_103) ;  /* 0x0000000000388947 */ /* 0x019fea0003800000 */
        /* <DEDUP_REMOVED lines=14> */
.L_x_103:
[----:B------:R-:W-:Y:S05]  /*63f0*/  BSYNC.RECONVERGENT B1 ;  /* 0x0000000000017941 */ /* 0x000fea0003800200 */
.L_x_102:
        /* <DEDUP_REMOVED lines=23> */
.L_x_105:
[----:B------:R-:W-:Y:S05]  /*6570*/  BSYNC.RECONVERGENT B1 ;  /* 0x0000000000017941 */ /* 0x000fea0003800200 */
.L_x_104:
        /* <DEDUP_REMOVED lines=21> */
.L_x_107:
[----:B------:R-:W-:Y:S05]  /*66d0*/  BSYNC.RECONVERGENT B1 ;  /* 0x0000000000017941 */ /* 0x000fea0003800200 */
.L_x_106:
        /* <DEDUP_REMOVED lines=23> */
.L_x_109:
[----:B------:R-:W-:Y:S05]  /*6850*/  BSYNC.RECONVERGENT B1 ;  /* 0x0000000000017941 */ /* 0x000fea0003800200 */
.L_x_108:
        /* <DEDUP_REMOVED lines=21> */
.L_x_111:
[----:B------:R-:W-:Y:S05]  /*69b0*/  BSYNC.RECONVERGENT B1 ;  /* 0x0000000000017941 */ /* 0x000fea0003800200 */
.L_x_110:
        /* <DEDUP_REMOVED lines=21> */
.L_x_113:
[----:B------:R-:W-:Y:S05]  /*6b10*/  BSYNC.RECONVERGENT B1 ;  /* 0x0000000000017941 */ /* 0x000fea0003800200 */
.L_x_112:
        /* <DEDUP_REMOVED lines=20> */
.L_x_34:
[----:B------:R-:W-:Y:S05]  /*6c60*/  BSYNC.RECONVERGENT B0 ;  /* 0x0000000000007941 */ /* 0x000fea0003800200 */
.L_x_1:
[----:B------:R-:W-:Y:S05]  /*6c70*/  @P1 EXIT ;  /* 0x000000000000194d */ /* 0x000fea0003800000 */
[----:B012---:R-:W0:Y:S02]  /*6c80*/  LDC.64 R4, c[0x0][0x388] ;  /* 0x0000e200ff047b82 */ /* 0x007e240000000a00 */
[----:B0-----:R-:W-:Y:S04]  /*6c90*/  STG.E.64 desc[UR10][R4.64], R2 ;  /* 0x0000000204007986 */ /* 0x001fe8000c101b0a */
[----:B------:R-:W-:Y:S01]  /*6ca0*/  STG.E.64 desc[UR10][R4.64+0x8], R14 ;  /* 0x0000080e04007986 */ /* 0x000fe2000c101b0a */
[----:B------:R-:W-:Y:S05]  /*6cb0*/  EXIT ;  /* 0x000000000000794d */ /* 0x000fea0003800000 */
.L_x_114:
        /* <DEDUP_REMOVED lines=12> */
.L_x_732:


//--------------------- .text._ZN6thrust24THRUST_300001_SM_1000_NS8cuda_cub4core6detail13_kernel_agentINS1_8__reduce10DrainAgentIlEEJN3cub18CUB_300001_SM_10009GridQueueIyEElEEEvDpT0_ --------------------------
	.section	.text._ZN6thrust24THRUST_300001_SM_1000_NS8cuda_cub4core6detail13_kernel_agentINS1_8__reduce10DrainAgentIlEEJN3cub18CUB_300001_SM_10009GridQueueIyEElEEEvDpT0_,"ax",@progbits
	.align	128
        .global         _ZN6thrust24THRUST_300001_SM_1000_NS8cuda_cub4core6detail13_kernel_agentINS1_8__reduce10DrainAgentIlEEJN3cub18CUB_300001_SM_10009GridQueueIyEElEEEvDpT0_
        .type           _ZN6thrust24THRUST_300001_SM_1000_NS8cuda_cub4core6detail13_kernel_agentINS1_8__reduce10DrainAgentIlEEJN3cub18CUB_300001_SM_10009GridQueueIyEElEEEvDpT0_,@function
        .size           _ZN6thrust24THRUST_300001_SM_1000_NS8cuda_cub4core6detail13_kernel_agentINS1_8__reduce10DrainAgentIlEEJN3cub18CUB_300001_SM_10009GridQueueIyEElEEEvDpT0_,(.L_x_733 - _ZN6thrust24THRUST_300001_SM_1000_NS8cuda_cub4core6detail13_kernel_agentINS1_8__reduce10DrainAgentIlEEJN3cub18CUB_300001_SM_10009GridQueueIyEElEEEvDpT0_)
        .other          _ZN6thrust24THRUST_300001_SM_1000_NS8cuda_cub4core6detail13_kernel_agentINS1_8__reduce10DrainAgentIlEEJN3cub18CUB_300001_SM_10009GridQueueIyEElEEEvDpT0_,@"STO_CUDA_ENTRY STV_DEFAULT"
_ZN6thrust24THRUST_300001_SM_1000_NS8cuda_cub4core6detail13_kernel_agentINS1_8__reduce10DrainAgentIlEEJN3cub18CUB_300001_SM_10009GridQueueIyEElEEEvDpT0_:
.text._ZN6thrust24THRUST_300001_SM_1000_NS8cuda_cub4core6detail13_kernel_agentINS1_8__reduce10DrainAgentIlEEJN3cub18CUB_300001_SM_10009GridQueueIyEElEEEvDpT0_:
[----:B------:R-:W-:Y:S08]  /*0000*/  LDC R1, c[0x0][0x37c] ;  /* 0x0000df00ff017b82 */ /* 0x000ff00000000800 */
[----:B------:R-:W0:Y:S01]  /*0010*/  LDC.64 R2, c[0x0][0x380] ;  /* 0x0000e000ff027b82 */ /* 0x000e220000000a00 */
[----:B------:R-:W0:Y:S07]  /*0020*/  LDCU.64 UR4, c[0x0][0x358] ;  /* 0x00006b00ff0477ac */ /* 0x000e2e0008000a00 */
[----:B------:R-:W1:Y:S01]  /*0030*/  LDC.64 R4, c[0x0][0x388] ;  /* 0x0000e200ff047b82 */ /* 0x000e620000000a00 */
[----:B0-----:R-:W-:Y:S04]  /*0040*/  STG.E.64 desc[UR4][R2.64+0x8], RZ ;  /* 0x000008ff02007986 */ /* 0x001fe8000c101b04 */
[----:B-1----:R-:W-:Y:S01]  /*0050*/  STG.E.64 desc[UR4][R2.64], R4 ;  /* 0x0000000402007986 */ /* 0x002fe2000c101b04 */
[----:B------:R-:W-:Y:S05]  /*0060*/  EXIT ;  /* 0x000000000000794d */ /* 0x000fea0003800000 */
.L_x_115:
        /* <DEDUP_REMOVED lines=9> */
.L_x_733:


//--------------------- .text._ZN6thrust24THRUST_300001_SM_1000_NS8cuda_cub4core6detail13_kernel_agentINS1_8__reduce11ReduceAgentINS0_12zip_iteratorIN4cuda3std3__45tupleIJNS0_10device_ptrIdEENS0_17counting_iteratorIlNS0_11use_defaultESF_SF_EEEEEEEPNSB_IJdlEEESJ_lNS1_9__extrema9arg_max_fIdl7AbsLessEEEEJSI_SK_lN3cub18CUB_300001_SM_100013GridEvenShareIlEENSR_9GridQueueIyEESO_EEEvDpT0_ --------------------------
	.section	.text._ZN6thrust24THRUST_300001_SM_1000_NS8cuda_cub4core6detail13_kernel_agentINS1_8__reduce11ReduceAgentINS0_12zip_iteratorIN4cuda3std3__45tupleIJNS0_10device_ptrIdEENS0_17counting_iteratorIlNS0_11use_defaultESF_SF_EEEEEEEPNSB_IJdlEEESJ_lNS1_9__extrema9arg_max_fIdl7AbsLessEEEEJSI_SK_lN3cub18CUB_300001_SM_100013GridEvenShareIlEENSR_9GridQueueIyEESO_EEEvDpT0_,"ax",@progbits
	.align	128
        .global         _ZN6thrust24THRUST_300001_SM_1000_NS8cuda_cub4core6detail13_kernel_agentINS1_8__reduce11ReduceAgentINS0_12zip_iteratorIN4cuda3std3__45tupleIJNS0_10device_ptrIdEENS0_17counting_iteratorIlNS0_11use_defaultESF_SF_EEEEEEEPNSB_IJdlEEESJ_lNS1_9__extrema9arg_max_fIdl7AbsLessEEEEJSI_SK_lN3cub18CUB_300001_SM_100013GridEvenShareIlEENSR_9GridQueueIyEESO_EEEvDpT0_
        .type           _ZN6thrust24THRUST_300001_SM_1000_NS8cuda_cub4core6detail13_kernel_agentINS1_8__reduce11ReduceAgentINS0_12zip_iteratorIN4cuda3std3__45tupleIJNS0_10device_ptrIdEENS0_17counting_iteratorIlNS0_11use_defaultESF_SF_EEEEEEEPNSB_IJdlEEESJ_lNS1_9__extrema9arg_max_fIdl7AbsLessEEEEJSI_SK_lN3cub18CUB_300001_SM_100013GridEvenShareIlEENSR_9GridQueueIyEESO_EEEvDpT0_,@function
        .size           _ZN6thrust24THRUST_300001_SM_1000_NS8cuda_cub4core6detail13_kernel_agentINS1_8__reduce11ReduceAgentINS0_12zip_iteratorIN4cuda3std3__45tupleIJNS0_10device_ptrIdEENS0_17counting_iteratorIlNS0_11use_defaultESF_SF_EEEEEEEPNSB_IJdlEEESJ_lNS1_9__extrema9arg_max_fIdl7AbsLessEEEEJSI_SK_lN3cub18CUB_300001_SM_100013GridEvenShareIlEENSR_9GridQueueIyEESO_EEEvDpT0_,(.L_x_734 - _ZN6thrust24THRUST_300001_SM_1000_NS8cuda_cub4core6detail13_kernel_agentINS1_8__reduce11ReduceAgentINS0_12zip_iteratorIN4cuda3std3__45tupleIJNS0_10device_ptrIdEENS0_17counting_iteratorIlNS0_11use_defaultESF_SF_EEEEEEEPNSB_IJdlEEESJ_lNS1_9__extrema9arg_max_fIdl7AbsLessEEEEJSI_SK_lN3cub18CUB_300001_SM_100013GridEvenShareIlEENSR_9GridQueueIyEESO_EEEvDpT0_)
        .other          _ZN6thrust24THRUST_300001_SM_1000_NS8cuda_cub4core6detail13_kernel_agentINS1_8__reduce11ReduceAgentINS0_12zip_iteratorIN4cuda3std3__45tupleIJNS0_10device_ptrIdEENS0_17counting_iteratorIlNS0_11use_defaultESF_SF_EEEEEEEPNSB_IJdlEEESJ_lNS1_9__extrema9arg_max_fIdl7AbsLessEEEEJSI_SK_lN3cub18CUB_300001_SM_100013GridEvenShareIlEENSR_9GridQueueIyEESO_EEEvDpT0_,@"STO_CUDA_ENTRY STV_DEFAULT"
_ZN6thrust24THRUST_300001_SM_1000_NS8cuda_cub4core6detail13_kernel_agentINS1_8__reduce11ReduceAgentINS0_12zip_iteratorIN4cuda3std3__45tupleIJNS0_10device_ptrIdEENS0_17counting_iteratorIlNS0_11use_defaultESF_SF_EEEEEEEPNSB_IJdlEEESJ_lNS1_9__extrema9arg_max_fIdl7AbsLessEEEEJSI_SK_lN3cub18CUB_300001_SM_100013GridEvenShareIlEENSR_9GridQueueIyEESO_EEEvDpT0_:
.text._ZN6thrust24THRUST_300001_SM_1000_NS8cuda_cub4core6detail13_kernel_agentINS1_8__reduce11ReduceAgentINS0_12zip_iteratorIN4cuda3std3__45tupleIJNS0_10device_ptrIdEENS0_17counting_iteratorIlNS0_11use_defaultESF_SF_EEEEEEEPNSB_IJdlEEESJ_lNS1_9__extrema9arg_max_fIdl7AbsLessEEEEJSI_SK_lN3cub18CUB_300001_SM_100013GridEvenShareIlEENSR_9GridQueueIyEESO_EEEvDpT0_:
[----:B------:R-:W-:Y:S01]  /*0000*/  LDC R1, c[0x0][0x37c] ;  /* 0x0000df00ff017b82 */ /* 0x000fe20000000800 */
[----:B------:R-:W0:Y:S01]  /*0010*/  S2R R0, SR_CTAID.X ;  /* 0x0000000000007919 */ /* 0x000e220000002500 */
[----:B------:R-:W1:Y:S01]  /*0020*/  LDCU.64 UR4, c[0x0][0x398] ;  /* 0x00007300ff0477ac */ /* 0x000e620008000a00 */
[----:B------:R-:W-:Y:S01]  /*0030*/  BSSY.RECONVERGENT B0, `(.L_x_116) ;  /* 0x0000689000007945 */ /* 0x000fe20003800200 */
[----:B------:R-:W2:Y:S01]  /*0040*/  LDCU UR6, c[0x0][0x370] ;  /* 0x00006e00ff0677ac */ /* 0x000ea20008000800 */
[----:B------:R-:W3:Y:S01]  /*0050*/  LDCU.64 UR10, c[0x0][0x358] ;  /* 0x00006b00ff0a77ac */ /* 0x000ee20008000a00 */
[----:B-1----:R-:W-:Y:S02]  /*0060*/  IMAD.U32 R25, RZ, RZ, UR4 ;  /* 0x00000004ff197e24 */ /* 0x002fe4000f8e00ff */
[----:B------:R-:W-:Y:S01]  /*0070*/  IMAD.U32 R16, RZ, RZ, UR5 ;  /* 0x00000005ff107e24 */ /* 0x000fe2000f8e00ff */
[----:B--2---:R-:W-:Y:S01]  /*0080*/  UIMAD UR6, UR6, 0x500, URZ ;  /* 0x00000500060678a4 */ /* 0x004fe2000f8e02ff */
[----:B0-----:R-:W-:-:S05]  /*0090*/  IMAD R8, R0, 0x500, RZ ;  /* 0x0000050000087824 */ /* 0x001fca00078e02ff */
[----:B------:R-:W-:-:S04]  /*00a0*/  IADD3 R2, P1, PT, R8, 0x500, RZ ;  /* 0x0000050008027810 */ /* 0x000fc80007f3e0ff */
[----:B------:R-:W-:Y:S01]  /*00b0*/  ISETP.GT.U32.AND P0, PT, R2, R25, PT ;  /* 0x000000190200720c */ /* 0x000fe20003f04070 */
[----:B------:R-:W-:-:S05]  /*00c0*/  IMAD.X R3, RZ, RZ, RZ, P1 ;  /* 0x000000ffff037224 */ /* 0x000fca00008e06ff */
[----:B------:R-:W-:-:S13]  /*00d0*/  ISETP.GT.AND.EX P0, PT, R3, R16, PT, P0 ;  /* 0x000000100300720c */ /* 0x000fda0003f04300 */
[----:B---3--:R-:W-:Y:S05]  /*00e0*/  @!P0 BRA `(.L_x_117) ;  /* 0x0000003800e48947 */ /* 0x008fea0003800000 */
[----:B------:R-:W0:Y:S01]  /*00f0*/  S2R R10, SR_TID.X ;  /* 0x00000000000a7919 */ /* 0x000e220000002100 */
[----:B------:R-:W-:Y:S01]  /*0100*/  IMAD.IADD R9, R25, 0x1, -R8 ;  /* 0x0000000119097824 */ /* 0x000fe200078e0a08 */
[----:B------:R-:W-:Y:S01]  /*0110*/  BSSY.RECONVERGENT B1, `(.L_x_118) ;  /* 0x000000f000017945 */ /* 0x000fe20003800200 */
[----:B------:R-:W-:Y:S02]  /*0120*/  CS2R R20, SRZ ;  /* 0x0000000000147805 */ /* 0x000fe4000001ff00 */
[----:B------:R-:W-:Y:S02]  /*0130*/  CS2R R14, SRZ ;  /* 0x00000000000e7805 */ /* 0x000fe4000001ff00 */
[----:B0-----:R-:W-:Y:S01]  /*0140*/  ISETP.GE.AND P0, PT, R10, R9, PT ;  /* 0x000000090a00720c */ /* 0x001fe20003f06270 */
[----:B------:R-:W-:-:S12]  /*0150*/  IMAD.MOV.U32 R6, RZ, RZ, R10 ;  /* 0x000000ffff067224 */ /* 0x000fd800078e000a */
[----:B------:R-:W-:Y:S05]  /*0160*/  @P0 BRA `(.L_x_119) ;  /* 0x0000000000240947 */ /* 0x000fea0003800000 */
[----:B------:R-:W0:Y:S01]  /*0170*/  LDCU.128 UR4, c[0x0][0x380] ;  /* 0x00007000ff0477ac */ /* 0x000e220008000c00 */
[----:B------:R-:W-:-:S05]  /*0180*/  IADD3 R21, P0, PT, R8, R10, RZ ;  /* 0x0000000a08157210 */ /* 0x000fca0007f1e0ff */
[----:B------:R-:W-:Y:S01]  /*0190*/  IMAD.X R20, RZ, RZ, RZ, P0 ;  /* 0x000000ffff147224 */ /* 0x000fe200000e06ff */
[----:B0-----:R-:W-:-:S04]  /*01a0*/  LEA R14, P1, R21, UR4, 0x3 ;  /* 0x00000004150e7c11 */ /* 0x001fc8000f8218ff */
[----:B------:R-:W-:-:S06]  /*01b0*/  LEA.HI.X R15, R21, UR5, R20, 0x3, P1 ;  /* 0x00000005150f7c11 */ /* 0x000fcc00088f1c14 */
[----:B------:R-:W5:Y:S01]  /*01c0*/  LDG.E.64 R14, desc[UR10][R14.64] ;  /* 0x0000000a0e0e7981 */ /* 0x000f62000c1e1b00 */
[----:B------:R-:W-:Y:S01]  /*01d0*/  IADD3 R21, P0, PT, R21, UR6, RZ ;  /* 0x0000000615157c10 */ /* 0x000fe2000ff1e0ff */
[----:B------:R-:W-:-:S03]  /*01e0*/  VIADD R6, R10, 0x100 ;  /* 0x000001000a067836 */ /* 0x000fc60000000000 */
[----:B------:R-:W-:-:S09]  /*01f0*/  IADD3.X R20, PT, PT, R20, UR7, RZ, P0, !PT ;  /* 0x0000000714147c10 */ /* 0x000fd200087fe4ff */
.L_x_119:
[----:B------:R-:W-:Y:S05]  /*0200*/  BSYNC.RECONVERGENT B1 ;  /* 0x0000000000017941 */ /* 0x000fea0003800200 */
.L_x_118:
[----:B------:R-:W-:Y:S01]  /*0210*/  ISETP.GE.AND P0, PT, R6, R9, PT ;  /* 0x000000090600720c */ /* 0x000fe20003f06270 */
[----:B------:R-:W-:-:S12]  /*0220*/  BSSY.RECONVERGENT B1, `(.L_x_120) ;  /* 0x00000af000017945 */ /* 0x000fd80003800200 */
[----:B------:R-:W-:Y:S05]  /*0230*/  @P0 BRA `(.L_x_121) ;  /* 0x0000000800b40947 */ /* 0x000fea0003800000 */
[----:B------:R-:W-:Y:S01]  /*0240*/  LOP3.LUT R2, RZ, R6, RZ, 0x33, !PT ;  /* 0x00000006ff027212 */ /* 0x000fe200078e33ff */
[----:B------:R-:W-:Y:S03]  /*0250*/  BSSY.RECONVERGENT B2, `(.L_x_122) ;  /* 0x0000034000027945 */ /* 0x000fe60003800200 */
[----:B------:R-:W-:-:S04]  /*0260*/  IADD3 R25, PT, PT, -R8, R25, R2 ;  /* 0x0000001908197210 */ /* 0x000fc80007ffe102 */
[----:B------:R-:W-:-:S04]  /*0270*/  LOP3.LUT R2, R25, 0x300, RZ, 0xc0, !PT ;  /* 0x0000030019027812 */ /* 0x000fc800078ec0ff */
[----:B------:R-:W-:-:S13]  /*0280*/  ISETP.NE.AND P0, PT, R2, 0x300, PT ;  /* 0x000003000200780c */ /* 0x000fda0003f05270 */
[----:B------:R-:W-:Y:S05]  /*0290*/  @!P0 BRA `(.L_x_123) ;  /* 0x0000000000bc8947 */ /* 0x000fea0003800000 */
[----:B------:R-:W0:Y:S01]  /*02a0*/  LDCU.128 UR4, c[0x0][0x380] ;  /* 0x00007000ff0477ac */ /* 0x000e220008000c00 */
[----:B------:R-:W-:Y:S02]  /*02b0*/  IADD3 R12, P0, PT, R8, R6, RZ ;  /* 0x00000006080c7210 */ /* 0x000fe40007f1e0ff */
[----:B------:R-:W-:-:S03]  /*02c0*/  LEA.HI R2, R25, 0x1, RZ, 0x18 ;  /* 0x0000000119027811 */ /* 0x000fc600078fc0ff */
[----:B------:R-:W-:Y:S01]  /*02d0*/  IMAD.X R3, RZ, RZ, RZ, P0 ;  /* 0x000000ffff037224 */ /* 0x000fe200000e06ff */
[----:B------:R-:W-:-:S05]  /*02e0*/  LOP3.LUT R2, R2, 0x3, RZ, 0xc0, !PT ;  /* 0x0000000302027812 */ /* 0x000fca00078ec0ff */
[----:B------:R-:W-:Y:S01]  /*02f0*/  IMAD.MOV R7, RZ, RZ, -R2 ;  /* 0x000000ffff077224 */ /* 0x000fe200078e0a02 */
[C---:B0-----:R-:W-:Y:S02]  /*0300*/  IADD3 R13, P1, PT, R12.reuse, UR6, RZ ;  /* 0x000000060c0d7c10 */ /* 0x041fe4000ff3e0ff */
[C---:B------:R-:W-:Y:S02]  /*0310*/  LEA R11, P2, R12.reuse, UR4, 0x3 ;  /* 0x000000040c0b7c11 */ /* 0x040fe4000f8418ff */
[----:B------:R-:W-:Y:S02]  /*0320*/  IADD3.X R16, PT, PT, R3, UR7, RZ, P1, !PT ;  /* 0x0000000703107c10 */ /* 0x000fe40008ffe4ff */
[----:B------:R-:W-:-:S09]  /*0330*/  LEA.HI.X R12, R12, UR5, R3, 0x3, P2 ;  /* 0x000000050c0c7c11 */ /* 0x000fd200090f1c03 */
.L_x_126:
[----:B------:R-:W-:Y:S02]  /*0340*/  IMAD.MOV.U32 R2, RZ, RZ, R11 ;  /* 0x000000ffff027224 */ /* 0x000fe400078e000b */
[----:B------:R-:W-:-:S06]  /*0350*/  IMAD.MOV.U32 R3, RZ, RZ, R12 ;  /* 0x000000ffff037224 */ /* 0x000fcc00078e000c */
[----:B------:R-:W2:Y:S01]  /*0360*/  LDG.E.64 R2, desc[UR10][R2.64] ;  /* 0x0000000a02027981 */ /* 0x000ea2000c1e1b00 */
[----:B------:R-:W-:Y:S01]  /*0370*/  VIADD R7, R7, 0x1 ;  /* 0x0000000107077836 */ /* 0x000fe20000000000 */
[----:B------:R-:W-:Y:S01]  /*0380*/  BSSY.RECONVERGENT B3, `(.L_x_124) ;  /* 0x000001b000037945 */ /* 0x000fe20003800200 */
[----:B------:R-:W-:Y:S01]  /*0390*/  IMAD.MOV.U32 R18, RZ, RZ, R21 ;  /* 0x000000ffff127224 */ /* 0x000fe200078e0015 */
[----:B------:R-:W-:Y:S01]  /*03a0*/  IADD3 R11, P3, PT, R11, 0x800, RZ ;  /* 0x000008000b0b7810 */ /* 0x000fe20007f7e0ff */
[----:B------:R-:W-:Y:S01]  /*03b0*/  IMAD.MOV.U32 R17, RZ, RZ, R20 ;  /* 0x000000ffff117224 */ /* 0x000fe200078e0014 */
[----:B------:R-:W-:Y:S01]  /*03c0*/  ISETP.NE.AND P2, PT, R7, RZ, PT ;  /* 0x000000ff0700720c */ /* 0x000fe20003f45270 */
[----:B-----5:R-:W-:Y:S02]  /*03d0*/  IMAD.MOV.U32 R4, RZ, RZ, R14 ;  /* 0x000000ffff047224 */ /* 0x020fe400078e000e */
[----:B------:R-:W-:Y:S02]  /*03e0*/  IMAD.MOV.U32 R5, RZ, RZ, R15 ;  /* 0x000000ffff057224 */ /* 0x000fe400078e000f */
[----:B------:R-:W-:-:S02]  /*03f0*/  IMAD.MOV.U32 R21, RZ, RZ, R13 ;  /* 0x000000ffff157224 */ /* 0x000fc400078e000d */
[----:B------:R-:W-:Y:S01]  /*0400*/  IMAD.MOV.U32 R20, RZ, RZ, R16 ;  /* 0x000000ffff147224 */ /* 0x000fe200078e0010 */
[----:B--2---:R-:W-:Y:S01]  /*0410*/  DSETP.GEU.AND P0, PT, |R14|, |R2|, PT ;  /* 0x400000020e00722a */ /* 0x004fe20003f0e200 */
[----:B------:R-:W-:Y:S02]  /*0420*/  IMAD.MOV.U32 R14, RZ, RZ, R2 ;  /* 0x000000ffff0e7224 */ /* 0x000fe400078e0002 */
[----:B------:R-:W-:-:S11]  /*0430*/  IMAD.MOV.U32 R15, RZ, RZ, R3 ;  /* 0x000000ffff0f7224 */ /* 0x000fd600078e0003 */
        /* <DEDUP_REMOVED lines=15> */
.L_x_125:
[----:B------:R-:W-:Y:S05]  /*0530*/  BSYNC.RECONVERGENT B3 ;  /* 0x0000000000037941 */ /* 0x000fea0003800200 */
.L_x_124:
[----:B------:R-:W-:Y:S01]  /*0540*/  IADD3 R13, P0, PT, R13, 0x100, RZ ;  /* 0x000001000d0d7810 */ /* 0x000fe20007f1e0ff */
[----:B------:R-:W-:Y:S02]  /*0550*/  VIADD R6, R6, 0x100 ;  /* 0x0000010006067836 */ /* 0x000fe40000000000 */
[----:B------:R-:W-:Y:S02]  /*0560*/  IMAD.X R12, RZ, RZ, R12, P3 ;  /* 0x000000ffff0c7224 */ /* 0x000fe400018e060c */
[----:B------:R-:W-:Y:S01]  /*0570*/  IMAD.X R16, RZ, RZ, R16, P0 ;  /* 0x000000ffff107224 */ /* 0x000fe200000e0610 */
[----:B------:R-:W-:Y:S07]  /*0580*/  @P2 BRA `(.L_x_126) ;  /* 0xfffffffc006c2947 */ /* 0x000fee000383ffff */
.L_x_123:
[----:B------:R-:W-:Y:S05]  /*0590*/  BSYNC.RECONVERGENT B2 ;  /* 0x0000000000027941 */ /* 0x000fea0003800200 */
.L_x_122:
[----:B------:R-:W-:-:S13]  /*05a0*/  ISETP.GE.U32.AND P0, PT, R25, 0x300, PT ;  /* 0x000003001900780c */ /* 0x000fda0003f06070 */
[----:B------:R-:W-:Y:S05]  /*05b0*/  @!P0 BRA `(.L_x_121) ;  /* 0x0000000400d48947 */ /* 0x000fea0003800000 */
[----:B------:R-:W0:Y:S01]  /*05c0*/  LDC.64 R4, c[0x0][0x380] ;  /* 0x0000e000ff047b82 */ /* 0x000e220000000a00 */
[----:B------:R-:W-:-:S07]  /*05d0*/  VIADD R11, R6, 0x200 ;  /* 0x00000200060b7836 */ /* 0x000fce0000000000 */
[----:B------:R-:W1:Y:S02]  /*05e0*/  LDC.64 R2, c[0x0][0x388] ;  /* 0x0000e200ff027b82 */ /* 0x000e640000000a00 */
.L_x_135:
[----:B------:R-:W-:-:S05]  /*05f0*/  VIADD R7, R11, 0xfffffe00 ;  /* 0xfffffe000b077836 */ /* 0x000fca0000000000 */
[----:B------:R-:W-:-:S04]  /*0600*/  IADD3 R13, P0, PT, R8, R7, RZ ;  /* 0x00000007080d7210 */ /* 0x000fc80007f1e0ff */
[----:B------:R-:W-:Y:S02]  /*0610*/  LEA.HI.X.SX32 R12, R7, RZ, 0x1, P0 ;  /* 0x000000ff070c7211 */ /* 0x000fe400000f0eff */
[----:B0-----:R-:W-:-:S04]  /*0620*/  LEA R16, P0, R13, R4, 0x3 ;  /* 0x000000040d107211 */ /* 0x001fc800078018ff */
[----:B------:R-:W-:-:S05]  /*0630*/  LEA.HI.X R17, R13, R5, R12, 0x3, P0 ;  /* 0x000000050d117211 */ /* 0x000fca00000f1c0c */
[----:B------:R-:W2:Y:S04]  /*0640*/  LDG.E.64 R18, desc[UR10][R16.64] ;  /* 0x0000000a10127981 */ /* 0x000ea8000c1e1b00 */
[----:B-----5:R0:W5:Y:S01]  /*0650*/  LDG.E.64 R6, desc[UR10][R16.64+0x800] ;  /* 0x0008000a10067981 */ /* 0x020162000c1e1b00 */
[----:B-1----:R-:W-:Y:S01]  /*0660*/  IADD3 R24, P1, PT, R13, R2, RZ ;  /* 0x000000020d187210 */ /* 0x002fe20007f3e0ff */
[----:B------:R-:W-:Y:S04]  /*0670*/  BSSY.RECONVERGENT B2, `(.L_x_127) ;  /* 0x0000016000027945 */ /* 0x000fe80003800200 */
[----:B------:R-:W-:-:S02]  /*0680*/  IMAD.X R25, R12, 0x1, R3, P1 ;  /* 0x000000010c197824 */ /* 0x000fc400008e0603 */
[----:B------:R-:W-:Y:S02]  /*0690*/  IMAD.MOV.U32 R23, RZ, RZ, R24 ;  /* 0x000000ffff177224 */ /* 0x000fe400078e0018 */
[----:B------:R-:W-:Y:S01]  /*06a0*/  IMAD.MOV.U32 R22, RZ, RZ, R25 ;  /* 0x000000ffff167224 */ /* 0x000fe200078e0019 */
[----:B--2---:R-:W-:Y:S01]  /*06b0*/  DSETP.GEU.AND P0, PT, |R14|, |R18|, PT ;  /* 0x400000120e00722a */ /* 0x004fe20003f0e200 */
[----:B------:R-:W-:Y:S02]  /*06c0*/  IMAD.MOV.U32 R12, RZ, RZ, R18 ;  /* 0x000000ffff0c7224 */ /* 0x000fe400078e0012 */
[----:B------:R-:W-:-:S11]  /*06d0*/  IMAD.MOV.U32 R13, RZ, RZ, R19 ;  /* 0x000000ffff0d7224 */ /* 0x000fd600078e0013 */
        /* <DEDUP_REMOVED lines=15> */
.L_x_128:
[----:B------:R-:W-:Y:S05]  /*07d0*/  BSYNC.RECONVERGENT B2 ;  /* 0x0000000000027941 */ /* 0x000fea0003800200 */
.L_x_127:
[----:B------:R0:W5:Y:S04]  /*07e0*/  LDG.E.64 R14, desc[UR10][R16.64+0x1000] ;  /* 0x0010000a100e7981 */ /* 0x000168000c1e1b00 */
[----:B------:R0:W5:Y:S02]  /*07f0*/  LDG.E.64 R18, desc[UR10][R16.64+0x1800] ;  /* 0x0018000a10127981 */ /* 0x000164000c1e1b00 */
[----:B-----5:R-:W-:Y:S01]  /*0800*/  DSETP.GEU.AND P0, PT, |R12|, |R6|, PT ;  /* 0x400000060c00722a */ /* 0x020fe20003f0e200 */
[----:B------:R-:W-:Y:S01]  /*0810*/  VIADD R21, R11, 0xffffff00 ;  /* 0xffffff000b157836 */ /* 0x000fe20000000000 */
[----:B------:R-:W-:Y:S04]  /*0820*/  BSSY.RECONVERGENT B2, `(.L_x_129) ;  /* 0x0000017000027945 */ /* 0x000fe80003800200 */
[----:B------:R-:W-:-:S02]  /*0830*/  SHF.R.S32.HI R20, RZ, 0x1f, R21 ;  /* 0x0000001fff147819 */ /* 0x000fc40000011415 */
[----:B------:R-:W-:Y:S01]  /*0840*/  IADD3 R26, P1, P2, R21, R2, R8 ;  /* 0x00000002151a7210 */ /* 0x000fe20007a3e008 */
[----:B------:R-:W-:-:S03]  /*0850*/  IMAD.MOV.U32 R21, RZ, RZ, R7 ;  /* 0x000000ffff157224 */ /* 0x000fc600078e0007 */
[----:B------:R-:W-:Y:S01]  /*0860*/  IADD3.X R27, PT, PT, R20, R3, RZ, P1, P2 ;  /* 0x00000003141b7210 */ /* 0x000fe20000fe44ff */
[----:B------:R-:W-:Y:S02]  /*0870*/  IMAD.MOV.U32 R24, RZ, RZ, R26 ;  /* 0x000000ffff187224 */ /* 0x000fe400078e001a */
[----:B------:R-:W-:Y:S02]  /*0880*/  IMAD.MOV.U32 R20, RZ, RZ, R6 ;  /* 0x000000ffff147224 */ /* 0x000fe400078e0006 */
[----:B------:R-:W-:Y:S01]  /*0890*/  IMAD.MOV.U32 R25, RZ, RZ, R27 ;  /* 0x000000ffff197224 */ /* 0x000fe200078e001b */
[----:B0-----:R-:W-:Y:S06]  /*08a0*/  @!P0 BRA `(.L_x_130) ;  /* 0x0000000000388947 */ /* 0x001fec0003800000 */
        /* <DEDUP_REMOVED lines=14> */
.L_x_130:
[----:B------:R-:W-:Y:S05]  /*0990*/  BSYNC.RECONVERGENT B2 ;  /* 0x0000000000027941 */ /* 0x000fea0003800200 */
.L_x_129:
[----:B------:R-:W-:Y:S01]  /*09a0*/  DSETP.GEU.AND P0, PT, |R20|, |R14|, PT ;  /* 0x4000000e1400722a */ /* 0x000fe20003f0e200 */
[----:B------:R-:W-:Y:S01]  /*09b0*/  SHF.R.S32.HI R6, RZ, 0x1f, R11 ;  /* 0x0000001fff067819 */ /* 0x000fe2000001140b */
[----:B------:R-:W-:Y:S01]  /*09c0*/  BSSY.RECONVERGENT B2, `(.L_x_131) ;  /* 0x0000017000027945 */ /* 0x000fe20003800200 */
[C---:B------:R-:W-:Y:S01]  /*09d0*/  IADD3 R23, P1, P2, R11.reuse, R2, R8 ;  /* 0x000000020b177210 */ /* 0x040fe20007a3e008 */
[----:B------:R-:W-:Y:S02]  /*09e0*/  VIADD R17, R11, 0x100 ;  /* 0x000001000b117836 */ /* 0x000fe40000000000 */
[----:B------:R-:W-:Y:S01]  /*09f0*/  IMAD.MOV.U32 R7, RZ, RZ, R15 ;  /* 0x000000ffff077224 */ /* 0x000fe200078e000f */
[----:B------:R-:W-:Y:S01]  /*0a00*/  IADD3.X R16, PT, PT, R6, R3, RZ, P1, P2 ;  /* 0x0000000306107210 */ /* 0x000fe20000fe44ff */
[----:B------:R-:W-:Y:S02]  /*0a10*/  IMAD.MOV.U32 R12, RZ, RZ, R23 ;  /* 0x000000ffff0c7224 */ /* 0x000fe400078e0017 */
[----:B------:R-:W-:-:S02]  /*0a20*/  IMAD.MOV.U32 R6, RZ, RZ, R14 ;  /* 0x000000ffff067224 */ /* 0x000fc400078e000e */
[----:B------:R-:W-:Y:S02]  /*0a30*/  IMAD.MOV.U32 R13, RZ, RZ, R16 ;  /* 0x000000ffff0d7224 */ /* 0x000fe400078e0010 */
        /* <DEDUP_REMOVED lines=15> */
.L_x_132:
[----:B------:R-:W-:Y:S05]  /*0b30*/  BSYNC.RECONVERGENT B2 ;  /* 0x0000000000027941 */ /* 0x000fea0003800200 */
.L_x_131:
[----:B------:R-:W-:Y:S01]  /*0b40*/  DSETP.GEU.AND P0, PT, |R6|, |R18|, PT ;  /* 0x400000120600722a */ /* 0x000fe20003f0e200 */
[----:B------:R-:W-:Y:S01]  /*0b50*/  SHF.R.S32.HI R14, RZ, 0x1f, R17 ;  /* 0x0000001fff0e7819 */ /* 0x000fe20000011411 */
[----:B------:R-:W-:Y:S01]  /*0b60*/  BSSY.RECONVERGENT B2, `(.L_x_133) ;  /* 0x0000016000027945 */ /* 0x000fe20003800200 */
[----:B------:R-:W-:Y:S01]  /*0b70*/  IADD3 R17, P1, P2, R17, R2, R8 ;  /* 0x0000000211117210 */ /* 0x000fe20007a3e008 */
[----:B------:R-:W-:-:S03]  /*0b80*/  IMAD.MOV.U32 R15, RZ, RZ, R19 ;  /* 0x000000ffff0f7224 */ /* 0x000fc600078e0013 */
[----:B------:R-:W-:Y:S01]  /*0b90*/  IADD3.X R16, PT, PT, R14, R3, RZ, P1, P2 ;  /* 0x000000030e107210 */ /* 0x000fe20000fe44ff */
[----:B------:R-:W-:Y:S02]  /*0ba0*/  IMAD.MOV.U32 R21, RZ, RZ, R17 ;  /* 0x000000ffff157224 */ /* 0x000fe400078e0011 */
[----:B------:R-:W-:Y:S02]  /*0bb0*/  IMAD.MOV.U32 R14, RZ, RZ, R18 ;  /* 0x000000ffff0e7224 */ /* 0x000fe400078e0012 */
        /* <DEDUP_REMOVED lines=16> */
.L_x_134:
[----:B------:R-:W-:Y:S05]  /*0cc0*/  BSYNC.RECONVERGENT B2 ;  /* 0x0000000000027941 */ /* 0x000fea0003800200 */
.L_x_133:
[C---:B------:R-:W-:Y:S02]  /*0cd0*/  VIADD R6, R11.reuse, 0x200 ;  /* 0x000002000b067836 */ /* 0x040fe40000000000 */
[----:B------:R-:W-:-:S03]  /*0ce0*/  VIADD R11, R11, 0x400 ;  /* 0x000004000b0b7836 */ /* 0x000fc60000000000 */
[----:B------:R-:W-:-:S13]  /*0cf0*/  ISETP.GE.AND P0, PT, R6, R9, PT ;  /* 0x000000090600720c */ /* 0x000fda0003f06270 */
[----:B------:R-:W-:Y:S05]  /*0d00*/  @!P0 BRA `(.L_x_135) ;  /* 0xfffffff800388947 */ /* 0x000fea000383ffff */
.L_x_121:
[----:B------:R-:W-:Y:S05]  /*0d10*/  BSYNC.RECONVERGENT B1 ;  /* 0x0000000000017941 */ /* 0x000fea0003800200 */
.L_x_120:
[----:B------:R-:W-:-:S13]  /*0d20*/  ISETP.GE.AND P0, PT, R9, 0x100, PT ;  /* 0x000001000900780c */ /* 0x000fda0003f06270 */
[----:B------:R-:W-:Y:S05]  /*0d30*/  @!P0 BRA `(.L_x_136) ;  /* 0x0000001400508947 */ /* 0x000fea0003800000 */
[----:B------:R-:W0:Y:S01]  /*0d40*/  S2R R11, SR_LANEID ;  /* 0x00000000000b7919 */ /* 0x000e220000000000 */
[----:B------:R-:W-:Y:S01]  /*0d50*/  BSSY.RECONVERGENT B1, `(.L_x_137) ;  /* 0x000001f000017945 */ /* 0x000fe20003800200 */
[----:B------:R-:W-:Y:S01]  /*0d60*/  IMAD.MOV.U32 R12, RZ, RZ, R21 ;  /* 0x000000ffff0c7224 */ /* 0x000fe200078e0015 */
[----:B-----5:R1:W2:Y:S01]  /*0d70*/  SHFL.DOWN PT, R4, R14, 0x1, 0x1f ;  /* 0x08201f000e047f89 */ /* 0x0202a200000e0000 */
        /* <DEDUP_REMOVED lines=9> */
[----:B------:R-:W-:Y:S01]  /*0e10*/  IMAD.MOV.U32 R12, RZ, RZ, R6 ;  /* 0x000000ffff0c7224 */ /* 0x000fe200078e0006 */
[----:B------:R-:W-:Y:S01]  /*0e20*/  MOV R13, R7 ;  /* 0x00000007000d7202 */ /* 0x000fe20000000f00 */
[----:B------:R-:W-:Y:S02]  /*0e30*/  IMAD.MOV.U32 R2, RZ, RZ, R4 ;  /* 0x000000ffff027224 */ /* 0x000fe400078e0004 */
[----:B------:R-:W-:-:S09]  /*0e40*/  IMAD.MOV.U32 R3, RZ, RZ, R5 ;  /* 0x000000ffff037224 */ /* 0x000fd200078e0005 */
        /* <DEDUP_REMOVED lines=15> */
.L_x_138:
[----:B------:R-:W-:Y:S05]  /*0f40*/  BSYNC.RECONVERGENT B1 ;  /* 0x0000000000017941 */ /* 0x000fea0003800200 */
.L_x_137:
        /* <DEDUP_REMOVED lines=31> */
.L_x_140:
[----:B------:R-:W-:Y:S05]  /*1140*/  BSYNC.RECONVERGENT B1 ;  /* 0x0000000000017941 */ /* 0x000fea0003800200 */
.L_x_139:
[----:B------:R-:W-:Y:S01]  /*1150*/  ISETP.GT.AND P0, PT, R11, 0x1b, PT ;  /* 0x0000001b0b00780c */ /* 0x000fe20003f04270 */
[----:B-1----:R1:W1:Y:S01]  /*1160*/  SHFL.DOWN PT, R6, R4, 0x4, 0x1f ;  /* 0x08801f0004067f89 */ /* 0x00226200000e0000 */
[----:B------:R-:W-:Y:S01]  /*1170*/  BSSY.RECONVERGENT B1, `(.L_x_141) ;  /* 0x000001d000017945 */ /* 0x000fe20003800200 */
[----:B----4-:R-:W-:Y:S02]  /*1180*/  IMAD.MOV.U32 R14, RZ, RZ, R8 ;  /* 0x000000ffff0e7224 */ /* 0x010fe400078e0008 */
[----:B--2---:R2:W4:Y:S01]  /*1190*/  SHFL.DOWN PT, R7, R5, 0x4, 0x1f ;  /* 0x08801f0005077f89 */ /* 0x00452200000e0000 */
[----:B---3--:R-:W-:Y:S02]  /*11a0*/  IMAD.MOV.U32 R15, RZ, RZ, R9 ;  /* 0x000000ffff0f7224 */ /* 0x008fe400078e0009 */
[----:B0-----:R-:W-:Y:S01]  /*11b0*/  IMAD.MOV.U32 R2, RZ, RZ, R4 ;  /* 0x000000ffff027224 */ /* 0x001fe200078e0004 */
[----:B------:R2:W0:Y:S01]  /*11c0*/  SHFL.DOWN PT, R13, R8, 0x4, 0x1f ;  /* 0x08801f00080d7f89 */ /* 0x00042200000e0000 */
[----:B------:R-:W-:-:S03]  /*11d0*/  IMAD.MOV.U32 R3, RZ, RZ, R5 ;  /* 0x000000ffff037224 */ /* 0x000fc600078e0005 */
[----:B------:R2:W3:Y:S01]  /*11e0*/  SHFL.DOWN PT, R12, R9, 0x4, 0x1f ;  /* 0x08801f00090c7f89 */ /* 0x0004e200000e0000 */
[----:B------:R-:W-:Y:S05]  /*11f0*/  @P0 BRA `(.L_x_142) ;  /* 0x0000000000500947 */ /* 0x000fea0003800000 */
[----:B-1--4-:R-:W-:Y:S01]  /*1200*/  DSETP.GEU.AND P0, PT, |R4|, |R6|, PT ;  /* 0x400000060400722a */ /* 0x012fe20003f0e200 */
[----:B0-----:R-:W-:Y:S02]  /*1210*/  IMAD.MOV.U32 R14, RZ, RZ, R13 ;  /* 0x000000ffff0e7224 */ /* 0x001fe400078e000d */
        /* <DEDUP_REMOVED lines=18> */
.L_x_142:
[----:B------:R-:W-:Y:S05]  /*1340*/  BSYNC.RECONVERGENT B1 ;  /* 0x0000000000017941 */ /* 0x000fea0003800200 */
.L_x_141:
[----:B------:R-:W-:Y:S01]  /*1350*/  ISETP.GT.AND P0, PT, R11, 0x17, PT ;  /* 0x000000170b00780c */ /* 0x000fe20003f04270 */
[----:B-1----:R1:W1:Y:S01]  /*1360*/  SHFL.DOWN PT, R4, R2, 0x8, 0x1f ;  /* 0x09001f0002047f89 */ /* 0x00226200000e0000 */
[----:B------:R-:W-:Y:S01]  /*1370*/  BSSY.RECONVERGENT B1, `(.L_x_143) ;  /* 0x000001d000017945 */ /* 0x000fe20003800200 */
[----:B---3--:R-:W-:Y:S02]  /*1380*/  IMAD.MOV.U32 R12, RZ, RZ, R14 ;  /* 0x000000ffff0c7224 */ /* 0x008fe400078e000e */
[----:B--2---:R2:W3:Y:S01]  /*1390*/  SHFL.DOWN PT, R5, R3, 0x8, 0x1f ;  /* 0x09001f0003057f89 */ /* 0x0044e200000e0000 */
[----:B0-----:R-:W-:Y:S02]  /*13a0*/  IMAD.MOV.U32 R13, RZ, RZ, R15 ;  /* 0x000000ffff0d7224 */ /* 0x001fe400078e000f */
[----:B------:R-:W-:Y:S01]  /*13b0*/  IMAD.MOV.U32 R8, RZ, RZ, R2 ;  /* 0x000000ffff087224 */ /* 0x000fe200078e0002 */
[----:B----4-:R2:W0:Y:S01]  /*13c0*/  SHFL.DOWN PT, R7, R14, 0x8, 0x1f ;  /* 0x09001f000e077f89 */ /* 0x01042200000e0000 */
[----:B------:R-:W-:-:S03]  /*13d0*/  IMAD.MOV.U32 R9, RZ, RZ, R3 ;  /* 0x000000ffff097224 */ /* 0x000fc600078e0003 */
[----:B------:R2:W4:Y:S01]  /*13e0*/  SHFL.DOWN PT, R6, R15, 0x8, 0x1f ;  /* 0x09001f000f067f89 */ /* 0x00052200000e0000 */
[----:B------:R-:W-:Y:S05]  /*13f0*/  @P0 BRA `(.L_x_144) ;  /* 0x0000000000500947 */ /* 0x000fea0003800000 */
[----:B-1-3--:R-:W-:Y:S01]  /*1400*/  DSETP.GEU.AND P0, PT, |R2|, |R4|, PT ;  /* 0x400000040200722a */ /* 0x00afe20003f0e200 */
[----:B0-----:R-:W-:Y:S02]  /*1410*/  IMAD.MOV.U32 R12, RZ, RZ, R7 ;  /* 0x000000ffff0c7224 */ /* 0x001fe400078e0007 */
        /* <DEDUP_REMOVED lines=18> */
.L_x_144:
[----:B------:R-:W-:Y:S05]  /*1540*/  BSYNC.RECONVERGENT B1 ;  /* 0x0000000000017941 */ /* 0x000fea0003800200 */
.L_x_143:
[----:B------:R-:W-:Y:S01]  /*1550*/  ISETP.GT.AND P0, PT, R11, 0xf, PT ;  /* 0x0000000f0b00780c */ /* 0x000fe20003f04270 */
[----:B-1----:R1:W1:Y:S01]  /*1560*/  SHFL.DOWN PT, R2, R8, 0x10, 0x1f ;  /* 0x0a001f0008027f89 */ /* 0x00226200000e0000 */
[----:B------:R-:W-:Y:S01]  /*1570*/  BSSY.RECONVERGENT B1, `(.L_x_145) ;  /* 0x000001d000017945 */ /* 0x000fe20003800200 */
[----:B------:R-:W-:Y:S02]  /*1580*/  IMAD.MOV.U32 R4, RZ, RZ, R12 ;  /* 0x000000ffff047224 */ /* 0x000fe400078e000c */
[----:B--2---:R2:W1:Y:S01]  /*1590*/  SHFL.DOWN PT, R3, R9, 0x10, 0x1f ;  /* 0x0a001f0009037f89 */ /* 0x00446200000e0000 */
[----:B---3--:R-:W-:Y:S02]  /*15a0*/  IMAD.MOV.U32 R5, RZ, RZ, R13 ;  /* 0x000000ffff057224 */ /* 0x008fe400078e000d */
[----:B----4-:R-:W-:Y:S01]  /*15b0*/  IMAD.MOV.U32 R6, RZ, RZ, R8 ;  /* 0x000000ffff067224 */ /* 0x010fe200078e0008 */
[----:B------:R2:W3:Y:S01]  /*15c0*/  SHFL.DOWN PT, R15, R12, 0x10, 0x1f ;  /* 0x0a001f000c0f7f89 */ /* 0x0004e200000e0000 */
[----:B0-----:R-:W-:-:S03]  /*15d0*/  IMAD.MOV.U32 R7, RZ, RZ, R9 ;  /* 0x000000ffff077224 */ /* 0x001fc600078e0009 */
[----:B------:R2:W0:Y:S01]  /*15e0*/  SHFL.DOWN PT, R14, R13, 0x10, 0x1f ;  /* 0x0a001f000d0e7f89 */ /* 0x00042200000e0000 */
[----:B------:R-:W-:Y:S05]  /*15f0*/  @P0 BRA `(.L_x_146) ;  /* 0x0000000000500947 */ /* 0x000fea0003800000 */
[----:B-1----:R-:W-:Y:S01]  /*1600*/  DSETP.GEU.AND P0, PT, |R8|, |R2|, PT ;  /* 0x400000020800722a */ /* 0x002fe20003f0e200 */
[----:B---3--:R-:W-:Y:S02]  /*1610*/  IMAD.MOV.U32 R4, RZ, RZ, R15 ;  /* 0x000000ffff047224 */ /* 0x008fe400078e000f */
        /* <DEDUP_REMOVED lines=18> */
.L_x_146:
[----:B------:R-:W-:Y:S05]  /*1740*/  BSYNC.RECONVERGENT B1 ;  /* 0x0000000000017941 */ /* 0x000fea0003800200 */
.L_x_145:
        /* <DEDUP_REMOVED lines=11> */
.L_x_148:
[----:B------:R-:W-:Y:S05]  /*1800*/  BSYNC.RECONVERGENT B1 ;  /* 0x0000000000017941 */ /* 0x000fea0003800200 */
.L_x_147:
[----:B------:R-:W-:Y:S01]  /*1810*/  BAR.SYNC.DEFER_BLOCKING 0x0 ;  /* 0x0000000000007b1d */ /* 0x000fe20000010000 */
[----:B------:R-:W-:-:S13]  /*1820*/  ISETP.NE.AND P1, PT, R10, RZ, PT ;  /* 0x000000ff0a00720c */ /* 0x000fda0003f25270 */
[----:B------:R-:W-:Y:S05]  /*1830*/  @P1 BRA `(.L_x_149) ;  /* 0x0000005000201947 */ /* 0x000fea0003800000 */
[----:B-1--4-:R-:W1:Y:S01]  /*1840*/  S2R R3, SR_CgaCtaId ;  /* 0x0000000000037919 */ /* 0x012e620000008800 */
[----:B------:R-:W-:Y:S01]  /*1850*/  MOV R20, 0x400 ;  /* 0x0000040000147802 */ /* 0x000fe20000000f00 */
[----:B------:R-:W-:Y:S03]  /*1860*/  BSSY.RECONVERGENT B1, `(.L_x_150) ;  /* 0x000001a000017945 */ /* 0x000fe60003800200 */
[----:B-1----:R-:W-:-:S05]  /*1870*/  LEA R20, R3, R20, 0x18 ;  /* 0x0000001403147211 */ /* 0x002fca00078ec0ff */
[----:B------:R-:W1:Y:S04]  /*1880*/  LDS.64 R16, [R20+0x18] ;  /* 0x0000180014107984 */ /* 0x000e680000000a00 */
[----:B--2---:R-:W2:Y:S04]  /*1890*/  LDS.128 R8, [R20+0x20] ;  /* 0x0000200014087984 */ /* 0x004ea80000000c00 */
[----:B------:R4:W4:Y:S04]  /*18a0*/  LDS.64 R2, [R20+0x80] ;  /* 0x0000800014027984 */ /* 0x0009280000000a00 */
[----:B0--3--:R0:W3:Y:S01]  /*18b0*/  LDS.128 R12, [R20+0x30] ;  /* 0x00003000140c7984 */ /* 0x0090e20000000c00 */
[----:B-1----:R-:W-:Y:S01]  /*18c0*/  DSETP.GEU.AND P0, PT, |R6|, |R16|, PT ;  /* 0x400000100600722a */ /* 0x002fe20003f0e200 */
[----:B------:R-:W-:-:S02]  /*18d0*/  IMAD.MOV.U32 R22, RZ, RZ, R16 ;  /* 0x000000ffff167224 */ /* 0x000fc400078e0010 */
[----:B------:R-:W-:Y:S02]  /*18e0*/  IMAD.MOV.U32 R23, RZ, RZ, R17 ;  /* 0x000000ffff177224 */ /* 0x000fe400078e0011 */
[----:B--2---:R-:W-:Y:S02]  /*18f0*/  IMAD.MOV.U32 R24, RZ, RZ, R8 ;  /* 0x000000ffff187224 */ /* 0x004fe400078e0008 */
[----:B------:R-:W-:-:S07]  /*1900*/  IMAD.MOV.U32 R25, RZ, RZ, R9 ;  /* 0x000000ffff197224 */ /* 0x000fce00078e0009 */
[----:B0--34-:R-:W-:Y:S05]  /*1910*/  @!P0 BRA `(.L_x_151) ;  /* 0x0000000000388947 */ /* 0x019fea0003800000 */
[----:B------:R-:W-:Y:S01]  /*1920*/  DSETP.GEU.AND P0, PT, |R16|, |R6|, PT ;  /* 0x400000061000722a */ /* 0x000fe20003f0e200 */
[----:B------:R-:W-:Y:S01]  /*1930*/  IMAD.MOV.U32 R22, RZ, RZ, R6 ;  /* 0x000000ffff167224 */ /* 0x000fe200078e0006 */
[----:B------:R-:W-:Y:S01]  /*1940*/  MOV R25, R5 ;  /* 0x0000000500197202 */ /* 0x000fe20000000f00 */
[----:B------:R-:W-:Y:S02]  /*1950*/  IMAD.MOV.U32 R23, RZ, RZ, R7 ;  /* 0x000000ffff177224 */ /* 0x000fe400078e0007 */
[----:B------:R-:W-:-:S09]  /*1960*/  IMAD.MOV.U32 R24, RZ, RZ, R4 ;  /* 0x000000ffff187224 */ /* 0x000fd200078e0004 */
        /* <DEDUP_REMOVED lines=9> */
.L_x_151:
[----:B------:R-:W-:Y:S05]  /*1a00*/  BSYNC.RECONVERGENT B1 ;  /* 0x0000000000017941 */ /* 0x000fea0003800200 */
.L_x_150:
        /* <DEDUP_REMOVED lines=23> */
.L_x_153:
[----:B------:R-:W-:Y:S05]  /*1b80*/  BSYNC.RECONVERGENT B1 ;  /* 0x0000000000017941 */ /* 0x000fea0003800200 */
.L_x_152:
        /* <DEDUP_REMOVED lines=21> */
.L_x_155:
[----:B------:R-:W-:Y:S05]  /*1ce0*/  BSYNC.RECONVERGENT B1 ;  /* 0x0000000000017941 */ /* 0x000fea0003800200 */
.L_x_154:
        /* <DEDUP_REMOVED lines=23> */
.L_x_157:
[----:B------:R-:W-:Y:S05]  /*1e60*/  BSYNC.RECONVERGENT B1 ;  /* 0x0000000000017941 */ /* 0x000fea0003800200 */
.L_x_156:
        /* <DEDUP_REMOVED lines=21> */
.L_x_159:
[----:B------:R-:W-:Y:S05]  /*1fc0*/  BSYNC.RECONVERGENT B1 ;  /* 0x0000000000017941 */ /* 0x000fea0003800200 */
.L_x_158:
        /* <DEDUP_REMOVED lines=21> */
.L_x_161:
[----:B------:R-:W-:Y:S05]  /*2120*/  BSYNC.RECONVERGENT B1 ;  /* 0x0000000000017941 */ /* 0x000fea0003800200 */
.L_x_160:
        /* <DEDUP_REMOVED lines=21> */
.L_x_136:
[----:B------:R-:W0:Y:S01]  /*2280*/  S2R R2, SR_LANEID ;  /* 0x0000000000027919 */ /* 0x000e220000000000 */
[----:B------:R-:W-:Y:S01]  /*2290*/  LOP3.LUT R3, R10, 0x3e0, RZ, 0xc0, !PT ;  /* 0x000003e00a037812 */ /* 0x000fe200078ec0ff */
[----:B------:R-:W-:Y:S01]  /*22a0*/  BSSY.RECONVERGENT B1, `(.L_x_162) ;  /* 0x0000024000017945 */ /* 0x000fe20003800200 */
[----:B------:R-:W-:Y:S02]  /*22b0*/  IMAD.MOV.U32 R18, RZ, RZ, R21 ;  /* 0x000000ffff127224 */ /* 0x000fe400078e0015 */
[----:B------:R-:W-:Y:S01]  /*22c0*/  LOP3.LUT R6, RZ, R3, RZ, 0x33, !PT ;  /* 0x00000003ff067212 */ /* 0x000fe200078e33ff */
[----:B------:R-:W-:Y:S02]  /*22d0*/  VIADD R4, R3, 0x20 ;  /* 0x0000002003047836 */ /* 0x000fe40000000000 */
[----:B------:R-:W-:Y:S02]  /*22e0*/  IMAD.MOV.U32 R22, RZ, RZ, R20 ;  /* 0x000000ffff167224 */ /* 0x000fe400078e0014 */
[----:B------:R-:W-:Y:S01]  /*22f0*/  IMAD.IADD R3, R9, 0x1, R6 ;  /* 0x0000000109037824 */ /* 0x000fe200078e0206 */
[----:B------:R-:W-:Y:S01]  /*2300*/  ISETP.GT.AND P0, PT, R4, R9, PT ;  /* 0x000000090400720c */ /* 0x000fe20003f04270 */
[----:B-----5:R-:W-:-:S02]  /*2310*/  IMAD.MOV.U32 R4, RZ, RZ, R14 ;  /* 0x000000ffff047224 */ /* 0x020fc400078e000e */
[----:B------:R-:W-:Y:S01]  /*2320*/  IMAD.MOV.U32 R5, RZ, RZ, R15 ;  /* 0x000000ffff057224 */ /* 0x000fe200078e000f */
[----:B------:R-:W-:-:S05]  /*2330*/  SEL R3, R3, 0x1f, P0 ;  /* 0x0000001f03037807 */ /* 0x000fca0000000000 */
[----:B------:R1:W2:Y:S04]  /*2340*/  SHFL.DOWN PT, R6, R14, 0x1, R3 ;  /* 0x082000000e067989 */ /* 0x0002a800000e0003 */
[----:B------:R1:W3:Y:S04]  /*2350*/  SHFL.DOWN PT, R7, R15, 0x1, R3 ;  /* 0x082000000f077989 */ /* 0x0002e800000e0003 */
[----:B------:R1:W4:Y:S01]  /*2360*/  SHFL.DOWN PT, R8, R21, 0x1, R3 ;  /* 0x0820000015087989 */ /* 0x00032200000e0003 */
[----:B0-----:R-:W-:-:S03]  /*2370*/  ISETP.GE.AND P0, PT, R2, R3, PT ;  /* 0x000000030200720c */ /* 0x001fc60003f06270 */
[----:B------:R1:W0:Y:S10]  /*2380*/  SHFL.DOWN PT, R11, R20, 0x1, R3 ;  /* 0x08200000140b7989 */ /* 0x00023400000e0003 */
[----:B-12---:R-:W-:Y:S05]  /*2390*/  @P0 BRA `(.L_x_163) ;  /* 0x0000000000500947 */ /* 0x006fea0003800000 */
[----:B---3--:R-:W-:Y:S01]  /*23a0*/  DSETP.GEU.AND P0, PT, |R14|, |R6|, PT ;  /* 0x400000060e00722a */ /* 0x008fe20003f0e200 */
        /* <DEDUP_REMOVED lines=19> */
.L_x_163:
[----:B------:R-:W-:Y:S05]  /*24e0*/  BSYNC.RECONVERGENT B1 ;  /* 0x0000000000017941 */ /* 0x000fea0003800200 */
.L_x_162:
[----:B------:R-:W-:Y:S01]  /*24f0*/  IADD3 R6, PT, PT, R2, 0x2, RZ ;  /* 0x0000000202067810 */ /* 0x000fe20007ffe0ff */
[----:B------:R1:W2:Y:S01]  /*2500*/  SHFL.DOWN PT, R12, R4, 0x2, R3 ;  /* 0x08400000040c7989 */ /* 0x0002a200000e0003 */
[----:B------:R-:W-:Y:S01]  /*2510*/  BSSY.RECONVERGENT B1, `(.L_x_164) ;  /* 0x000001e000017945 */ /* 0x000fe20003800200 */
[----:B----4-:R-:W-:Y:S01]  /*2520*/  IMAD.MOV.U32 R8, RZ, RZ, R18 ;  /* 0x000000ffff087224 */ /* 0x010fe200078e0012 */
[----:B------:R-:W-:Y:S01]  /*2530*/  ISETP.GT.AND P0, PT, R6, R3, PT ;  /* 0x000000030600720c */ /* 0x000fe20003f04270 */
[----:B------:R1:W4:Y:S01]  /*2540*/  SHFL.DOWN PT, R13, R5, 0x2, R3 ;  /* 0x08400000050d7989 */ /* 0x00032200000e0003 */
[----:B------:R-:W-:Y:S02]  /*2550*/  IMAD.MOV.U32 R16, RZ, RZ, R22 ;  /* 0x000000ffff107224 */ /* 0x000fe400078e0016 */
[----:B------:R-:W-:Y:S01]  /*2560*/  IMAD.MOV.U32 R6, RZ, RZ, R4 ;  /* 0x000000ffff067224 */ /* 0x000fe200078e0004 */
[----:B0-----:R1:W0:Y:S01]  /*2570*/  SHFL.DOWN PT, R11, R18, 0x2, R3 ;  /* 0x08400000120b7989 */ /* 0x00122200000e0003 */
[----:B---3--:R-:W-:-:S03]  /*2580*/  IMAD.MOV.U32 R7, RZ, RZ, R5 ;  /* 0x000000ffff077224 */ /* 0x008fc600078e0005 */
[----:B------:R1:W3:Y:S04]  /*2590*/  SHFL.DOWN PT, R15, R22, 0x2, R3 ;  /* 0x08400000160f7989 */ /* 0x0002e800000e0003 */
[----:B------:R-:W-:Y:S05]  /*25a0*/  @P0 BRA `(.L_x_165) ;  /* 0x0000000000500947 */ /* 0x000fea0003800000 */
[----:B--2-4-:R-:W-:Y:S01]  /*25b0*/  DSETP.GEU.AND P0, PT, |R4|, |R12|, PT ;  /* 0x4000000c0400722a */ /* 0x014fe20003f0e200 */
        /* <DEDUP_REMOVED lines=19> */
.L_x_165:
[----:B------:R-:W-:Y:S05]  /*26f0*/  BSYNC.RECONVERGENT B1 ;  /* 0x0000000000017941 */ /* 0x000fea0003800200 */
.L_x_164:
[----:B-1----:R-:W-:Y:S01]  /*2700*/  VIADD R4, R2, 0x4 ;  /* 0x0000000402047836 */ /* 0x002fe20000000000 */
[----:B--2---:R1:W2:Y:S01]  /*2710*/  SHFL.DOWN PT, R12, R6, 0x4, R3 ;  /* 0x08800000060c7989 */ /* 0x0042a200000e0003 */
[----:B------:R-:W-:Y:S01]  /*2720*/  BSSY.RECONVERGENT B1, `(.L_x_166) ;  /* 0x000001e000017945 */ /* 0x000fe20003800200 */
[----:B------:R-:W-:Y:S02]  /*2730*/  IMAD.MOV.U32 R14, RZ, RZ, R8 ;  /* 0x000000ffff0e7224 */ /* 0x000fe400078e0008 */
[----:B------:R-:W-:Y:S01]  /*2740*/  ISETP.GT.AND P0, PT, R4, R3, PT ;  /* 0x000000030400720c */ /* 0x000fe20003f04270 */
[----:B----4-:R1:W4:Y:S01]  /*2750*/  SHFL.DOWN PT, R13, R7, 0x4, R3 ;  /* 0x08800000070d7989 */ /* 0x01032200000e0003 */
[----:B------:R-:W-:Y:S02]  /*2760*/  IMAD.MOV.U32 R18, RZ, RZ, R16 ;  /* 0x000000ffff127224 */ /* 0x000fe400078e0010 */
[----:B------:R-:W-:Y:S01]  /*2770*/  IMAD.MOV.U32 R4, RZ, RZ, R6 ;  /* 0x000000ffff047224 */ /* 0x000fe200078e0006 */
[----:B0-----:R1:W0:Y:S01]  /*2780*/  SHFL.DOWN PT, R11, R8, 0x4, R3 ;  /* 0x08800000080b7989 */ /* 0x00122200000e0003 */
[----:B------:R-:W-:-:S03]  /*2790*/  IMAD.MOV.U32 R5, RZ, RZ, R7 ;  /* 0x000000ffff057224 */ /* 0x000fc600078e0007 */
[----:B---3--:R1:W3:Y:S04]  /*27a0*/  SHFL.DOWN PT, R15, R16, 0x4, R3 ;  /* 0x08800000100f7989 */ /* 0x0082e800000e0003 */
        /* <DEDUP_REMOVED lines=21> */
.L_x_167:
[----:B------:R-:W-:Y:S05]  /*2900*/  BSYNC.RECONVERGENT B1 ;  /* 0x0000000000017941 */ /* 0x000fea0003800200 */
.L_x_166:
[----:B-1----:R-:W-:Y:S01]  /*2910*/  VIADD R8, R2, 0x8 ;  /* 0x0000000802087836 */ /* 0x002fe20000000000 */
[----:B------:R1:W1:Y:S01]  /*2920*/  SHFL.DOWN PT, R6, R4, 0x8, R3 ;  /* 0x0900000004067989 */ /* 0x00026200000e0003 */
[----:B------:R-:W-:Y:S01]  /*2930*/  BSSY.RECONVERGENT B1, `(.L_x_168) ;  /* 0x000001e000017945 */ /* 0x000fe20003800200 */
[----:B------:R-:W-:Y:S02]  /*2940*/  IMAD.MOV.U32 R16, RZ, RZ, R18 ;  /* 0x000000ffff107224 */ /* 0x000fe400078e0012 */
[----:B------:R-:W-:Y:S01]  /*2950*/  ISETP.GT.AND P0, PT, R8, R3, PT ;  /* 0x000000030800720c */ /* 0x000fe20003f04270 */
[----:B------:R1:W1:Y:S01]  /*2960*/  SHFL.DOWN PT, R7, R5, 0x8, R3 ;  /* 0x0900000005077989 */ /* 0x00026200000e0003 */
[----:B------:R-:W-:Y:S02]  /*2970*/  IMAD.MOV.U32 R8, RZ, RZ, R14 ;  /* 0x000000ffff087224 */ /* 0x000fe400078e000e */
[----:B--2---:R-:W-:Y:S01]  /*2980*/  IMAD.MOV.U32 R12, RZ, RZ, R4 ;  /* 0x000000ffff0c7224 */ /* 0x004fe200078e0004 */
[----:B0-----:R0:W2:Y:S01]  /*2990*/  SHFL.DOWN PT, R11, R14, 0x8, R3 ;  /* 0x090000000e0b7989 */ /* 0x0010a200000e0003 */
[----:B----4-:R-:W-:-:S03]  /*29a0*/  IMAD.MOV.U32 R13, RZ, RZ, R5 ;  /* 0x000000ffff0d7224 */ /* 0x010fc600078e0005 */
[----:B---3--:R0:W3:Y:S04]  /*29b0*/  SHFL.DOWN PT, R15, R18, 0x8, R3 ;  /* 0x09000000120f7989 */ /* 0x0080e800000e0003 */
[----:B------:R-:W-:Y:S05]  /*29c0*/  @P0 BRA `(.L_x_169) ;  /* 0x0000000000500947 */ /* 0x000fea0003800000 */
[----:B-1----:R-:W-:Y:S01]  /*29d0*/  DSETP.GEU.AND P0, PT, |R4|, |R6|, PT ;  /* 0x400000060400722a */ /* 0x002fe20003f0e200 */
[----:B--2---:R-:W-:Y:S02]  /*29e0*/  IMAD.MOV.U32 R8, RZ, RZ, R11 ;  /* 0x000000ffff087224 */ /* 0x004fe400078e000b */
        /* <DEDUP_REMOVED lines=18> */
.L_x_169:
[----:B------:R-:W-:Y:S05]  /*2b10*/  BSYNC.RECONVERGENT B1 ;  /* 0x0000000000017941 */ /* 0x000fea0003800200 */
.L_x_168:
[----:B-1----:R-:W-:Y:S01]  /*2b20*/  VIADD R4, R2, 0x10 ;  /* 0x0000001002047836 */ /* 0x002fe20000000000 */
[----:B0-----:R0:W1:Y:S01]  /*2b30*/  SHFL.DOWN PT, R14, R12, 0x10, R3 ;  /* 0x0a0000000c0e7989 */ /* 0x00106200000e0003 */
[----:B------:R-:W-:Y:S01]  /*2b40*/  BSSY.RECONVERGENT B1, `(.L_x_170) ;  /* 0x000001e000017945 */ /* 0x000fe20003800200 */
[----:B------:R-:W-:Y:S02]  /*2b50*/  IMAD.MOV.U32 R5, RZ, RZ, R16 ;  /* 0x000000ffff057224 */ /* 0x000fe400078e0010 */
[----:B------:R-:W-:Y:S01]  /*2b60*/  ISETP.GT.AND P0, PT, R4, R3, PT ;  /* 0x000000030400720c */ /* 0x000fe20003f04270 */
[----:B---3--:R0:W3:Y:S01]  /*2b70*/  SHFL.DOWN PT, R15, R13, 0x10, R3 ;  /* 0x0a0000000d0f7989 */ /* 0x0080e200000e0003 */
[----:B------:R-:W-:Y:S02]  /*2b80*/  IMAD.MOV.U32 R4, RZ, RZ, R8 ;  /* 0x000000ffff047224 */ /* 0x000fe400078e0008 */
[----:B------:R-:W-:Y:S01]  /*2b90*/  IMAD.MOV.U32 R6, RZ, RZ, R12 ;  /* 0x000000ffff067224 */ /* 0x000fe200078e000c */
[----:B--2---:R0:W2:Y:S01]  /*2ba0*/  SHFL.DOWN PT, R11, R8, 0x10, R3 ;  /* 0x0a000000080b7989 */ /* 0x0040a200000e0003 */
[----:B------:R-:W-:-:S03]  /*2bb0*/  IMAD.MOV.U32 R7, RZ, RZ, R13 ;  /* 0x000000ffff077224 */ /* 0x000fc600078e000d */
[----:B------:R0:W4:Y:S04]  /*2bc0*/  SHFL.DOWN PT, R17, R16, 0x10, R3 ;  /* 0x0a00000010117989 */ /* 0x00012800000e0003 */
[----:B------:R-:W-:Y:S05]  /*2bd0*/  @P0 BRA `(.L_x_171) ;  /* 0x0000000000500947 */ /* 0x000fea0003800000 */
[----:B-1-3--:R-:W-:Y:S01]  /*2be0*/  DSETP.GEU.AND P0, PT, |R12|, |R14|, PT ;  /* 0x4000000e0c00722a */ /* 0x00afe20003f0e200 */
        /* <DEDUP_REMOVED lines=19> */
.L_x_171:
[----:B------:R-:W-:Y:S05]  /*2d20*/  BSYNC.RECONVERGENT B1 ;  /* 0x0000000000017941 */ /* 0x000fea0003800200 */
.L_x_170:
[----:B------:R-:W-:Y:S01]  /*2d30*/  ISETP.NE.AND P0, PT, R2, RZ, PT ;  /* 0x000000ff0200720c */ /* 0x000fe20003f05270 */
[----:B------:R-:W-:-:S12]  /*2d40*/  BSSY.RECONVERGENT B1, `(.L_x_172) ;  /* 0x000000a000017945 */ /* 0x000fd80003800200 */
[----:B------:R-:W-:Y:S05]  /*2d50*/  @P0 BRA `(.L_x_173) ;  /* 0x0000000000200947 */ /* 0x000fea0003800000 */
[----:B0-----:R-:W0:Y:S01]  /*2d60*/  S2R R8, SR_CgaCtaId ;  /* 0x0000000000087919 */ /* 0x001e220000008800 */
[----:B------:R-:W-:Y:S02]  /*2d70*/  MOV R3, 0x400 ;  /* 0x0000040000037802 */ /* 0x000fe40000000f00 */
[----:B------:R-:W-:-:S04]  /*2d80*/  SHF.R.U32.HI R2, RZ, 0x1, R10 ;  /* 0x00000001ff027819 */ /* 0x000fc8000001160a */
[----:B------:R-:W-:Y:S02]  /*2d90*/  LOP3.LUT R2, R2, 0x1f0, RZ, 0xc0, !PT ;  /* 0x000001f002027812 */ /* 0x000fe400078ec0ff */
[----:B0-----:R-:W-:-:S05]  /*2da0*/  LEA R3, R8, R3, 0x18 ;  /* 0x0000000308037211 */ /* 0x001fca00078ec0ff */
[----:B------:R-:W-:-:S05]  /*2db0*/  IMAD.IADD R3, R2, 0x1, R3 ;  /* 0x0000000102037824 */ /* 0x000fca00078e0203 */
[----:B------:R0:W-:Y:S04]  /*2dc0*/  STS.64 [R3+0x10], R4 ;  /* 0x0000100403007388 */ /* 0x0001e80000000a00 */
[----:B------:R0:W-:Y:S02]  /*2dd0*/  STS.64 [R3+0x8], R6 ;  /* 0x0000080603007388 */ /* 0x0001e40000000a00 */
.L_x_173:
[----:B------:R-:W-:Y:S05]  /*2de0*/  BSYNC.RECONVERGENT B1 ;  /* 0x0000000000017941 */ /* 0x000fea0003800200 */
.L_x_172:
[----:B------:R-:W-:Y:S01]  /*2df0*/  BAR.SYNC.DEFER_BLOCKING 0x0 ;  /* 0x0000000000007b1d */ /* 0x000fe20000010000 */
[----:B------:R-:W-:-:S13]  /*2e00*/  ISETP.NE.AND P1, PT, R10, RZ, PT ;  /* 0x000000ff0a00720c */ /* 0x000fda0003f25270 */
[----:B------:R-:W-:Y:S05]  /*2e10*/  @P1 BRA `(.L_x_149) ;  /* 0x0000003800a81947 */ /* 0x000fea0003800000 */
[----:B------:R-:W-:Y:S01]  /*2e20*/  ISETP.GE.AND P0, PT, R9, 0x21, PT ;  /* 0x000000210900780c */ /* 0x000fe20003f06270 */
[----:B0-----:R-:W-:Y:S02]  /*2e30*/  IMAD.MOV.U32 R13, RZ, RZ, R4 ;  /* 0x000000ffff0d7224 */ /* 0x001fe400078e0004 */
[----:B------:R-:W-:Y:S02]  /*2e40*/  IMAD.MOV.U32 R8, RZ, RZ, R5 ;  /* 0x000000ffff087224 */ /* 0x000fe400078e0005 */
[----:B------:R-:W-:Y:S02]  /*2e50*/  IMAD.MOV.U32 R2, RZ, RZ, R6 ;  /* 0x000000ffff027224 */ /* 0x000fe400078e0006 */
[----:B------:R-:W-:-:S06]  /*2e60*/  IMAD.MOV.U32 R3, RZ, RZ, R7 ;  /* 0x000000ffff037224 */ /* 0x000fcc00078e0007 */
[----:B------:R-:W-:Y:S05]  /*2e70*/  @!P0 BRA `(.L_x_174) ;  /* 0x00000000006c8947 */ /* 0x000fea0003800000 */
[----:B------:R-:W0:Y:S01]  /*2e80*/  S2UR UR5, SR_CgaCtaId ;  /* 0x00000000000579c3 */ /* 0x000e220000008800 */
[----:B------:R-:W-:Y:S01]  /*2e90*/  UMOV UR4, 0x400 ;  /* 0x0000040000047882 */ /* 0x000fe20000000000 */
[----:B------:R-:W-:Y:S01]  /*2ea0*/  BSSY.RECONVERGENT B1, `(.L_x_174) ;  /* 0x0000018000017945 */ /* 0x000fe20003800200 */
[----:B0-----:R-:W-:-:S09]  /*2eb0*/  ULEA UR4, UR5, UR4, 0x18 ;  /* 0x0000000405047291 */ /* 0x001fd2000f8ec0ff */
[----:B--2---:R-:W0:Y:S04]  /*2ec0*/  LDS.64 R10, [UR4+0x18] ;  /* 0x00001804ff0a7984 */ /* 0x004e280008000a00 */
[----:B-1-3--:R-:W1:Y:S01]  /*2ed0*/  LDS.64 R14, [UR4+0x20] ;  /* 0x00002004ff0e7984 */ /* 0x00ae620008000a00 */
[----:B0-----:R-:W-:Y:S01]  /*2ee0*/  DSETP.GEU.AND P0, PT, |R6|, |R10|, PT ;  /* 0x4000000a0600722a */ /* 0x001fe20003f0e200 */
[----:B------:R-:W-:Y:S02]  /*2ef0*/  IMAD.MOV.U32 R2, RZ, RZ, R10 ;  /* 0x000000ffff027224 */ /* 0x000fe400078e000a */
[----:B------:R-:W-:Y:S02]  /*2f00*/  IMAD.MOV.U32 R3, RZ, RZ, R11 ;  /* 0x000000ffff037224 */ /* 0x000fe400078e000b */
[----:B-1----:R-:W-:-:S02]  /*2f10*/  IMAD.MOV.U32 R13, RZ, RZ, R14 ;  /* 0x000000ffff0d7224 */ /* 0x002fc400078e000e */
[----:B------:R-:W-:-:S07]  /*2f20*/  IMAD.MOV.U32 R8, RZ, RZ, R15 ;  /* 0x000000ffff087224 */ /* 0x000fce00078e000f */
[----:B------:R-:W-:Y:S05]  /*2f30*/  @!P0 BRA `(.L_x_175) ;  /* 0x0000000000388947 */ /* 0x000fea0003800000 */
        /* <DEDUP_REMOVED lines=14> */
.L_x_175:
[----:B------:R-:W-:Y:S05]  /*3020*/  BSYNC.RECONVERGENT B1 ;  /* 0x0000000000017941 */ /* 0x000fea0003800200 */
.L_x_174:
[----:B------:R-:W-:Y:S01]  /*3030*/  ISETP.GE.AND P0, PT, R9, 0x41, PT ;  /* 0x000000410900780c */ /* 0x000fe20003f06270 */
[----:B--2---:R-:W-:Y:S02]  /*3040*/  IMAD.MOV.U32 R11, RZ, RZ, R13 ;  /* 0x000000ffff0b7224 */ /* 0x004fe400078e000d */
        /* <DEDUP_REMOVED lines=8> */
[----:B------:R-:W0:Y:S04]  /*30d0*/  LDS.64 R6, [UR4+0x28] ;  /* 0x00002804ff067984 */ /* 0x000e280008000a00 */
        /* <DEDUP_REMOVED lines=21> */
.L_x_177:
[----:B------:R-:W-:Y:S05]  /*3230*/  BSYNC.RECONVERGENT B1 ;  /* 0x0000000000017941 */ /* 0x000fea0003800200 */
.L_x_176:
[----:B------:R-:W-:Y:S01]  /*3240*/  ISETP.GE.AND P0, PT, R9, 0x61, PT ;  /* 0x000000610900780c */ /* 0x000fe20003f06270 */
[----:B------:R-:W-:Y:S02]  /*3250*/  IMAD.MOV.U32 R13, RZ, RZ, R11 ;  /* 0x000000ffff0d7224 */ /* 0x000fe400078e000b */
        /* <DEDUP_REMOVED lines=30> */
.L_x_179:
[----:B------:R-:W-:Y:S05]  /*3440*/  BSYNC.RECONVERGENT B1 ;  /* 0x0000000000017941 */ /* 0x000fea0003800200 */
.L_x_178:
        /* <DEDUP_REMOVED lines=32> */
.L_x_181:
[----:B------:R-:W-:Y:S05]  /*3650*/  BSYNC.RECONVERGENT B1 ;  /* 0x0000000000017941 */ /* 0x000fea0003800200 */
.L_x_180:
        /* <DEDUP_REMOVED lines=32> */
.L_x_183:
[----:B------:R-:W-:Y:S05]  /*3860*/  BSYNC.RECONVERGENT B1 ;  /* 0x0000000000017941 */ /* 0x000fea0003800200 */
.L_x_182:
        /* <DEDUP_REMOVED lines=32> */
.L_x_185:
[----:B------:R-:W-:Y:S05]  /*3a70*/  BSYNC.RECONVERGENT B1 ;  /* 0x0000000000017941 */ /* 0x000fea0003800200 */
.L_x_184:
[----:B------:R-:W-:Y:S01]  /*3a80*/  ISETP.GE.AND P0, PT, R9, 0xe1, PT ;  /* 0x000000e10900780c */ /* 0x000fe20003f06270 */
[----:B------:R-:W-:Y:S01]  /*3a90*/  IMAD.MOV.U32 R5, RZ, RZ, R10 ;  /* 0x000000ffff057224 */ /* 0x000fe200078e000a */
[----:B------:R-:W-:Y:S01]  /*3aa0*/  MOV R4, R11 ;  /* 0x0000000b00047202 */ /* 0x000fe20000000f00 */
[----:B------:R-:W-:Y:S02]  /*3ab0*/  IMAD.MOV.U32 R6, RZ, RZ, R2 ;  /* 0x000000ffff067224 */ /* 0x000fe400078e0002 */
[----:B------:R-:W-:-:S08]  /*3ac0*/  IMAD.MOV.U32 R7, RZ, RZ, R3 ;  /* 0x000000ffff077224 */ /* 0x000fd000078e0003 */
[----:B------:R-:W-:Y:S05]  /*3ad0*/  @!P0 BRA `(.L_x_149) ;  /* 0x0000002c00788947 */ /* 0x000fea0003800000 */
[----:B------:R-:W0:Y:S01]  /*3ae0*/  S2UR UR5, SR_CgaCtaId ;  /* 0x00000000000579c3 */ /* 0x000e220000008800 */
[----:B------:R-:W-:Y:S02]  /*3af0*/  UMOV UR4, 0x400 ;  /* 0x0000040000047882 */ /* 0x000fe40000000000 */
[----:B0-----:R-:W-:-:S09]  /*3b00*/  ULEA UR4, UR5, UR4, 0x18 ;  /* 0x0000000405047291 */ /* 0x001fd2000f8ec0ff */
[----:B------:R-:W0:Y:S04]  /*3b10*/  LDS.64 R8, [UR4+0x78] ;  /* 0x00007804ff087984 */ /* 0x000e280008000a00 */
[----:B------:R-:W2:Y:S01]  /*3b20*/  LDS.64 R12, [UR4+0x80] ;  /* 0x00008004ff0c7984 */ /* 0x000ea20008000a00 */
[----:B0-----:R-:W-:Y:S01]  /*3b30*/  DSETP.GEU.AND P0, PT, |R2|, |R8|, PT ;  /* 0x400000080200722a */ /* 0x001fe20003f0e200 */
        /* <DEDUP_REMOVED lines=20> */
.L_x_117:
[----:B------:R-:W0:Y:S01]  /*3c80*/  S2R R3, SR_TID.X ;  /* 0x0000000000037919 */ /* 0x000e220000002100 */
[----:B------:R-:W1:Y:S02]  /*3c90*/  LDCU.128 UR12, c[0x0][0x380] ;  /* 0x00007000ff0c77ac */ /* 0x000e640008000c00 */
[----:B-1----:R-:W-:Y:S02]  /*3ca0*/  IMAD.U32 R2, RZ, RZ, UR12 ;  /* 0x0000000cff027e24 */ /* 0x002fe4000f8e00ff */
[----:B------:R-:W-:Y:S01]  /*3cb0*/  IMAD.U32 R4, RZ, RZ, UR13 ;  /* 0x0000000dff047e24 */ /* 0x000fe2000f8e00ff */
[----:B0-----:R-:W-:-:S05]  /*3cc0*/  IADD3 R5, P0, PT, R8, R3, RZ ;  /* 0x0000000308057210 */ /* 0x001fca0007f1e0ff */
[----:B------:R-:W-:Y:S01]  /*3cd0*/  IMAD.X R6, RZ, RZ, RZ, P0 ;  /* 0x000000ffff067224 */ /* 0x000fe200000e06ff */
[----:B------:R-:W-:-:S04]  /*3ce0*/  LEA R20, P0, R5, R2, 0x3 ;  /* 0x0000000205147211 */ /* 0x000fc800078018ff */
[----:B------:R-:W-:-:S05]  /*3cf0*/  LEA.HI.X R21, R5, R4, R6, 0x3, P0 ;  /* 0x0000000405157211 */ /* 0x000fca00000f1c06 */
[----:B------:R-:W2:Y:S04]  /*3d00*/  LDG.E.64 R6, desc[UR10][R20.64] ;  /* 0x0000000a14067981 */ /* 0x000ea8000c1e1b00 */
[----:B------:R-:W2:Y:S04]  /*3d10*/  LDG.E.64 R14, desc[UR10][R20.64+0x800] ;  /* 0x0008000a140e7981 */ /* 0x000ea8000c1e1b00 */
[----:B------:R-:W3:Y:S04]  /*3d20*/  LDG.E.64 R18, desc[UR10][R20.64+0x1000] ;  /* 0x0010000a14127981 */ /* 0x000ee8000c1e1b00 */
[----:B------:R-:W4:Y:S04]  /*3d30*/  LDG.E.64 R12, desc[UR10][R20.64+0x1800] ;  /* 0x0018000a140c7981 */ /* 0x000f28000c1e1b00 */
[----:B------:R-:W5:Y:S01]  /*3d40*/  LDG.E.64 R10, desc[UR10][R20.64+0x2000] ;  /* 0x0020000a140a7981 */ /* 0x000f62000c1e1b00 */
[----:B------:R-:W-:Y:S01]  /*3d50*/  IMAD.U32 R5, RZ, RZ, UR14 ;  /* 0x0000000eff057e24 */ /* 0x000fe2000f8e00ff */
[----:B------:R-:W-:Y:S01]  /*3d60*/  LOP3.LUT R9, R3, 0x400, RZ, 0xfc, !PT ;  /* 0x0000040003097812 */ /* 0x000fe200078efcff */
[----:B------:R-:W-:Y:S01]  /*3d70*/  BSSY.RECONVERGENT B1, `(.L_x_186) ;  /* 0x0000020000017945 */ /* 0x000fe20003800200 */
[----:B------:R-:W-:-:S04]  /*3d80*/  ISETP.LE.U32.AND P0, PT, R25, UR6, PT ;  /* 0x0000000619007c0c */ /* 0x000fc8000bf03070 */
[----:B------:R-:W-:Y:S01]  /*3d90*/  ISETP.GE.U32.AND.EX P0, PT, RZ, R16, PT, P0 ;  /* 0x00000010ff00720c */ /* 0x000fe20003f06100 */
[----:B--2---:R-:W-:-:S06]  /*3da0*/  DSETP.GEU.AND P2, PT, |R6|, |R14|, PT ;  /* 0x4000000e0600722a */ /* 0x004fcc0003f4e200 */
[----:B------:R-:W-:Y:S02]  /*3db0*/  FSEL R6, R6, R14, P2 ;  /* 0x0000000e06067208 */ /* 0x000fe40001000000 */
[----:B------:R-:W-:-:S06]  /*3dc0*/  FSEL R7, R7, R15, P2 ;  /* 0x0000000f07077208 */ /* 0x000fcc0001000000 */
[----:B---3--:R-:W-:-:S06]  /*3dd0*/  DSETP.GEU.AND P3, PT, |R6|, |R18|, PT ;  /* 0x400000120600722a */ /* 0x008fcc0003f6e200 */
[----:B------:R-:W-:Y:S01]  /*3de0*/  FSEL R14, R6, R18, P3 ;  /* 0x00000012060e7208 */ /* 0x000fe20001800000 */
[----:B------:R-:W-:Y:S01]  /*3df0*/  IMAD.U32 R6, RZ, RZ, UR15 ;  /* 0x0000000fff067e24 */ /* 0x000fe2000f8e00ff */
[----:B------:R-:W-:Y:S01]  /*3e00*/  FSEL R15, R7, R19, P3 ;  /* 0x00000013070f7208 */ /* 0x000fe20001800000 */
[----:B------:R-:W-:-:S05]  /*3e10*/  VIADD R18, R3, 0x100 ;  /* 0x0000010003127836 */ /* 0x000fca0000000000 */
[----:B----4-:R-:W-:-:S06]  /*3e20*/  DSETP.GEU.AND P1, PT, |R14|, |R12|, PT ;  /* 0x4000000c0e00722a */ /* 0x010fcc0003f2e200 */
[----:B------:R-:W-:Y:S01]  /*3e30*/  FSEL R12, R14, R12, P1 ;  /* 0x0000000c0e0c7208 */ /* 0x000fe20000800000 */
[----:B------:R-:W-:Y:S01]  /*3e40*/  VIADD R14, R3, 0x200 ;  /* 0x00000200030e7836 */ /* 0x000fe20000000000 */
[----:B------:R-:W-:Y:S02]  /*3e50*/  FSEL R13, R15, R13, P1 ;  /* 0x0000000d0f0d7208 */ /* 0x000fe40000800000 */
[----:B------:R-:W-:Y:S02]  /*3e60*/  IADD3 R15, P5, PT, R8, R5, RZ ;  /* 0x00000005080f7210 */ /* 0x000fe40007fbe0ff */
[----:B------:R-:W-:Y:S02]  /*3e70*/  @P3 SEL R14, R3, R18, P2 ;  /* 0x00000012030e3207 */ /* 0x000fe40001000000 */
[----:B-----5:R-:W-:Y:S01]  /*3e80*/  DSETP.GEU.AND P4, PT, |R12|, |R10|, PT ;  /* 0x4000000a0c00722a */ /* 0x020fe20003f8e200 */
[----:B------:R-:W-:Y:S01]  /*3e90*/  IMAD.X R17, RZ, RZ, R6, P5 ;  /* 0x000000ffff117224 */ /* 0x000fe200028e0606 */
[----:B------:R-:W-:Y:S01]  /*3ea0*/  IADD3 R7, P5, PT, R9, R15, RZ ;  /* 0x0000000f09077210 */ /* 0x000fe20007fbe0ff */
[----:B------:R-:W-:-:S04]  /*3eb0*/  @!P1 VIADD R14, R3, 0x300 ;  /* 0x00000300030e9836 */ /* 0x000fc80000000000 */
[----:B------:R-:W-:-:S07]  /*3ec0*/  IMAD.X R8, RZ, RZ, R17, P5 ;  /* 0x000000ffff087224 */ /* 0x000fce00028e0611 */
[----:B------:R-:W-:Y:S05]  /*3ed0*/  @!P4 BRA `(.L_x_187) ;  /* 0x000000000024c947 */ /* 0x000fea0003800000 */
[C---:B------:R-:W-:Y:S02]  /*3ee0*/  ISETP.GE.U32.AND P1, PT, R14.reuse, R9, PT ;  /* 0x000000090e00720c */ /* 0x040fe40003f26070 */
[----:B------:R-:W-:Y:S02]  /*3ef0*/  IADD3 R14, P2, PT, R14, R15, RZ ;  /* 0x0000000f0e0e7210 */ /* 0x000fe40007f5e0ff */
[----:B------:R-:W-:-:S03]  /*3f00*/  ISETP.GE.U32.AND.EX P1, PT, RZ, RZ, PT, P1 ;  /* 0x000000ffff00720c */ /* 0x000fc60003f26110 */
[----:B------:R-:W-:-:S10]  /*3f10*/  IMAD.X R9, RZ, RZ, R17, P2 ;  /* 0x000000ffff097224 */ /* 0x000fd400010e0611 */
[----:B------:R-:W-:-:S06]  /*3f20*/  DSETP.LT.OR P1, PT, |R10|, |R12|, !P1 ;  /* 0x4000000c0a00722a */ /* 0x000fcc0004f21600 */
[----:B------:R-:W-:Y:S02]  /*3f30*/  FSEL R10, R12, R10, P1 ;  /* 0x0000000a0c0a7208 */ /* 0x000fe40000800000 */
[----:B------:R-:W-:Y:S02]  /*3f40*/  FSEL R11, R13, R11, P1 ;  /* 0x0000000b0d0b7208 */ /* 0x000fe40000800000 */
[----:B------:R-:W-:Y:S02]  /*3f50*/  SEL R7, R14, R7, P1 ;  /* 0x000000070e077207 */ /* 0x000fe40000800000 */
[----:B------:R-:W-:-:S07]  /*3f60*/  SEL R8, R9, R8, P1 ;  /* 0x0000000809087207 */ /* 0x000fce0000800000 */
.L_x_187:
[----:B------:R-:W-:Y:S05]  /*3f70*/  BSYNC.RECONVERGENT B1 ;  /* 0x0000000000017941 */ /* 0x000fea0003800200 */
.L_x_186:
[----:B------:R-:W-:Y:S05]  /*3f80*/  @P0 BRA `(.L_x_188) ;  /* 0x0000001400000947 */ /* 0x000fea0003800000 */
[----:B------:R-:W0:Y:S01]  /*3f90*/  LDCU.64 UR8, c[0x0][0x3e8] ;  /* 0x00007d00ff0877ac */ /* 0x000e220008000a00 */
[----:B------:R-:W-:Y:S01]  /*3fa0*/  ISETP.NE.AND P0, PT, R3, RZ, PT ;  /* 0x000000ff0300720c */ /* 0x000fe20003f05270 */
[----:B------:R-:W-:Y:S01]  /*3fb0*/  BSSY.RECONVERGENT B1, `(.L_x_189) ;  /* 0x0000012000017945 */ /* 0x000fe20003800200 */
[----:B------:R-:W-:Y:S01]  /*3fc0*/  UMOV UR4, 0x8 ;  /* 0x0000000800047882 */ /* 0x000fe20000000000 */
[----:B------:R-:W-:Y:S02]  /*3fd0*/  UMOV UR5, 0x0 ;  /* 0x0000000000057882 */ /* 0x000fe40000000000 */
[----:B0-----:R-:W-:-:S04]  /*3fe0*/  UIMAD.WIDE.U32 UR4, UR8, 0x1, UR4 ;  /* 0x00000001080478a5 */ /* 0x001fc8000f8e0004 */
[----:B------:R-:W-:Y:S02]  /*3ff0*/  UIADD3 UR7, UPT, UPT, UR5, UR9, URZ ;  /* 0x0000000905077290 */ /* 0x000fe4000fffe0ff */
[----:B------:R-:W-:Y:S02]  /*4000*/  IMAD.U32 R13, RZ, RZ, UR5 ;  /* 0x00000005ff0d7e24 */ /* 0x000fe4000f8e00ff */
[----:B------:R-:W-:Y:S02]  /*4010*/  IMAD.U32 R12, RZ, RZ, UR4 ;  /* 0x00000004ff0c7e24 */ /* 0x000fe4000f8e00ff */
[----:B------:R-:W-:Y:S01]  /*4020*/  IMAD.U32 R13, RZ, RZ, UR7 ;  /* 0x00000007ff0d7e24 */ /* 0x000fe2000f8e00ff */
[----:B------:R-:W-:Y:S06]  /*4030*/  @P0 BRA `(.L_x_190) ;  /* 0x0000000000240947 */ /* 0x000fec0003800000 */
[----:B------:R-:W-:Y:S02]  /*4040*/  IMAD.MOV.U32 R18, RZ, RZ, 0x500 ;  /* 0x00000500ff127424 */ /* 0x000fe400078e00ff */
[----:B------:R-:W-:-:S05]  /*4050*/  IMAD.MOV.U32 R19, RZ, RZ, 0x0 ;  /* 0x00000000ff137424 */ /* 0x000fca00078e00ff */
[----:B------:R-:W2:Y:S01]  /*4060*/  ATOMG.E.ADD.64.STRONG.GPU PT, R14, desc[UR10][R12.64], R18 ;  /* 0x800000120c0e79a8 */ /* 0x000ea200081ef50a */
[----:B------:R-:W0:Y:S01]  /*4070*/  S2UR UR5, SR_CgaCtaId ;  /* 0x00000000000579c3 */ /* 0x000e220000008800 */
[----:B------:R-:W-:Y:S02]  /*4080*/  UMOV UR4, 0x400 ;  /* 0x0000040000047882 */ /* 0x000fe40000000000 */
[----:B0-----:R-:W-:Y:S01]  /*4090*/  ULEA UR4, UR5, UR4, 0x18 ;  /* 0x0000000405047291 */ /* 0x001fe2000f8ec0ff */
[----:B--2---:R-:W-:-:S05]  /*40a0*/  IADD3 R14, P0, PT, R14, UR6, RZ ;  /* 0x000000060e0e7c10 */ /* 0x004fca000ff1e0ff */
[----:B------:R-:W-:-:S05]  /*40b0*/  IMAD.X R15, RZ, RZ, R15, P0 ;  /* 0x000000ffff0f7224 */ /* 0x000fca00000e060f */
[----:B------:R0:W-:Y:S03]  /*40c0*/  STS.64 [UR4+0x98], R14 ;  /* 0x0000980eff007988 */ /* 0x0001e60008000a04 */
.L_x_190:
[----:B------:R-:W-:Y:S05]  /*40d0*/  BSYNC.RECONVERGENT B1 ;  /* 0x0000000000017941 */ /* 0x000fea0003800200 */
.L_x_189:
[----:B------:R-:W1:Y:S08]  /*40e0*/  S2UR UR5, SR_CgaCtaId ;  /* 0x00000000000579c3 */ /* 0x000e700000008800 */
[----:B------:R-:W-:Y:S06]  /*40f0*/  BAR.SYNC.DEFER_BLOCKING 0x0 ;  /* 0x0000000000007b1d */ /* 0x000fec0000010000 */
[----:B------:R-:W-:-:S02]  /*4100*/  UMOV UR4, 0x400 ;  /* 0x0000040000047882 */ /* 0x000fc40000000000 */
[----:B-1----:R-:W-:-:S06]  /*4110*/  ULEA UR4, UR5, UR4, 0x18 ;  /* 0x0000000405047291 */ /* 0x002fcc000f8ec0ff */
[----:B------:R-:W-:-:S05]  /*4120*/  IMAD.U32 R9, RZ, RZ, UR4 ;  /* 0x00000004ff097e24 */ /* 0x000fca000f8e00ff */
[----:B------:R-:W0:Y:S02]  /*4130*/  LDS.64 R18, [R9+0x98] ;  /* 0x0000980009127984 */ /* 0x000e240000000a00 */
[----:B0-----:R-:W-:-:S04]  /*4140*/  IADD3 R14, P1, PT, R18, 0x500, RZ ;  /* 0x00000500120e7810 */ /* 0x001fc80007f3e0ff */
[----:B------:R-:W-:Y:S01]  /*4150*/  ISETP.GT.U32.AND P0, PT, R14, R25, PT ;  /* 0x000000190e00720c */ /* 0x000fe20003f04070 */
[----:B------:R-:W-:-:S05]  /*4160*/  IMAD.X R15, RZ, RZ, R19, P1 ;  /* 0x000000ffff0f7224 */ /* 0x000fca00008e0613 */
[----:B------:R-:W-:-:S13]  /*4170*/  ISETP.GT.AND.EX P0, PT, R15, R16, PT, P0 ;  /* 0x000000100f00720c */ /* 0x000fda0003f04300 */
[----:B------:R-:W-:Y:S05]  /*4180*/  @P0 BRA `(.L_x_191) ;  /* 0x0000000400b40947 */ /* 0x000fea0003800000 */
[----:B------:R-:W-:Y:S01]  /*4190*/  BSSY.RECONVERGENT B1, `(.L_x_191) ;  /* 0x000006c000017945 */ /* 0x000fe20003800200 */
[----:B------:R-:W-:Y:S01]  /*41a0*/  IMAD.MOV.U32 R20, RZ, RZ, R10 ;  /* 0x000000ffff147224 */ /* 0x000fe200078e000a */
[----:B------:R-:W0:Y:S01]  /*41b0*/  LDCU.64 UR8, c[0x0][0x398] ;  /* 0x00007300ff0877ac */ /* 0x000e220008000a00 */
[----:B------:R-:W-:Y:S02]  /*41c0*/  IMAD.MOV.U32 R21, RZ, RZ, R11 ;  /* 0x000000ffff157224 */ /* 0x000fe400078e000b */
[----:B------:R-:W-:Y:S01]  /*41d0*/  IMAD.MOV.U32 R15, RZ, RZ, R7 ;  /* 0x000000ffff0f7224 */ /* 0x000fe200078e0007 */
[----:B------:R-:W1:Y:S01]  /*41e0*/  LDCU.128 UR12, c[0x0][0x380] ;  /* 0x00007000ff0c77ac */ /* 0x000e620008000c00 */
[----:B------:R-:W-:-:S07]  /*41f0*/  IMAD.MOV.U32 R14, RZ, RZ, R8 ;  /* 0x000000ffff0e7224 */ /* 0x000fce00078e0008 */
.L_x_194:
[----:B------:R-:W-:Y:S01]  /*4200*/  IADD3 R7, P0, PT, R3, R18, RZ ;  /* 0x0000001203077210 */ /* 0x000fe20007f1e0ff */
[----:B-1----:R-:W-:Y:S02]  /*4210*/  IMAD.U32 R2, RZ, RZ, UR12 ;  /* 0x0000000cff027e24 */ /* 0x002fe4000f8e00ff */
[----:B------:R-:W-:Y:S02]  /*4220*/  IMAD.U32 R4, RZ, RZ, UR13 ;  /* 0x0000000dff047e24 */ /* 0x000fe4000f8e00ff */
[----:B------:R-:W-:Y:S01]  /*4230*/  IMAD.X R25, RZ, RZ, R19, P0 ;  /* 0x000000ffff197224 */ /* 0x000fe200000e0613 */
[----:B------:R-:W-:-:S04]  /*4240*/  LEA R10, P0, R7, R2, 0x3 ;  /* 0x00000002070a7211 */ /* 0x000fc800078018ff */
[----:B------:R-:W-:-:S05]  /*4250*/  LEA.HI.X R11, R7, R4, R25, 0x3, P0 ;  /* 0x00000004070b7211 */ /* 0x000fca00000f1c19 */
[----:B------:R-:W2:Y:S04]  /*4260*/  LDG.E.64 R16, desc[UR10][R10.64] ;  /* 0x0000000a0a107981 */ /* 0x000ea8000c1e1b00 */
[----:B------:R-:W3:Y:S01]  /*4270*/  LDG.E.64 R18, desc[UR10][R10.64+0x800] ;  /* 0x0008000a0a127981 */ /* 0x000ee2000c1e1b00 */
[----:B------:R-:W-:Y:S02]  /*4280*/  IMAD.U32 R5, RZ, RZ, UR14 ;  /* 0x0000000eff057e24 */ /* 0x000fe4000f8e00ff */
[----:B------:R-:W-:-:S03]  /*4290*/  IMAD.U32 R6, RZ, RZ, UR15 ;  /* 0x0000000fff067e24 */ /* 0x000fc6000f8e00ff */
[----:B------:R-:W-:-:S04]  /*42a0*/  IADD3 R24, P0, PT, R7, R5, RZ ;  /* 0x0000000507187210 */ /* 0x000fc80007f1e0ff */
[----:B------:R-:W-:Y:S01]  /*42b0*/  IADD3 R27, P3, PT, R24, 0x100, RZ ;  /* 0x00000100181b7810 */ /* 0x000fe20007f7e0ff */
[----:B------:R-:W-:-:S04]  /*42c0*/  IMAD.X R25, R25, 0x1, R6, P0 ;  /* 0x0000000119197824 */ /* 0x000fc800000e0606 */
[----:B------:R-:W-:Y:S01]  /*42d0*/  IMAD.X R26, RZ, RZ, R25, P3 ;  /* 0x000000ffff1a7224 */ /* 0x000fe200018e0619 */
[----:B--2---:R-:W-:-:S14]  /*42e0*/  DSETP.GEU.AND P2, PT, |R20|, |R16|, PT ;  /* 0x400000101400722a */ /* 0x004fdc0003f4e200 */
[----:B------:R-:W-:-:S04]  /*42f0*/  @P2 ISETP.GE.U32.AND P0, PT, R15, R24, PT ;  /* 0x000000180f00220c */ /* 0x000fc80003f06070 */
[----:B------:R-:W-:-:S13]  /*4300*/  @P2 ISETP.GE.AND.EX P0, PT, R14, R25, PT, P0 ;  /* 0x000000190e00220c */ /* 0x000fda0003f06300 */
[----:B------:R-:W-:-:S06]  /*4310*/  @P2 DSETP.LT.OR P0, PT, |R16|, |R20|, !P0 ;  /* 0x400000141000222a */ /* 0x000fcc0004701600 */
[----:B------:R-:W-:Y:S02]  /*4320*/  @P2 FSEL R7, R20, R16, P0 ;  /* 0x0000001014072208 */ /* 0x000fe40000000000 */
[----:B------:R-:W-:Y:S02]  /*4330*/  @P2 FSEL R20, R21, R17, P0 ;  /* 0x0000001115142208 */ /* 0x000fe40000000000 */
[C---:B------:R-:W-:Y:S01]  /*4340*/  IADD3 R21, P5, PT, R24.reuse, 0x300, RZ ;  /* 0x0000030018157810 */ /* 0x040fe20007fbe0ff */
[----:B------:R-:W-:Y:S01]  /*4350*/  @P2 IMAD.MOV.U32 R16, RZ, RZ, R7 ;  /* 0x000000ffff102224 */ /* 0x000fe200078e0007 */
[C---:B------:R-:W-:Y:S01]  /*4360*/  IADD3 R7, P6, PT, R24.reuse, 0x400, RZ ;  /* 0x0000040018077810 */ /* 0x040fe20007fde0ff */
[----:B------:R-:W-:Y:S01]  /*4370*/  @P2 IMAD.MOV.U32 R17, RZ, RZ, R20 ;  /* 0x000000ffff112224 */ /* 0x000fe200078e0014 */
[----:B------:R-:W-:Y:S01]  /*4380*/  IADD3 R20, P4, PT, R24, 0x200, RZ ;  /* 0x0000020018147810 */ /* 0x000fe20007f9e0ff */
[--C-:B------:R-:W-:Y:S01]  /*4390*/  IMAD.X R23, RZ, RZ, R25.reuse, P5 ;  /* 0x000000ffff177224 */ /* 0x100fe200028e0619 */
[----:B------:R-:W-:Y:S01]  /*43a0*/  @P2 SEL R24, R15, R24, P0 ;  /* 0x000000180f182207 */ /* 0x000fe20000000000 */
[----:B------:R-:W-:-:S02]  /*43b0*/  IMAD.X R8, RZ, RZ, R25, P6 ;  /* 0x000000ffff087224 */ /* 0x000fc400030e0619 */
[----:B------:R-:W-:Y:S01]  /*43c0*/  IMAD.X R22, RZ, RZ, R25, P4 ;  /* 0x000000ffff167224 */ /* 0x000fe200020e0619 */
[----:B------:R-:W-:Y:S01]  /*43d0*/  @P2 SEL R25, R14, R25, P0 ;  /* 0x000000190e192207 */ /* 0x000fe20000000000 */
[----:B---3--:R-:W-:Y:S01]  /*43e0*/  DSETP.GEU.AND P1, PT, |R16|, |R18|, PT ;  /* 0x400000121000722a */ /* 0x008fe20003f2e200 */
[----:B------:R-:W2:-:S13]  /*43f0*/  LDG.E.64 R14, desc[UR10][R10.64+0x1000] ;  /* 0x0010000a0a0e7981 */ /* 0x000e9a000c1e1b00 */
[----:B------:R-:W-:-:S04]  /*4400*/  @P1 ISETP.GE.U32.AND P0, PT, R24, R27, PT ;  /* 0x0000001b1800120c */ /* 0x000fc80003f06070 */
[----:B------:R-:W-:-:S13]  /*4410*/  @P1 ISETP.GE.AND.EX P0, PT, R25, R26, PT, P0 ;  /* 0x0000001a1900120c */ /* 0x000fda0003f06300 */
[----:B------:R-:W-:-:S06]  /*4420*/  @P1 DSETP.LT.OR P0, PT, |R18|, |R16|, !P0 ;  /* 0x400000101200122a */ /* 0x000fcc0004701600 */
[----:B------:R-:W-:Y:S02]  /*4430*/  @P1 FSEL R28, R16, R18, P0 ;  /* 0x00000012101c1208 */ /* 0x000fe40000000000 */
[----:B------:R-:W-:Y:S02]  /*4440*/  @P1 FSEL R29, R17, R19, P0 ;  /* 0x00000013111d1208 */ /* 0x000fe40000000000 */
[----:B------:R-:W3:Y:S01]  /*4450*/  LDG.E.64 R16, desc[UR10][R10.64+0x1800] ;  /* 0x0018000a0a107981 */ /* 0x000ee2000c1e1b00 */
[----:B------:R-:W-:Y:S02]  /*4460*/  @P1 IMAD.MOV.U32 R18, RZ, RZ, R28 ;  /* 0x000000ffff121224 */ /* 0x000fe400078e001c */
[----:B------:R-:W-:Y:S01]  /*4470*/  @P1 IMAD.MOV.U32 R19, RZ, RZ, R29 ;  /* 0x000000ffff131224 */ /* 0x000fe200078e001d */
[----:B------:R-:W-:Y:S02]  /*4480*/  @P1 SEL R27, R24, R27, P0 ;  /* 0x0000001b181b1207 */ /* 0x000fe40000000000 */
[----:B------:R-:W-:Y:S01]  /*4490*/  @P1 SEL R26, R25, R26, P0 ;  /* 0x0000001a191a1207 */ /* 0x000fe20000000000 */
[----:B------:R-:W-:Y:S01]  /*44a0*/  BSSY.RECONVERGENT B2, `(.L_x_192) ;  /* 0x000001d000027945 */ /* 0x000fe20003800200 */
[----:B------:R-:W5:Y:S01]  /*44b0*/  LDG.E.64 R10, desc[UR10][R10.64+0x2000] ;  /* 0x0020000a0a0a7981 */ /* 0x000f62000c1e1b00 */
[----:B------:R-:W-:Y:S06]  /*44c0*/  BAR.SYNC.DEFER_BLOCKING 0x0 ;  /* 0x0000000000007b1d */ /* 0x000fec0000010000 */
[----:B--2---:R-:W-:-:S14]  /*44d0*/  DSETP.GEU.AND P2, PT, |R18|, |R14|, PT ;  /* 0x4000000e1200722a */ /* 0x004fdc0003f4e200 */
[----:B------:R-:W-:-:S04]  /*44e0*/  @P2 ISETP.GE.U32.AND P0, PT, R27, R20, PT ;  /* 0x000000141b00220c */ /* 0x000fc80003f06070 */
[----:B------:R-:W-:-:S13]  /*44f0*/  @P2 ISETP.GE.AND.EX P0, PT, R26, R22, PT, P0 ;  /* 0x000000161a00220c */ /* 0x000fda0003f06300 */
[----:B------:R-:W-:-:S06]  /*4500*/  @P2 DSETP.LT.OR P0, PT, |R14|, |R18|, !P0 ;  /* 0x400000120e00222a */ /* 0x000fcc0004701600 */
[----:B------:R-:W-:Y:S02]  /*4510*/  @P2 FSEL R18, R18, R14, P0 ;  /* 0x0000000e12122208 */ /* 0x000fe40000000000 */
[----:B------:R-:W-:-:S03]  /*4520*/  @P2 FSEL R19, R19, R15, P0 ;  /* 0x0000000f13132208 */ /* 0x000fc60000000000 */
[----:B------:R-:W-:Y:S02]  /*4530*/  @P2 IMAD.MOV.U32 R14, RZ, RZ, R18 ;  /* 0x000000ffff0e2224 */ /* 0x000fe400078e0012 */
[----:B------:R-:W-:-:S06]  /*4540*/  @P2 IMAD.MOV.U32 R15, RZ, RZ, R19 ;  /* 0x000000ffff0f2224 */ /* 0x000fcc00078e0013 */
[----:B---3--:R-:W-:Y:S01]  /*4550*/  DSETP.GEU.AND P1, PT, |R14|, |R16|, PT ;  /* 0x400000100e00722a */ /* 0x008fe20003f2e200 */
[----:B------:R-:W-:Y:S02]  /*4560*/  @P2 SEL R20, R27, R20, P0 ;  /* 0x000000141b142207 */ /* 0x000fe40000000000 */
[----:B------:R-:W-:Y:S02]  /*4570*/  @P2 SEL R22, R26, R22, P0 ;  /* 0x000000161a162207 */ /* 0x000fe40000000000 */
[----:B------:R-:W-:-:S09]  /*4580*/  ISETP.NE.AND P2, PT, R3, RZ, PT ;  /* 0x000000ff0300720c */ /* 0x000fd20003f45270 */
[----:B------:R-:W-:-:S04]  /*4590*/  @P1 ISETP.GE.U32.AND P0, PT, R20, R21, PT ;  /* 0x000000151400120c */ /* 0x000fc80003f06070 */
[----:B------:R-:W-:-:S13]  /*45a0*/  @P1 ISETP.GE.AND.EX P0, PT, R22, R23, PT, P0 ;  /* 0x000000171600120c */ /* 0x000fda0003f06300 */
[----:B------:R-:W-:Y:S01]  /*45b0*/  @P1 DSETP.LT.OR P0, PT, |R16|, |R14|, !P0 ;  /* 0x4000000e1000122a */ /* 0x000fe20004701600 */
[----:B------:R-:W-:-:S13]  /*45c0*/  @P2 BRA `(.L_x_193) ;  /* 0x0000000000282947 */ /* 0x000fda0003800000 */
[----:B------:R-:W-:Y:S02]  /*45d0*/  IMAD.MOV.U32 R24, RZ, RZ, 0x500 ;  /* 0x00000500ff187424 */ /* 0x000fe400078e00ff */
[----:B------:R-:W-:-:S06]  /*45e0*/  IMAD.MOV.U32 R25, RZ, RZ, 0x0 ;  /* 0x00000000ff197424 */ /* 0x000fcc00078e00ff */
[----:B------:R-:W2:Y:S01]  /*45f0*/  ATOMG.E.ADD.64.STRONG.GPU PT, R24, desc[UR10][R12.64], R24 ;  /* 0x800000180c1879a8 */ /* 0x000ea200081ef50a */
[----:B------:R-:W1:Y:S01]  /*4600*/  S2UR UR5, SR_CgaCtaId ;  /* 0x00000000000579c3 */ /* 0x000e620000008800 */
[----:B------:R-:W-:Y:S02]  /*4610*/  UMOV UR4, 0x400 ;  /* 0x0000040000047882 */ /* 0x000fe40000000000 */
[----:B-1----:R-:W-:-:S06]  /*4620*/  ULEA UR4, UR5, UR4, 0x18 ;  /* 0x0000000405047291 */ /* 0x002fcc000f8ec0ff */
[----:B------:R-:W-:Y:S01]  /*4630*/  IMAD.U32 R9, RZ, RZ, UR4 ;  /* 0x00000004ff097e24 */ /* 0x000fe2000f8e00ff */
[----:B--2---:R-:W-:-:S05]  /*4640*/  IADD3 R18, P2, PT, R24, UR6, RZ ;  /* 0x0000000618127c10 */ /* 0x004fca000ff5e0ff */
[----:B------:R-:W-:-:S05]  /*4650*/  IMAD.X R19, RZ, RZ, R25, P2 ;  /* 0x000000ffff137224 */ /* 0x000fca00010e0619 */
[----:B------:R1:W-:Y:S03]  /*4660*/  STS.64 [R9+0x98], R18 ;  /* 0x0000981209007388 */ /* 0x0003e60000000a00 */
.L_x_193:
[----:B0-----:R-:W-:Y:S05]  /*4670*/  BSYNC.RECONVERGENT B2 ;  /* 0x0000000000027941 */ /* 0x001fea0003800200 */
.L_x_192:
[----:B------:R-:W-:Y:S01]  /*4680*/  BAR.SYNC.DEFER_BLOCKING 0x0 ;  /* 0x0000000000007b1d */ /* 0x000fe20000010000 */
[----:B------:R-:W-:Y:S01]  /*4690*/  @P1 FSEL R14, R14, R16, P0 ;  /* 0x000000100e0e1208 */ /* 0x000fe20000000000 */
[----:B------:R-:W-:Y:S01]  /*46a0*/  IMAD.U32 R25, RZ, RZ, UR8 ;  /* 0x00000008ff197e24 */ /* 0x000fe2000f8e00ff */
[----:B------:R-:W-:Y:S02]  /*46b0*/  @P1 FSEL R15, R15, R17, P0 ;  /* 0x000000110f0f1208 */ /* 0x000fe40000000000 */
[----:B------:R-:W-:Y:S01]  /*46c0*/  @P1 SEL R21, R20, R21, P0 ;  /* 0x0000001514151207 */ /* 0x000fe20000000000 */
[----:B------:R-:W-:Y:S01]  /*46d0*/  @P1 IMAD.MOV.U32 R16, RZ, RZ, R14 ;  /* 0x000000ffff101224 */ /* 0x000fe200078e000e */
[----:B------:R-:W-:Y:S01]  /*46e0*/  @P1 SEL R23, R22, R23, P0 ;  /* 0x0000001716171207 */ /* 0x000fe20000000000 */
[----:B------:R-:W-:-:S06]  /*46f0*/  @P1 IMAD.MOV.U32 R17, RZ, RZ, R15 ;  /* 0x000000ffff111224 */ /* 0x000fcc00078e000f */
[----:B-----5:R-:W-:Y:S01]  /*4700*/  DSETP.GEU.AND P2, PT, |R16|, |R10|, PT ;  /* 0x4000000a1000722a */ /* 0x020fe20003f4e200 */
[----:B-1----:R-:W0:-:S13]  /*4710*/  LDS.64 R18, [R9+0x98] ;  /* 0x0000980009127984 */ /* 0x002e1a0000000a00 */
[----:B------:R-:W-:-:S04]  /*4720*/  @P2 ISETP.GE.U32.AND P0, PT, R21, R7, PT ;  /* 0x000000071500220c */ /* 0x000fc80003f06070 */
[----:B------:R-:W-:-:S13]  /*4730*/  @P2 ISETP.GE.AND.EX P0, PT, R23, R8, PT, P0 ;  /* 0x000000081700220c */ /* 0x000fda0003f06300 */
[----:B------:R-:W-:-:S06]  /*4740*/  @P2 DSETP.LT.OR P0, PT, |R10|, |R16|, !P0 ;  /* 0x400000100a00222a */ /* 0x000fcc0004701600 */
[----:B------:R-:W-:Y:S02]  /*4750*/  @P2 FSEL R17, R17, R11, P0 ;  /* 0x0000000b11112208 */ /* 0x000fe40000000000 */
[----:B------:R-:W-:Y:S02]  /*4760*/  @P2 SEL R7, R21, R7, P0 ;  /* 0x0000000715072207 */ /* 0x000fe40000000000 */
[----:B------:R-:W-:Y:S01]  /*4770*/  @P2 SEL R8, R23, R8, P0 ;  /* 0x0000000817082207 */ /* 0x000fe20000000000 */
[----:B------:R-:W-:-:S04]  /*4780*/  @P2 IMAD.MOV.U32 R11, RZ, RZ, R17 ;  /* 0x000000ffff0b2224 */ /* 0x000fc800078e0011 */
[----:B------:R-:W-:Y:S01]  /*4790*/  IMAD.MOV.U32 R21, RZ, RZ, R11 ;  /* 0x000000ffff157224 */ /* 0x000fe200078e000b */
[----:B0-----:R-:W-:-:S04]  /*47a0*/  IADD3 R14, P3, PT, R18, 0x500, RZ ;  /* 0x00000500120e7810 */ /* 0x001fc80007f7e0ff */
[----:B------:R-:W-:Y:S01]  /*47b0*/  ISETP.GT.U32.AND P1, PT, R14, R25, PT ;  /* 0x000000190e00720c */ /* 0x000fe20003f24070 */
[----:B------:R-:W-:Y:S01]  /*47c0*/  IMAD.X R15, RZ, RZ, R19, P3 ;  /* 0x000000ffff0f7224 */ /* 0x000fe200018e0613 */
[----:B------:R-:W-:Y:S01]  /*47d0*/  @P2 FSEL R14, R16, R10, P0 ;  /* 0x0000000a100e2208 */ /* 0x000fe20000000000 */
[----:B------:R-:W-:-:S04]  /*47e0*/  IMAD.U32 R16, RZ, RZ, UR9 ;  /* 0x00000009ff107e24 */ /* 0x000fc8000f8e00ff */
[----:B------:R-:W-:Y:S01]  /*47f0*/  @P2 IMAD.MOV.U32 R10, RZ, RZ, R14 ;  /* 0x000000ffff0a2224 */ /* 0x000fe200078e000e */
[----:B------:R-:W-:Y:S01]  /*4800*/  ISETP.GT.AND.EX P0, PT, R15, R16, PT, P1 ;  /* 0x000000100f00720c */ /* 0x000fe20003f04310 */
[----:B------:R-:W-:Y:S01]  /*4810*/  IMAD.MOV.U32 R14, RZ, RZ, R8 ;  /* 0x000000ffff0e7224 */ /* 0x000fe200078e0008 */
[----:B------:R-:W-:Y:S01]  /*4820*/  MOV R15, R7 ;  /* 0x00000007000f7202 */ /* 0x000fe20000000f00 */
[----:B------:R-:W-:-:S10]  /*4830*/  IMAD.MOV.U32 R20, RZ, RZ, R10 ;  /* 0x000000ffff147224 */ /* 0x000fd400078e000a */
[----:B------:R-:W-:Y:S05]  /*4840*/  @!P0 BRA `(.L_x_194) ;  /* 0xfffffff8006c8947 */ /* 0x000fea000383ffff */
[----:B------:R-:W-:Y:S05]  /*4850*/  BSYNC.RECONVERGENT B1 ;  /* 0x0000000000017941 */ /* 0x000fea0003800200 */
.L_x_191:
[----:B------:R-:W-:Y:S01]  /*4860*/  ISETP.GE.U32.AND P0, PT, R18, R25, PT ;  /* 0x000000191200720c */ /* 0x000fe20003f06070 */
[----:B------:R-:W-:Y:S03]  /*4870*/  BSSY.RECONVERGENT B1, `(.L_x_188) ;  /* 0x00000b1000017945 */ /* 0x000fe60003800200 */
[----:B------:R-:W-:-:S13]  /*4880*/  ISETP.GE.AND.EX P0, PT, R19, R16, PT, P0 ;  /* 0x000000101300720c */ /* 0x000fda0003f06300 */
[----:B------:R-:W-:Y:S05]  /*4890*/  @P0 BRA `(.L_x_195) ;  /* 0x0000000800b80947 */ /* 0x000fea0003800000 */
[----:B------:R-:W-:-:S05]  /*48a0*/  IMAD.IADD R20, R25, 0x1, -R18 ;  /* 0x0000000119147824 */ /* 0x000fca00078e0a12 */
[----:B------:R-:W-:-:S13]  /*48b0*/  ISETP.GE.AND P0, PT, R3, R20, PT ;  /* 0x000000140300720c */ /* 0x000fda0003f06270 */
[----:B------:R-:W-:Y:S05]  /*48c0*/  @P0 BRA `(.L_x_195) ;  /* 0x0000000800ac0947 */ /* 0x000fea0003800000 */
[----:B------:R-:W-:Y:S01]  /*48d0*/  LOP3.LUT R9, RZ, R3, RZ, 0x33, !PT ;  /* 0x00000003ff097212 */ /* 0x000fe200078e33ff */
[----:B------:R-:W-:Y:S03]  /*48e0*/  BSSY.RECONVERGENT B2, `(.L_x_196) ;  /* 0x0000035000027945 */ /* 0x000fe60003800200 */
[----:B------:R-:W-:-:S04]  /*48f0*/  IADD3 R25, PT, PT, -R18, R25, R9 ;  /* 0x0000001912197210 */ /* 0x000fc80007ffe109 */
[----:B------:R-:W-:-:S04]  /*4900*/  LOP3.LUT R9, R25, 0x300, RZ, 0xc0, !PT ;  /* 0x0000030019097812 */ /* 0x000fc800078ec0ff */
[----:B------:R-:W-:Y:S01]  /*4910*/  ISETP.NE.AND P0, PT, R9, 0x300, PT ;  /* 0x000003000900780c */ /* 0x000fe20003f05270 */
[----:B------:R-:W-:-:S12]  /*4920*/  IMAD.MOV.U32 R9, RZ, RZ, R3 ;  /* 0x000000ffff097224 */ /* 0x000fd800078e0003 */
[----:B------:R-:W-:Y:S05]  /*4930*/  @!P0 BRA `(.L_x_197) ;  /* 0x0000000000bc8947 */ /* 0x000fea0003800000 */
[----:B------:R-:W-:Y:S02]  /*4940*/  IADD3 R15, P0, PT, R3, R18, RZ ;  /* 0x00000012030f7210 */ /* 0x000fe40007f1e0ff */
[----:B------:R-:W-:Y:S02]  /*4950*/  LEA.HI R9, R25, 0x1, RZ, 0x18 ;  /* 0x0000000119097811 */ /* 0x000fe400078fc0ff */
[C---:B------:R-:W-:Y:S01]  /*4960*/  LEA R2, P1, R15.reuse, R2, 0x3 ;  /* 0x000000020f027211 */ /* 0x040fe200078218ff */
[----:B------:R-:W-:Y:S01]  /*4970*/  IMAD.X R13, RZ, RZ, R19, P0 ;  /* 0x000000ffff0d7224 */ /* 0x000fe200000e0613 */
[----:B------:R-:W-:Y:S02]  /*4980*/  IADD3 R14, P0, PT, R15, R5, RZ ;  /* 0x000000050f0e7210 */ /* 0x000fe40007f1e0ff */
[----:B------:R-:W-:Y:S01]  /*4990*/  LOP3.LUT R5, R9, 0x3, RZ, 0xc0, !PT ;  /* 0x0000000309057812 */ /* 0x000fe200078ec0ff */
[----:B------:R-:W-:Y:S01]  /*49a0*/  IMAD.MOV.U32 R9, RZ, RZ, R3 ;  /* 0x000000ffff097224 */ /* 0x000fe200078e0003 */
[----:B------:R-:W-:Y:S01]  /*49b0*/  LEA.HI.X R15, R15, R4, R13, 0x3, P1 ;  /* 0x000000040f0f7211 */ /* 0x000fe200008f1c0d */
[----:B------:R-:W-:-:S02]  /*49c0*/  IMAD.X R16, R13, 0x1, R6, P0 ;  /* 0x000000010d107824 */ /* 0x000fc400000e0606 */
[----:B------:R-:W-:-:S07]  /*49d0*/  IMAD.MOV R6, RZ, RZ, -R5 ;  /* 0x000000ffff067224 */ /* 0x000fce00078e0a05 */
.L_x_200:
        /* <DEDUP_REMOVED lines=9> */
[----:B------:R-:W-:Y:S02]  /*4a70*/  IMAD.MOV.U32 R4, RZ, RZ, R10 ;  /* 0x000000ffff047224 */ /* 0x000fe400078e000a */
        /* <DEDUP_REMOVED lines=21> */
.L_x_199:
[----:B------:R-:W-:Y:S05]  /*4bd0*/  BSYNC.RECONVERGENT B3 ;  /* 0x0000000000037941 */ /* 0x000fea0003800200 */
.L_x_198:
[----:B------:R-:W-:Y:S01]  /*4be0*/  IADD3 R14, P0, PT, R14, 0x100, RZ ;  /* 0x000001000e0e7810 */ /* 0x000fe20007f1e0ff */
[----:B------:R-:W-:Y:S02]  /*4bf0*/  VIADD R9, R9, 0x100 ;  /* 0x0000010009097836 */ /* 0x000fe40000000000 */
[----:B------:R-:W-:Y:S02]  /*4c00*/  IMAD.X R15, RZ, RZ, R15, P3 ;  /* 0x000000ffff0f7224 */ /* 0x000fe400018e060f */
[----:B------:R-:W-:Y:S01]  /*4c10*/  IMAD.X R16, RZ, RZ, R16, P0 ;  /* 0x000000ffff107224 */ /* 0x000fe200000e0610 */
[----:B------:R-:W-:Y:S07]  /*4c20*/  @P2 BRA `(.L_x_200) ;  /* 0xfffffffc006c2947 */ /* 0x000fee000383ffff */
.L_x_197:
[----:B------:R-:W-:Y:S05]  /*4c30*/  BSYNC.RECONVERGENT B2 ;  /* 0x0000000000027941 */ /* 0x000fea0003800200 */
.L_x_196:
[----:B------:R-:W-:-:S13]  /*4c40*/  ISETP.GE.U32.AND P0, PT, R25, 0x300, PT ;  /* 0x000003001900780c */ /* 0x000fda0003f06070 */
[----:B------:R-:W-:Y:S05]  /*4c50*/  @!P0 BRA `(.L_x_195) ;  /* 0x0000000400c88947 */ /* 0x000fea0003800000 */
[----:B------:R-:W0:Y:S01]  /*4c60*/  LDC.64 R16, c[0x0][0x380] ;  /* 0x0000e000ff107b82 */ /* 0x000e220000000a00 */
[----:B------:R-:W-:-:S07]  /*4c70*/  VIADD R21, R9, 0x200 ;  /* 0x0000020009157836 */ /* 0x000fce0000000000 */
[----:B------:R-:W1:Y:S02]  /*4c80*/  LDC.64 R14, c[0x0][0x388] ;  /* 0x0000e200ff0e7b82 */ /* 0x000e640000000a00 */
.L_x_209:
[----:B------:R-:W-:-:S05]  /*4c90*/  VIADD R5, R21, 0xfffffe00 ;  /* 0xfffffe0015057836 */ /* 0x000fca0000000000 */
[----:B------:R-:W-:-:S05]  /*4ca0*/  IADD3 R5, P0, PT, R5, R18, RZ ;  /* 0x0000001205057210 */ /* 0x000fca0007f1e0ff */
[----:B------:R-:W-:Y:S01]  /*4cb0*/  IMAD.X R2, RZ, RZ, R19, P0 ;  /* 0x000000ffff027224 */ /* 0x000fe200000e0613 */
[----:B0-----:R-:W-:-:S04]  /*4cc0*/  LEA R22, P0, R5, R16, 0x3 ;  /* 0x0000001005167211 */ /* 0x001fc800078018ff */
[----:B------:R-:W-:-:S05]  /*4cd0*/  LEA.HI.X R23, R5, R17, R2, 0x3, P0 ;  /* 0x0000001105177211 */ /* 0x000fca00000f1c02 */
[----:B------:R-:W2:Y:S04]  /*4ce0*/  LDG.E.64 R24, desc[UR10][R22.64] ;  /* 0x0000000a16187981 */ /* 0x000ea8000c1e1b00 */
[----:B------:R0:W5:Y:S01]  /*4cf0*/  LDG.E.64 R12, desc[UR10][R22.64+0x800] ;  /* 0x0008000a160c7981 */ /* 0x000162000c1e1b00 */
        /* <DEDUP_REMOVED lines=23> */
.L_x_202:
[----:B------:R-:W-:Y:S05]  /*4e70*/  BSYNC.RECONVERGENT B2 ;  /* 0x0000000000027941 */ /* 0x000fea0003800200 */
.L_x_201:
[----:B------:R0:W5:Y:S04]  /*4e80*/  LDG.E.64 R6, desc[UR10][R22.64+0x1000] ;  /* 0x0010000a16067981 */ /* 0x000168000c1e1b00 */
[----:B------:R0:W5:Y:S02]  /*4e90*/  LDG.E.64 R24, desc[UR10][R22.64+0x1800] ;  /* 0x0018000a16187981 */ /* 0x000164000c1e1b00 */
[----:B-----5:R-:W-:Y:S01]  /*4ea0*/  DSETP.GEU.AND P0, PT, |R4|, |R12|, PT ;  /* 0x4000000c0400722a */ /* 0x020fe20003f0e200 */
[----:B------:R-:W-:Y:S01]  /*4eb0*/  VIADD R11, R21, 0xffffff00 ;  /* 0xffffff00150b7836 */ /* 0x000fe20000000000 */
[----:B------:R-:W-:Y:S01]  /*4ec0*/  BSSY.RECONVERGENT B2, `(.L_x_203) ;  /* 0x0000016000027945 */ /* 0x000fe20003800200 */
[----:B------:R-:W-:-:S03]  /*4ed0*/  IMAD.MOV.U32 R10, RZ, RZ, R12 ;  /* 0x000000ffff0a7224 */ /* 0x000fc600078e000c */
[----:B------:R-:W-:Y:S01]  /*4ee0*/  IADD3 R28, P1, P2, R18, R14, R11 ;  /* 0x0000000e121c7210 */ /* 0x000fe20007a3e00b */
[----:B------:R-:W-:-:S03]  /*4ef0*/  IMAD.MOV.U32 R11, RZ, RZ, R13 ;  /* 0x000000ffff0b7224 */ /* 0x000fc600078e000d */
[----:B------:R-:W-:Y:S01]  /*4f00*/  IADD3.X R27, PT, PT, R19, R15, RZ, P1, P2 ;  /* 0x0000000f131b7210 */ /* 0x000fe20000fe44ff */
[----:B------:R-:W-:-:S04]  /*4f10*/  IMAD.MOV.U32 R8, RZ, RZ, R28 ;  /* 0x000000ffff087224 */ /* 0x000fc800078e001c */
        /* <DEDUP_REMOVED lines=16> */
.L_x_204:
[----:B------:R-:W-:Y:S05]  /*5020*/  BSYNC.RECONVERGENT B2 ;  /* 0x0000000000027941 */ /* 0x000fea0003800200 */
.L_x_203:
[----:B------:R-:W-:Y:S01]  /*5030*/  DSETP.GEU.AND P0, PT, |R10|, |R6|, PT ;  /* 0x400000060a00722a */ /* 0x000fe20003f0e200 */
[----:B------:R-:W-:Y:S01]  /*5040*/  IADD3 R23, P1, P2, R18, R14, R21 ;  /* 0x0000000e12177210 */ /* 0x000fe20007a3e015 */
[----:B------:R-:W-:Y:S01]  /*5050*/  BSSY.RECONVERGENT B2, `(.L_x_205) ;  /* 0x0000016000027945 */ /* 0x000fe20003800200 */
[----:B------:R-:W-:Y:S02]  /*5060*/  VIADD R13, R21, 0x100 ;  /* 0x00000100150d7836 */ /* 0x000fe40000000000 */
[----:B------:R-:W-:Y:S01]  /*5070*/  IADD3.X R27, PT, PT, R19, R15, RZ, P1, P2 ;  /* 0x0000000f131b7210 */ /* 0x000fe20000fe44ff */
[----:B------:R-:W-:Y:S02]  /*5080*/  IMAD.MOV.U32 R2, RZ, RZ, R23 ;  /* 0x000000ffff027224 */ /* 0x000fe400078e0017 */
        /* <DEDUP_REMOVED lines=18> */
.L_x_206:
[----:B------:R-:W-:Y:S05]  /*51b0*/  BSYNC.RECONVERGENT B2 ;  /* 0x0000000000027941 */ /* 0x000fea0003800200 */
.L_x_205:
[----:B------:R-:W-:Y:S01]  /*51c0*/  DSETP.GEU.AND P0, PT, |R4|, |R24|, PT ;  /* 0x400000180400722a */ /* 0x000fe20003f0e200 */
[----:B------:R-:W-:Y:S01]  /*51d0*/  IADD3 R13, P1, P2, R18, R14, R13 ;  /* 0x0000000e120d7210 */ /* 0x000fe20007a3e00d */
[----:B------:R-:W-:Y:S01]  /*51e0*/  BSSY.RECONVERGENT B2, `(.L_x_207) ;  /* 0x0000015000027945 */ /* 0x000fe20003800200 */
[----:B------:R-:W-:Y:S02]  /*51f0*/  IMAD.MOV.U32 R10, RZ, RZ, R24 ;  /* 0x000000ffff0a7224 */ /* 0x000fe400078e0018 */
[----:B------:R-:W-:Y:S01]  /*5200*/  IADD3.X R6, PT, PT, R19, R15, RZ, P1, P2 ;  /* 0x0000000f13067210 */ /* 0x000fe20000fe44ff */
[----:B------:R-:W-:Y:S02]  /*5210*/  IMAD.MOV.U32 R7, RZ, RZ, R13 ;  /* 0x000000ffff077224 */ /* 0x000fe400078e000d */
[----:B------:R-:W-:Y:S02]  /*5220*/  IMAD.MOV.U32 R11, RZ, RZ, R25 ;  /* 0x000000ffff0b7224 */ /* 0x000fe400078e0019 */
[----:B------:R-:W-:-:S04]  /*5230*/  IMAD.MOV.U32 R8, RZ, RZ, R6 ;  /* 0x000000ffff087224 */ /* 0x000fc800078e0006 */
[----:B------:R-:W-:Y:S05]  /*5240*/  @!P0 BRA `(.L_x_208) ;  /* 0x0000000000388947 */ /* 0x000fea0003800000 */
[----:B------:R-:W-:Y:S01]  /*5250*/  DSETP.GEU.AND P0, PT, |R24|, |R4|, PT ;  /* 0x400000041800722a */ /* 0x000fe20003f0e200 */
[----:B------:R-:W-:Y:S01]  /*5260*/  MOV R7, R2 ;  /* 0x0000000200077202 */ /* 0x000fe20000000f00 */
[----:B------:R-:W-:Y:S02]  /*5270*/  IMAD.MOV.U32 R8, RZ, RZ, R9 ;  /* 0x000000ffff087224 */ /* 0x000fe400078e0009 */
[----:B------:R-:W-:Y:S02]  /*5280*/  IMAD.MOV.U32 R10, RZ, RZ, R4 ;  /* 0x000000ffff0a7224 */ /* 0x000fe400078e0004 */
[----:B------:R-:W-:-:S08]  /*5290*/  IMAD.MOV.U32 R11, RZ, RZ, R5 ;  /* 0x000000ffff0b7224 */ /* 0x000fd000078e0005 */
        /* <DEDUP_REMOVED lines=9> */
.L_x_208:
[----:B------:R-:W-:Y:S05]  /*5330*/  BSYNC.RECONVERGENT B2 ;  /* 0x0000000000027941 */ /* 0x000fea0003800200 */
.L_x_207:
[C---:B------:R-:W-:Y:S02]  /*5340*/  VIADD R5, R21.reuse, 0x200 ;  /* 0x0000020015057836 */ /* 0x040fe40000000000 */
[----:B------:R-:W-:-:S03]  /*5350*/  VIADD R21, R21, 0x400 ;  /* 0x0000040015157836 */ /* 0x000fc60000000000 */
[----:B------:R-:W-:-:S13]  /*5360*/  ISETP.GE.AND P0, PT, R5, R20, PT ;  /* 0x000000140500720c */ /* 0x000fda0003f06270 */
[----:B------:R-:W-:Y:S05]  /*5370*/  @!P0 BRA `(.L_x_209) ;  /* 0xfffffff800448947 */ /* 0x000fea000383ffff */
.L_x_195:
[----:B------:R-:W-:Y:S05]  /*5380*/  BSYNC.RECONVERGENT B1 ;  /* 0x0000000000017941 */ /* 0x000fea0003800200 */
.L_x_188:
        /* <DEDUP_REMOVED lines=32> */
.L_x_211:
[----:B------:R-:W-:Y:S05]  /*5590*/  BSYNC.RECONVERGENT B1 ;  /* 0x0000000000017941 */ /* 0x000fea0003800200 */
.L_x_210:
        /* <DEDUP_REMOVED lines=31> */
.L_x_213:
[----:B------:R-:W-:Y:S05]  /*5790*/  BSYNC.RECONVERGENT B1 ;  /* 0x0000000000017941 */ /* 0x000fea0003800200 */
.L_x_212:
        /* <DEDUP_REMOVED lines=31> */
.L_x_215:
[----:B------:R-:W-:Y:S05]  /*5990*/  BSYNC.RECONVERGENT B1 ;  /* 0x0000000000017941 */ /* 0x000fea0003800200 */
.L_x_214:
[----:B------:R-:W-:Y:S01]  /*59a0*/  ISETP.GT.AND P0, PT, R2, 0x17, PT ;  /* 0x000000170200780c */ /* 0x000fe20003f04270 */
[----:B-1----:R1:W1:Y:S01]  /*59b0*/  SHFL.DOWN PT, R6, R4, 0x8, 0x1f ;  /* 0x09001f0004067f89 */ /* 0x00226200000e0000 */
[----:B------:R-:W-:Y:S01]  /*59c0*/  BSSY.RECONVERGENT B1, `(.L_x_216) ;  /* 0x000001d000017945 */ /* 0x000fe20003800200 */
[----:B--2---:R-:W-:Y:S02]  /*59d0*/  IMAD.MOV.U32 R12, RZ, RZ, R10 ;  /* 0x000000ffff0c7224 */ /* 0x004fe400078e000a */
[----:B------:R2:W1:Y:S01]  /*59e0*/  SHFL.DOWN PT, R7, R5, 0x8, 0x1f ;  /* 0x09001f0005077f89 */ /* 0x00046200000e0000 */
[----:B------:R-:W-:Y:S02]  /*59f0*/  IMAD.MOV.U32 R13, RZ, RZ, R11 ;  /* 0x000000ffff0d7224 */ /* 0x000fe400078e000b */
[----:B------:R-:W-:Y:S01]  /*5a00*/  IMAD.MOV.U32 R8, RZ, RZ, R4 ;  /* 0x000000ffff087224 */ /* 0x000fe200078e0004 */
[----:B0-----:R2:W0:Y:S01]  /*5a10*/  SHFL.DOWN PT, R15, R10, 0x8, 0x1f ;  /* 0x09001f000a0f7f89 */ /* 0x00142200000e0000 */
[----:B----4-:R-:W-:-:S03]  /*5a20*/  IMAD.MOV.U32 R9, RZ, RZ, R5 ;  /* 0x000000ffff097224 */ /* 0x010fc600078e0005 */
[----:B---3--:R2:W3:Y:S01]  /*5a30*/  SHFL.DOWN PT, R14, R11, 0x8, 0x1f ;  /* 0x09001f000b0e7f89 */ /* 0x0084e200000e0000 */
[----:B------:R-:W-:Y:S05]  /*5a40*/  @P0 BRA `(.L_x_217) ;  /* 0x0000000000500947 */ /* 0x000fea0003800000 */
[----:B-1----:R-:W-:Y:S01]  /*5a50*/  DSETP.GEU.AND P0, PT, |R4|, |R6|, PT ;  /* 0x400000060400722a */ /* 0x002fe20003f0e200 */
        /* <DEDUP_REMOVED lines=19> */
.L_x_217:
[----:B------:R-:W-:Y:S05]  /*5b90*/  BSYNC.RECONVERGENT B1 ;  /* 0x0000000000017941 */ /* 0x000fea0003800200 */
.L_x_216:
[----:B------:R-:W-:Y:S01]  /*5ba0*/  ISETP.GT.AND P0, PT, R2, 0xf, PT ;  /* 0x0000000f0200780c */ /* 0x000fe20003f04270 */
[----:B--2---:R2:W4:Y:S01]  /*5bb0*/  SHFL.DOWN PT, R10, R8, 0x10, 0x1f ;  /* 0x0a001f00080a7f89 */ /* 0x00452200000e0000 */
[----:B------:R-:W-:Y:S01]  /*5bc0*/  BSSY.RECONVERGENT B1, `(.L_x_218) ;  /* 0x000001d000017945 */ /* 0x000fe20003800200 */
[----:B-1----:R-:W-:Y:S02]  /*5bd0*/  IMAD.MOV.U32 R4, RZ, RZ, R12 ;  /* 0x000000ffff047224 */ /* 0x002fe400078e000c */
[----:B------:R2:W1:Y:S01]  /*5be0*/  SHFL.DOWN PT, R11, R9, 0x10, 0x1f ;  /* 0x0a001f00090b7f89 */ /* 0x00046200000e0000 */
[----:B------:R-:W-:Y:S02]  /*5bf0*/  IMAD.MOV.U32 R5, RZ, RZ, R13 ;  /* 0x000000ffff057224 */ /* 0x000fe400078e000d */
[----:B------:R-:W-:Y:S01]  /*5c00*/  IMAD.MOV.U32 R6, RZ, RZ, R8 ;  /* 0x000000ffff067224 */ /* 0x000fe200078e0008 */
[----:B0-----:R2:W0:Y:S01]  /*5c10*/  SHFL.DOWN PT, R15, R12, 0x10, 0x1f ;  /* 0x0a001f000c0f7f89 */ /* 0x00142200000e0000 */
[----:B------:R-:W-:-:S03]  /*5c20*/  IMAD.MOV.U32 R7, RZ, RZ, R9 ;  /* 0x000000ffff077224 */ /* 0x000fc600078e0009 */
[----:B---3--:R2:W3:Y:S01]  /*5c30*/  SHFL.DOWN PT, R14, R13, 0x10, 0x1f ;  /* 0x0a001f000d0e7f89 */ /* 0x0084e200000e0000 */
        /* <DEDUP_REMOVED lines=21> */
.L_x_219:
[----:B------:R-:W-:Y:S05]  /*5d90*/  BSYNC.RECONVERGENT B1 ;  /* 0x0000000000017941 */ /* 0x000fea0003800200 */
.L_x_218:
[----:B------:R-:W-:Y:S01]  /*5da0*/  ISETP.NE.AND P0, PT, R2, RZ, PT ;  /* 0x000000ff0200720c */ /* 0x000fe20003f05270 */
[----:B------:R-:W-:-:S12]  /*5db0*/  BSSY.RECONVERGENT B1, `(.L_x_220) ;  /* 0x000000a000017945 */ /* 0x000fd80003800200 */
[----:B------:R-:W-:Y:S05]  /*5dc0*/  @P0 BRA `(.L_x_221) ;  /* 0x0000000000200947 */ /* 0x000fea0003800000 */
[----:B--2---:R-:W2:Y:S01]  /*5dd0*/  S2R R9, SR_CgaCtaId ;  /* 0x0000000000097919 */ /* 0x004ea20000008800 */
[----:B------:R-:W-:Y:S02]  /*5de0*/  MOV R8, 0x400 ;  /* 0x0000040000087802 */ /* 0x000fe40000000f00 */
[----:B------:R-:W-:-:S04]  /*5df0*/  SHF.R.U32.HI R2, RZ, 0x1, R3 ;  /* 0x00000001ff027819 */ /* 0x000fc80000011603 */
[----:B------:R-:W-:Y:S02]  /*5e00*/  LOP3.LUT R2, R2, 0x1f0, RZ, 0xc0, !PT ;  /* 0x000001f002027812 */ /* 0x000fe400078ec0ff */
[----:B--2---:R-:W-:-:S05]  /*5e10*/  LEA R9, R9, R8, 0x18 ;  /* 0x0000000809097211 */ /* 0x004fca00078ec0ff */
[----:B------:R-:W-:-:S05]  /*5e20*/  IMAD.IADD R9, R2, 0x1, R9 ;  /* 0x0000000102097824 */ /* 0x000fca00078e0209 */
[----:B------:R2:W-:Y:S04]  /*5e30*/  STS.64 [R9+0x10], R4 ;  /* 0x0000100409007388 */ /* 0x0005e80000000a00 */
[----:B------:R2:W-:Y:S02]  /*5e40*/  STS.64 [R9+0x8], R6 ;  /* 0x0000080609007388 */ /* 0x0005e40000000a00 */
.L_x_221:
[----:B------:R-:W-:Y:S05]  /*5e50*/  BSYNC.RECONVERGENT B1 ;  /* 0x0000000000017941 */ /* 0x000fea0003800200 */
.L_x_220:
[----:B------:R-:W-:Y:S01]  /*5e60*/  BAR.SYNC.DEFER_BLOCKING 0x0 ;  /* 0x0000000000007b1d */ /* 0x000fe20000010000 */
[----:B------:R-:W-:-:S13]  /*5e70*/  ISETP.NE.AND P1, PT, R3, RZ, PT ;  /* 0x000000ff0300720c */ /* 0x000fda0003f25270 */
[----:B------:R-:W-:Y:S05]  /*5e80*/  @P1 BRA `(.L_x_149) ;  /* 0x00000008008c1947 */ /* 0x000fea0003800000 */
[----:B------:R-:W5:Y:S01]  /*5e90*/  S2R R3, SR_CgaCtaId ;  /* 0x0000000000037919 */ /* 0x000f620000008800 */
[----:B------:R-:W-:Y:S01]  /*5ea0*/  MOV R20, 0x400 ;  /* 0x0000040000147802 */ /* 0x000fe20000000f00 */
[----:B------:R-:W-:Y:S03]  /*5eb0*/  BSSY.RECONVERGENT B1, `(.L_x_222) ;  /* 0x000001a000017945 */ /* 0x000fe60003800200 */
[----:B-----5:R-:W-:-:S05]  /*5ec0*/  LEA R20, R3, R20, 0x18 ;  /* 0x0000001403147211 */ /* 0x020fca00078ec0ff */
[----:B------:R-:W5:Y:S04]  /*5ed0*/  LDS.64 R16, [R20+0x18] ;  /* 0x0000180014107984 */ /* 0x000f680000000a00 */
[----:B-12-4-:R-:W1:Y:S04]  /*5ee0*/  LDS.128 R8, [R20+0x20] ;  /* 0x0000200014087984 */ /* 0x016e680000000c00 */
[----:B------:R2:W4:Y:S04]  /*5ef0*/  LDS.64 R2, [R20+0x80] ;  /* 0x0000800014027984 */ /* 0x0005280000000a00 */
[----:B0--3--:R2:W0:Y:S01]  /*5f00*/  LDS.128 R12, [R20+0x30] ;  /* 0x00003000140c7984 */ /* 0x0094220000000c00 */
[----:B-----5:R-:W-:Y:S01]  /*5f10*/  DSETP.GEU.AND P0, PT, |R6|, |R16|, PT ;  /* 0x400000100600722a */ /* 0x020fe20003f0e200 */
[----:B------:R-:W-:-:S02]  /*5f20*/  IMAD.MOV.U32 R22, RZ, RZ, R16 ;  /* 0x000000ffff167224 */ /* 0x000fc400078e0010 */
[----:B------:R-:W-:Y:S02]  /*5f30*/  IMAD.MOV.U32 R23, RZ, RZ, R17 ;  /* 0x000000ffff177224 */ /* 0x000fe400078e0011 */
[----:B-1----:R-:W-:Y:S02]  /*5f40*/  IMAD.MOV.U32 R25, RZ, RZ, R8 ;  /* 0x000000ffff197224 */ /* 0x002fe400078e0008 */
[----:B------:R-:W-:-:S07]  /*5f50*/  IMAD.MOV.U32 R21, RZ, RZ, R9 ;  /* 0x000000ffff157224 */ /* 0x000fce00078e0009 */
[----:B0-2-4-:R-:W-:Y:S05]  /*5f60*/  @!P0 BRA `(.L_x_223) ;  /* 0x0000000000388947 */ /* 0x015fea0003800000 */
        /* <DEDUP_REMOVED lines=14> */
.L_x_223:
[----:B------:R-:W-:Y:S05]  /*6050*/  BSYNC.RECONVERGENT B1 ;  /* 0x0000000000017941 */ /* 0x000fea0003800200 */
.L_x_222:
        /* <DEDUP_REMOVED lines=23> */
.L_x_225:
[----:B------:R-:W-:Y:S05]  /*61d0*/  BSYNC.RECONVERGENT B1 ;  /* 0x0000000000017941 */ /* 0x000fea0003800200 */
.L_x_224:
        /* <DEDUP_REMOVED lines=21> */
.L_x_227:
[----:B------:R-:W-:Y:S05]  /*6330*/  BSYNC.RECONVERGENT B1 ;  /* 0x0000000000017941 */ /* 0x000fea0003800200 */
.L_x_226:
        /* <DEDUP_REMOVED lines=23> */
.L_x_229:
[----:B------:R-:W-:Y:S05]  /*64b0*/  BSYNC.RECONVERGENT B1 ;  /* 0x0000000000017941 */ /* 0x000fea0003800200 */
.L_x_228:
        /* <DEDUP_REMOVED lines=21> */
.L_x_231:
[----:B------:R-:W-:Y:S05]  /*6610*/  BSYNC.RECONVERGENT B1 ;  /* 0x0000000000017941 */ /* 0x000fea0003800200 */
.L_x_230:
        /* <DEDUP_REMOVED lines=21> */
.L_x_233:
[----:B------:R-:W-:Y:S05]  /*6770*/  BSYNC.RECONVERGENT B1 ;  /* 0x0000000000017941 */ /* 0x000fea0003800200 */
.L_x_232:
        /* <DEDUP_REMOVED lines=20> */
.L_x_149:
[----:B------:R-:W-:Y:S05]  /*68c0*/  BSYNC.RECONVERGENT B0 ;  /* 0x0000000000007941 */ /* 0x000fea0003800200 */
.L_x_116:
[----:B------:R-:W-:Y:S05]  /*68d0*/  @P1 EXIT ;  /* 0x000000000000194d */ /* 0x000fea0003800000 */
[----:B01--4-:R-:W0:Y:S02]  /*68e0*/  LDC.64 R2, c[0x0][0x390] ;  /* 0x0000e400ff027b82 */ /* 0x013e240000000a00 */
[----:B0-----:R-:W-:-:S05]  /*68f0*/  IMAD.WIDE.U32 R2, R0, 0x10, R2 ;  /* 0x0000001000027825 */ /* 0x001fca00078e0002 */
[----:B------:R-:W-:Y:S04]  /*6900*/  STG.E.64 desc[UR10][R2.64], R6 ;  /* 0x0000000602007986 */ /* 0x000fe8000c101b0a */
[----:B------:R-:W-:Y:S01]  /*6910*/  STG.E.64 desc[UR10][R2.64+0x8], R4 ;  /* 0x0000080402007986 */ /* 0x000fe2000c101b0a */
[----:B------:R-:W-:Y:S05]  /*6920*/  EXIT ;  /* 0x000000000000794d */ /* 0x000fea0003800000 */
.L_x_234:
        /* <DEDUP_REMOVED lines=13> */
.L_x_734:


//--------------------- .text._ZN6thrust24THRUST_300001_SM_1000_NS8cuda_cub4core6detail13_kernel_agentINS1_8__reduce11ReduceAgentINS0_12zip_iteratorIN4cuda3std3__45tupleIJNS0_10device_ptrIdEENS0_17counting_iteratorIlNS0_11use_defaultESF_SF_EEEEEEEPNSB_IJdlEEESJ_lNS1_9__extrema9arg_max_fIdl7AbsLessEEEEJSI_SK_lSO_EEEvDpT0_ --------------------------
	.section	.text._ZN6thrust24THRUST_300001_SM_1000_NS8cuda_cub4core6detail13_kernel_agentINS1_8__reduce11ReduceAgentINS0_12zip_iteratorIN4cuda3std3__45tupleIJNS0_10device_ptrIdEENS0_17counting_iteratorIlNS0_11use_defaultESF_SF_EEEEEEEPNSB_IJdlEEESJ_lNS1_9__extrema9arg_max_fIdl7AbsLessEEEEJSI_SK_lSO_EEEvDpT0_,"ax",@progbits
	.align	128
        .global         _ZN6thrust24THRUST_300001_SM_1000_NS8cuda_cub4core6detail13_kernel_agentINS1_8__reduce11ReduceAgentINS0_12zip_iteratorIN4cuda3std3__45tupleIJNS0_10device_ptrIdEENS0_17counting_iteratorIlNS0_11use_defaultESF_SF_EEEEEEEPNSB_IJdlEEESJ_lNS1_9__extrema9arg_max_fIdl7AbsLessEEEEJSI_SK_lSO_EEEvDpT0_
        .type           _ZN6thrust24THRUST_300001_SM_1000_NS8cuda_cub4core6detail13_kernel_agentINS1_8__reduce11ReduceAgentINS0_12zip_iteratorIN4cuda3std3__45tupleIJNS0_10device_ptrIdEENS0_17counting_iteratorIlNS0_11use_defaultESF_SF_EEEEEEEPNSB_IJdlEEESJ_lNS1_9__extrema9arg_max_fIdl7AbsLessEEEEJSI_SK_lSO_EEEvDpT0_,@function
        .size           _ZN6thrust24THRUST_300001_SM_1000_NS8cuda_cub4core6detail13_kernel_agentINS1_8__reduce11ReduceAgentINS0_12zip_iteratorIN4cuda3std3__45tupleIJNS0_10device_ptrIdEENS0_17counting_iteratorIlNS0_11use_defaultESF_SF_EEEEEEEPNSB_IJdlEEESJ_lNS1_9__extrema9arg_max_fIdl7AbsLessEEEEJSI_SK_lSO_EEEvDpT0_,(.L_x_735 - _ZN6thrust24THRUST_300001_SM_1000_NS8cuda_cub4core6detail13_kernel_agentINS1_8__reduce11ReduceAgentINS0_12zip_iteratorIN4cuda3std3__45tupleIJNS0_10device_ptrIdEENS0_17counting_iteratorIlNS0_11use_defaultESF_SF_EEEEEEEPNSB_IJdlEEESJ_lNS1_9__extrema9arg_max_fIdl7AbsLessEEEEJSI_SK_lSO_EEEvDpT0_)
        .other          _ZN6thrust24THRUST_300001_SM_1000_NS8cuda_cub4core6detail13_kernel_agentINS1_8__reduce11ReduceAgentINS0_12zip_iteratorIN4cuda3std3__45tupleIJNS0_10device_ptrIdEENS0_17counting_iteratorIlNS0_11use_defaultESF_SF_EEEEEEEPNSB_IJdlEEESJ_lNS1_9__extrema9arg_max_fIdl7AbsLessEEEEJSI_SK_lSO_EEEvDpT0_,@"STO_CUDA_ENTRY STV_DEFAULT"
_ZN6thrust24THRUST_300001_SM_1000_NS8cuda_cub4core6detail13_kernel_agentINS1_8__reduce11ReduceAgentINS0_12zip_iteratorIN4cuda3std3__45tupleIJNS0_10device_ptrIdEENS0_17counting_iteratorIlNS0_11use_defaultESF_SF_EEEEEEEPNSB_IJdlEEESJ_lNS1_9__extrema9arg_max_fIdl7AbsLessEEEEJSI_SK_lSO_EEEvDpT0_:
.text._ZN6thrust24THRUST_300001_SM_1000_NS8cuda_cub4core6detail13_kernel_agentINS1_8__reduce11ReduceAgentINS0_12zip_iteratorIN4cuda3std3__45tupleIJNS0_10device_ptrIdEENS0_17counting_iteratorIlNS0_11use_defaultESF_SF_EEEEEEEPNSB_IJdlEEESJ_lNS1_9__extrema9arg_max_fIdl7AbsLessEEEEJSI_SK_lSO_EEEvDpT0_:
[----:B------:R-:W-:Y:S01]  /*0000*/  LDC R1, c[0x0][0x37c] ;  /* 0x0000df00ff017b82 */ /* 0x000fe20000000800 */
[----:B------:R-:W0:Y:S02]  /*0010*/  LDCU.64 UR4, c[0x0][0x398] ;  /* 0x00007300ff0477ac */ /* 0x000e240008000a00 */
[----:B0-----:R-:W-:-:S04]  /*0020*/  ISETP.NE.U32.AND P0, PT, RZ, UR4, PT ;  /* 0x00000004ff007c0c */ /* 0x001fc8000bf05070 */
[----:B------:R-:W-:-:S13]  /*0030*/  ISETP.NE.AND.EX P0, PT, RZ, UR5, PT, P0 ;  /* 0x00000005ff007c0c */ /* 0x000fda000bf05300 */
[----:B------:R-:W-:Y:S05]  /*0040*/  @!P0 EXIT ;  /* 0x000000000000894d */ /* 0x000fea0003800000 */
[----:B------:R-:W-:Y:S01]  /*0050*/  UISETP.GT.U32.AND UP0, UPT, UR4, 0x4ff, UPT ;  /* 0x000004ff0400788c */ /* 0x000fe2000bf04070 */
[----:B------:R-:W-:Y:S01]  /*0060*/  BSSY.RECONVERGENT B0, `(.L_x_235) ;  /* 0x000063e000007945 */ /* 0x000fe20003800200 */
[----:B------:R-:W0:Y:S02]  /*0070*/  LDCU.64 UR8, c[0x0][0x358] ;  /* 0x00006b00ff0877ac */ /* 0x000e240008000a00 */
[----:B------:R-:W-:-:S09]  /*0080*/  UISETP.GT.AND.EX UP0, UPT, UR5, URZ, UPT, UP0 ;  /* 0x000000ff0500728c */ /* 0x000fd2000bf04300 */
        /* <DEDUP_REMOVED lines=9> */
[----:B------:R-:W1:Y:S01]  /*0120*/  LDC.64 R2, c[0x0][0x380] ;  /* 0x0000e000ff027b82 */ /* 0x000e620000000a00 */
[----:B------:R-:W2:Y:S01]  /*0130*/  LDCU.64 UR6, c[0x0][0x388] ;  /* 0x00007100ff0677ac */ /* 0x000ea20008000a00 */
[----:B-1----:R-:W-:-:S06]  /*0140*/  IMAD.WIDE.U32 R2, R0, 0x8, R2 ;  /* 0x0000000800027825 */ /* 0x002fcc00078e0002 */
[----:B0-----:R-:W5:Y:S01]  /*0150*/  LDG.E.64 R2, desc[UR8][R2.64] ;  /* 0x0000000802027981 */ /* 0x001f62000c1e1b00 */
[C---:B--2---:R-:W-:Y:S01]  /*0160*/  IADD3 R9, P0, PT, R0.reuse, UR6, RZ ;  /* 0x0000000600097c10 */ /* 0x044fe2000ff1e0ff */
[----:B------:R-:W-:-:S04]  /*0170*/  VIADD R10, R0, 0x100 ;  /* 0x00000100000a7836 */ /* 0x000fc80000000000 */
[----:B------:R-:W-:-:S08]  /*0180*/  IMAD.X R8, RZ, RZ, UR7, P0 ;  /* 0x00000007ff087e24 */ /* 0x000fd000080e06ff */
.L_x_238:
[----:B0-----:R-:W-:Y:S05]  /*0190*/  BSYNC.RECONVERGENT B1 ;  /* 0x0000000000017941 */ /* 0x001fea0003800200 */
.L_x_237:
[----:B------:R-:W-:Y:S01]  /*01a0*/  ISETP.GE.AND P0, PT, R10, UR4, PT ;  /* 0x000000040a007c0c */ /* 0x000fe2000bf06270 */
[----:B------:R-:W-:-:S12]  /*01b0*/  BSSY.RECONVERGENT B1, `(.L_x_239) ;  /* 0x00000a9000017945 */ /* 0x000fd80003800200 */
[----:B------:R-:W-:Y:S05]  /*01c0*/  @P0 BRA `(.L_x_240) ;  /* 0x00000008009c0947 */ /* 0x000fea0003800000 */
[----:B------:R-:W-:Y:S01]  /*01d0*/  LOP3.LUT R4, RZ, R10, RZ, 0x33, !PT ;  /* 0x0000000aff047212 */ /* 0x000fe200078e33ff */
[----:B------:R-:W-:Y:S04]  /*01e0*/  BSSY.RECONVERGENT B2, `(.L_x_241) ;  /* 0x0000034000027945 */ /* 0x000fe80003800200 */
[----:B------:R-:W-:-:S05]  /*01f0*/  VIADD R16, R4, UR4 ;  /* 0x0000000404107c36 */ /* 0x000fca0008000000 */
[----:B------:R-:W-:-:S04]  /*0200*/  LOP3.LUT R4, R16, 0x300, RZ, 0xc0, !PT ;  /* 0x0000030010047812 */ /* 0x000fc800078ec0ff */
[----:B------:R-:W-:-:S13]  /*0210*/  ISETP.NE.AND P0, PT, R4, 0x300, PT ;  /* 0x000003000400780c */ /* 0x000fda0003f05270 */
[----:B------:R-:W-:Y:S05]  /*0220*/  @!P0 BRA `(.L_x_242) ;  /* 0x0000000000bc8947 */ /* 0x000fea0003800000 */
[----:B------:R-:W0:Y:S01]  /*0230*/  LDC.64 R4, c[0x0][0x380] ;  /* 0x0000e000ff047b82 */ /* 0x000e220000000a00 */
[----:B------:R-:W1:Y:S01]  /*0240*/  LDCU.64 UR6, c[0x0][0x388] ;  /* 0x00007100ff0677ac */ /* 0x000e620008000a00 */
[----:B------:R-:W-:-:S04]  /*0250*/  LEA.HI R6, R16, 0x1, RZ, 0x18 ;  /* 0x0000000110067811 */ /* 0x000fc800078fc0ff */
[----:B------:R-:W-:-:S05]  /*0260*/  LOP3.LUT R6, R6, 0x3, RZ, 0xc0, !PT ;  /* 0x0000000306067812 */ /* 0x000fca00078ec0ff */
[----:B------:R-:W-:Y:S01]  /*0270*/  IMAD.MOV R11, RZ, RZ, -R6 ;  /* 0x000000ffff0b7224 */ /* 0x000fe200078e0a06 */
[C---:B-1----:R-:W-:Y:S01]  /*0280*/  IADD3 R14, P0, PT, R10.reuse, UR6, RZ ;  /* 0x000000060a0e7c10 */ /* 0x042fe2000ff1e0ff */
[----:B0-----:R-:W-:-:S04]  /*0290*/  IMAD.WIDE.U32 R4, R10, 0x8, R4 ;  /* 0x000000080a047825 */ /* 0x001fc800078e0004 */
[----:B------:R-:W-:Y:S02]  /*02a0*/  IMAD.MOV.U32 R12, RZ, RZ, R4 ;  /* 0x000000ffff0c7224 */ /* 0x000fe400078e0004 */
[----:B------:R-:W-:Y:S02]  /*02b0*/  IMAD.MOV.U32 R13, RZ, RZ, R5 ;  /* 0x000000ffff0d7224 */ /* 0x000fe400078e0005 */
[----:B------:R-:W-:-:S07]  /*02c0*/  IMAD.X R15, RZ, RZ, UR7, P0 ;  /* 0x00000007ff0f7e24 */ /* 0x000fce00080e06ff */
.L_x_245:
        /* <DEDUP_REMOVED lines=31> */
.L_x_244:
[----:B------:R-:W-:Y:S05]  /*04c0*/  BSYNC.RECONVERGENT B3 ;  /* 0x0000000000037941 */ /* 0x000fea0003800200 */
.L_x_243:
[----:B------:R-:W-:Y:S01]  /*04d0*/  IADD3 R14, P0, PT, R14, 0x100, RZ ;  /* 0x000001000e0e7810 */ /* 0x000fe20007f1e0ff */
[----:B------:R-:W-:Y:S02]  /*04e0*/  VIADD R10, R10, 0x100 ;  /* 0x000001000a0a7836 */ /* 0x000fe40000000000 */
[----:B------:R-:W-:Y:S02]  /*04f0*/  IMAD.X R13, RZ, RZ, R13, P3 ;  /* 0x000000ffff0d7224 */ /* 0x000fe400018e060d */
[----:B------:R-:W-:Y:S01]  /*0500*/  IMAD.X R15, RZ, RZ, R15, P0 ;  /* 0x000000ffff0f7224 */ /* 0x000fe200000e060f */
[----:B------:R-:W-:Y:S07]  /*0510*/  @P2 BRA `(.L_x_245) ;  /* 0xfffffffc006c2947 */ /* 0x000fee000383ffff */
.L_x_242:
[----:B------:R-:W-:Y:S05]  /*0520*/  BSYNC.RECONVERGENT B2 ;  /* 0x0000000000027941 */ /* 0x000fea0003800200 */
.L_x_241:
[----:B------:R-:W-:-:S13]  /*0530*/  ISETP.GE.U32.AND P0, PT, R16, 0x300, PT ;  /* 0x000003001000780c */ /* 0x000fda0003f06070 */
[----:B------:R-:W-:Y:S05]  /*0540*/  @!P0 BRA `(.L_x_240) ;  /* 0x0000000400bc8947 */ /* 0x000fea0003800000 */
[----:B------:R-:W0:Y:S01]  /*0550*/  LDC.64 R4, c[0x0][0x380] ;  /* 0x0000e000ff047b82 */ /* 0x000e220000000a00 */
[----:B------:R-:W-:-:S07]  /*0560*/  VIADD R20, R10, 0x200 ;  /* 0x000002000a147836 */ /* 0x000fce0000000000 */
[----:B------:R-:W1:Y:S02]  /*0570*/  LDC.64 R6, c[0x0][0x388] ;  /* 0x0000e200ff067b82 */ /* 0x000e640000000a00 */
.L_x_254:
[----:B------:R-:W-:-:S04]  /*0580*/  VIADD R17, R20, 0xfffffe00 ;  /* 0xfffffe0014117836 */ /* 0x000fc80000000000 */
[----:B0-----:R-:W-:-:S05]  /*0590*/  IMAD.WIDE R24, R17, 0x8, R4 ;  /* 0x0000000811187825 */ /* 0x001fca00078e0204 */
[----:B------:R-:W2:Y:S04]  /*05a0*/  LDG.E.64 R18, desc[UR8][R24.64] ;  /* 0x0000000818127981 */ /* 0x000ea8000c1e1b00 */
[----:B-----5:R0:W5:Y:S04]  /*05b0*/  LDG.E.64 R14, desc[UR8][R24.64+0x800] ;  /* 0x00080008180e7981 */ /* 0x020168000c1e1b00 */
[----:B------:R0:W5:Y:S04]  /*05c0*/  LDG.E.64 R12, desc[UR8][R24.64+0x1000] ;  /* 0x00100008180c7981 */ /* 0x000168000c1e1b00 */
[----:B------:R0:W5:Y:S01]  /*05d0*/  LDG.E.64 R10, desc[UR8][R24.64+0x1800] ;  /* 0x00180008180a7981 */ /* 0x000162000c1e1b00 */
[----:B-1----:R-:W-:Y:S01]  /*05e0*/  IADD3 R26, P1, PT, R17, R6, RZ ;  /* 0x00000006111a7210 */ /* 0x002fe20007f3e0ff */
[----:B------:R-:W-:Y:S01]  /*05f0*/  BSSY.RECONVERGENT B2, `(.L_x_246) ;  /* 0x0000017000027945 */ /* 0x000fe20003800200 */
[----:B------:R-:W-:-:S02]  /*0600*/  VIADD R23, R20, 0xffffff00 ;  /* 0xffffff0014177836 */ /* 0x000fc40000000000 */
[----:B------:R-:W-:Y:S01]  /*0610*/  LEA.HI.X.SX32 R27, R17, R7, 0x1, P1 ;  /* 0x00000007111b7211 */ /* 0x000fe200008f0eff */
[----:B------:R-:W-:-:S04]  /*0620*/  IMAD.MOV.U32 R22, RZ, RZ, R26 ;  /* 0x000000ffff167224 */ /* 0x000fc800078e001a */
        /* <DEDUP_REMOVED lines=19> */
.L_x_247:
[----:B------:R-:W-:Y:S05]  /*0760*/  BSYNC.RECONVERGENT B2 ;  /* 0x0000000000027941 */ /* 0x000fea0003800200 */
.L_x_246:
[----:B-----5:R-:W-:Y:S01]  /*0770*/  DSETP.GEU.AND P0, PT, |R16|, |R14|, PT ;  /* 0x4000000e1000722a */ /* 0x020fe20003f0e200 */
[C---:B------:R-:W-:Y:S01]  /*0780*/  IADD3 R19, P1, PT, R23.reuse, R6, RZ ;  /* 0x0000000617137210 */ /* 0x040fe20007f3e0ff */
[----:B------:R-:W-:Y:S01]  /*0790*/  BSSY.RECONVERGENT B2, `(.L_x_248) ;  /* 0x0000015000027945 */ /* 0x000fe20003800200 */
[----:B------:R-:W-:Y:S02]  /*07a0*/  IMAD.MOV.U32 R2, RZ, RZ, R14 ;  /* 0x000000ffff027224 */ /* 0x000fe400078e000e */
[----:B------:R-:W-:Y:S01]  /*07b0*/  LEA.HI.X.SX32 R18, R23, R7, 0x1, P1 ;  /* 0x0000000717127211 */ /* 0x000fe200008f0eff */
[----:B------:R-:W-:Y:S02]  /*07c0*/  IMAD.MOV.U32 R9, RZ, RZ, R19 ;  /* 0x000000ffff097224 */ /* 0x000fe400078e0013 */
[----:B------:R-:W-:Y:S01]  /*07d0*/  IMAD.MOV.U32 R3, RZ, RZ, R15 ;  /* 0x000000ffff037224 */ /* 0x000fe200078e000f */
[----:B------:R-:W-:-:S05]  /*07e0*/  MOV R8, R18 ;  /* 0x0000001200087202 */ /* 0x000fca0000000f00 */
        /* <DEDUP_REMOVED lines=15> */
.L_x_249:
[----:B------:R-:W-:Y:S05]  /*08e0*/  BSYNC.RECONVERGENT B2 ;  /* 0x0000000000027941 */ /* 0x000fea0003800200 */
.L_x_248:
[----:B------:R-:W-:Y:S01]  /*08f0*/  DSETP.GEU.AND P0, PT, |R2|, |R12|, PT ;  /* 0x4000000c0200722a */ /* 0x000fe20003f0e200 */
[CC--:B------:R-:W-:Y:S01]  /*0900*/  IADD3 R22, P1, PT, R20.reuse, R6.reuse, RZ ;  /* 0x0000000614167210 */ /* 0x0c0fe20007f3e0ff */
[C---:B------:R-:W-:Y:S01]  /*0910*/  VIADD R16, R20.reuse, 0x100 ;  /* 0x0000010014107836 */ /* 0x040fe20000000000 */
[----:B------:R-:W-:Y:S01]  /*0920*/  BSSY.RECONVERGENT B2, `(.L_x_250) ;  /* 0x0000016000027945 */ /* 0x000fe20003800200 */
[----:B------:R-:W-:Y:S01]  /*0930*/  IMAD.MOV.U32 R14, RZ, RZ, R12 ;  /* 0x000000ffff0e7224 */ /* 0x000fe200078e000c */
[----:B------:R-:W-:Y:S01]  /*0940*/  LEA.HI.X.SX32 R19, R20, R7, 0x1, P1 ;  /* 0x0000000714137211 */ /* 0x000fe200008f0eff */
[----:B------:R-:W-:Y:S01]  /*0950*/  IMAD.MOV.U32 R17, RZ, RZ, R22 ;  /* 0x000000ffff117224 */ /* 0x000fe200078e0016 */
[----:B------:R-:W-:Y:S01]  /*0960*/  IADD3 R24, P2, PT, R16, R6, RZ ;  /* 0x0000000610187210 */ /* 0x000fe20007f5e0ff */
[----:B------:R-:W-:Y:S02]  /*0970*/  IMAD.MOV.U32 R15, RZ, RZ, R13 ;  /* 0x000000ffff0f7224 */ /* 0x000fe400078e000d */
[----:B------:R-:W-:-:S04]  /*0980*/  IMAD.MOV.U32 R18, RZ, RZ, R19 ;  /* 0x000000ffff127224 */ /* 0x000fc800078e0013 */
[----:B------:R-:W-:Y:S06]  /*0990*/  @!P0 BRA `(.L_x_251) ;  /* 0x0000000000388947 */ /* 0x000fec0003800000 */
        /* <DEDUP_REMOVED lines=14> */
.L_x_251:
[----:B------:R-:W-:Y:S05]  /*0a80*/  BSYNC.RECONVERGENT B2 ;  /* 0x0000000000027941 */ /* 0x000fea0003800200 */
.L_x_250:
[----:B------:R-:W-:Y:S01]  /*0a90*/  DSETP.GEU.AND P0, PT, |R14|, |R10|, PT ;  /* 0x4000000a0e00722a */ /* 0x000fe20003f0e200 */
[----:B------:R-:W-:Y:S01]  /*0aa0*/  LEA.HI.X.SX32 R13, R16, R7, 0x1, P2 ;  /* 0x00000007100d7211 */ /* 0x000fe200010f0eff */
[----:B------:R-:W-:Y:S01]  /*0ab0*/  BSSY.RECONVERGENT B2, `(.L_x_252) ;  /* 0x0000014000027945 */ /* 0x000fe20003800200 */
[----:B------:R-:W-:Y:S02]  /*0ac0*/  IMAD.MOV.U32 R9, RZ, RZ, R24 ;  /* 0x000000ffff097224 */ /* 0x000fe400078e0018 */
[----:B------:R-:W-:Y:S02]  /*0ad0*/  IMAD.MOV.U32 R2, RZ, RZ, R10 ;  /* 0x000000ffff027224 */ /* 0x000fe400078e000a */
[----:B------:R-:W-:Y:S02]  /*0ae0*/  IMAD.MOV.U32 R8, RZ, RZ, R13 ;  /* 0x000000ffff087224 */ /* 0x000fe400078e000d */
[----:B------:R-:W-:-:S05]  /*0af0*/  IMAD.MOV.U32 R3, RZ, RZ, R11 ;  /* 0x000000ffff037224 */ /* 0x000fca00078e000b */
        /* <DEDUP_REMOVED lines=15> */
.L_x_253:
[----:B------:R-:W-:Y:S05]  /*0bf0*/  BSYNC.RECONVERGENT B2 ;  /* 0x0000000000027941 */ /* 0x000fea0003800200 */
.L_x_252:
[C---:B------:R-:W-:Y:S02]  /*0c00*/  VIADD R10, R20.reuse, 0x200 ;  /* 0x00000200140a7836 */ /* 0x040fe40000000000 */
[----:B------:R-:W-:-:S03]  /*0c10*/  VIADD R20, R20, 0x400 ;  /* 0x0000040014147836 */ /* 0x000fc60000000000 */
[----:B------:R-:W-:-:S13]  /*0c20*/  ISETP.GE.AND P0, PT, R10, UR5, PT ;  /* 0x000000050a007c0c */ /* 0x000fda000bf06270 */
[----:B------:R-:W-:Y:S05]  /*0c30*/  @!P0 BRA `(.L_x_254) ;  /* 0xfffffff800508947 */ /* 0x000fea000383ffff */
.L_x_240:
[----:B------:R-:W-:Y:S05]  /*0c40*/  BSYNC.RECONVERGENT B1 ;  /* 0x0000000000017941 */ /* 0x000fea0003800200 */
.L_x_239:
[----:B------:R-:W0:Y:S02]  /*0c50*/  LDCU UR6, c[0x0][0x398] ;  /* 0x00007300ff0677ac */ /* 0x000e240008000800 */
[----:B0-----:R-:W-:-:S09]  /*0c60*/  UISETP.GE.AND UP0, UPT, UR6, 0x100, UPT ;  /* 0x000001000600788c */ /* 0x001fd2000bf06270 */
[----:B------:R-:W-:Y:S05]  /*0c70*/  BRA.U !UP0, `(.L_x_255) ;  /* 0x0000001508507547 */ /* 0x000fea000b800000 */
        /* <DEDUP_REMOVED lines=32> */
.L_x_257:
[----:B------:R-:W-:Y:S05]  /*0e80*/  BSYNC.RECONVERGENT B1 ;  /* 0x0000000000017941 */ /* 0x000fea0003800200 */
.L_x_256:
        /* <DEDUP_REMOVED lines=31> */
.L_x_259:
[----:B------:R-:W-:Y:S05]  /*1080*/  BSYNC.RECONVERGENT B1 ;  /* 0x0000000000017941 */ /* 0x000fea0003800200 */
.L_x_258:
[----:B------:R-:W-:Y:S01]  /*1090*/  ISETP.GT.AND P0, PT, R10, 0x1b, PT ;  /* 0x0000001b0a00780c */ /* 0x000fe20003f04270 */
[----:B-1----:R1:W1:Y:S01]  /*10a0*/  SHFL.DOWN PT, R6, R2, 0x4, 0x1f ;  /* 0x08801f0002067f89 */ /* 0x00226200000e0000 */
[----:B------:R-:W-:Y:S01]  /*10b0*/  BSSY.RECONVERGENT B1, `(.L_x_260) ;  /* 0x000001d000017945 */ /* 0x000fe20003800200 */
[----:B0-----:R-:W-:Y:S02]  /*10c0*/  IMAD.MOV.U32 R11, RZ, RZ, R8 ;  /* 0x000000ffff0b7224 */ /* 0x001fe400078e0008 */
[----:B--2---:R0:W2:Y:S01]  /*10d0*/  SHFL.DOWN PT, R7, R3, 0x4, 0x1f ;  /* 0x08801f0003077f89 */ /* 0x0040a200000e0000 */
[----:B------:R-:W-:Y:S02]  /*10e0*/  IMAD.MOV.U32 R12, RZ, RZ, R9 ;  /* 0x000000ffff0c7224 */ /* 0x000fe400078e0009 */
[----:B------:R-:W-:Y:S01]  /*10f0*/  IMAD.MOV.U32 R4, RZ, RZ, R2 ;  /* 0x000000ffff047224 */ /* 0x000fe200078e0002 */
[----:B----4-:R0:W4:Y:S01]  /*1100*/  SHFL.DOWN PT, R13, R8, 0x4, 0x1f ;  /* 0x08801f00080d7f89 */ /* 0x01012200000e0000 */
[----:B------:R-:W-:-:S03]  /*1110*/  IMAD.MOV.U32 R5, RZ, RZ, R3 ;  /* 0x000000ffff057224 */ /* 0x000fc600078e0003 */
[----:B---3--:R0:W3:Y:S01]  /*1120*/  SHFL.DOWN PT, R14, R9, 0x4, 0x1f ;  /* 0x08801f00090e7f89 */ /* 0x0080e200000e0000 */
[----:B------:R-:W-:Y:S05]  /*1130*/  @P0 BRA `(.L_x_261) ;  /* 0x0000000000500947 */ /* 0x000fea0003800000 */
[----:B-12---:R-:W-:Y:S01]  /*1140*/  DSETP.GEU.AND P0, PT, |R2|, |R6|, PT ;  /* 0x400000060200722a */ /* 0x006fe20003f0e200 */
[----:B----4-:R-:W-:Y:S02]  /*1150*/  IMAD.MOV.U32 R11, RZ, RZ, R13 ;  /* 0x000000ffff0b7224 */ /* 0x010fe400078e000d */
        /* <DEDUP_REMOVED lines=18> */
.L_x_261:
[----:B------:R-:W-:Y:S05]  /*1280*/  BSYNC.RECONVERGENT B1 ;  /* 0x0000000000017941 */ /* 0x000fea0003800200 */
.L_x_260:
        /* <DEDUP_REMOVED lines=31> */
.L_x_263:
[----:B------:R-:W-:Y:S05]  /*1480*/  BSYNC.RECONVERGENT B1 ;  /* 0x0000000000017941 */ /* 0x000fea0003800200 */
.L_x_262:
[----:B------:R-:W-:Y:S01]  /*1490*/  ISETP.GT.AND P0, PT, R10, 0xf, PT ;  /* 0x0000000f0a00780c */ /* 0x000fe20003f04270 */
[----:B-1----:R1:W1:Y:S01]  /*14a0*/  SHFL.DOWN PT, R4, R2, 0x10, 0x1f ;  /* 0x0a001f0002047f89 */ /* 0x00226200000e0000 */
[----:B------:R-:W-:Y:S01]  /*14b0*/  BSSY.RECONVERGENT B1, `(.L_x_264) ;  /* 0x000001d000017945 */ /* 0x000fe20003800200 */
[----:B---3--:R-:W-:Y:S01]  /*14c0*/  MOV R14, R8 ;  /* 0x00000008000e7202 */ /* 0x008fe20000000f00 */
[----:B------:R-:W-:Y:S01]  /*14d0*/  IMAD.MOV.U32 R15, RZ, RZ, R9 ;  /* 0x000000ffff0f7224 */ /* 0x000fe200078e0009 */
[----:B0-----:R0:W3:Y:S01]  /*14e0*/  SHFL.DOWN PT, R5, R3, 0x10, 0x1f ;  /* 0x0a001f0003057f89 */ /* 0x0010e200000e0000 */
[----:B------:R-:W-:Y:S02]  /*14f0*/  IMAD.MOV.U32 R12, RZ, RZ, R2 ;  /* 0x000000ffff0c7224 */ /* 0x000fe400078e0002 */
[----:B----4-:R-:W-:Y:S01]  /*1500*/  IMAD.MOV.U32 R13, RZ, RZ, R3 ;  /* 0x000000ffff0d7224 */ /* 0x010fe200078e0003 */
[----:B--2---:R0:W2:Y:S04]  /*1510*/  SHFL.DOWN PT, R7, R8, 0x10, 0x1f ;  /* 0x0a001f0008077f89 */ /* 0x0040a800000e0000 */
[----:B------:R0:W4:Y:S01]  /*1520*/  SHFL.DOWN PT, R6, R9, 0x10, 0x1f ;  /* 0x0a001f0009067f89 */ /* 0x00012200000e0000 */
        /* <DEDUP_REMOVED lines=21> */
.L_x_265:
[----:B------:R-:W-:Y:S05]  /*1680*/  BSYNC.RECONVERGENT B1 ;  /* 0x0000000000017941 */ /* 0x000fea0003800200 */
.L_x_264:
        /* <DEDUP_REMOVED lines=11> */
.L_x_267:
[----:B------:R-:W-:Y:S05]  /*1740*/  BSYNC.RECONVERGENT B1 ;  /* 0x0000000000017941 */ /* 0x000fea0003800200 */
.L_x_266:
        /* <DEDUP_REMOVED lines=8> */
[----:B-1234-:R-:W1:Y:S04]  /*17d0*/  LDS.128 R4, [R0+0x20] ;  /* 0x0000200000047984 */ /* 0x01ee680000000c00 */
[----:B------:R2:W3:Y:S04]  /*17e0*/  LDS.64 R2, [R0+0x80] ;  /* 0x0000800000027984 */ /* 0x0004e80000000a00 */
[----:B------:R2:W4:Y:S01]  /*17f0*/  LDS.128 R8, [R0+0x30] ;  /* 0x0000300000087984 */ /* 0x0005220000000c00 */
        /* <DEDUP_REMOVED lines=20> */
.L_x_270:
[----:B------:R-:W-:Y:S05]  /*1940*/  BSYNC.RECONVERGENT B1 ;  /* 0x0000000000017941 */ /* 0x000fea0003800200 */
.L_x_269:
        /* <DEDUP_REMOVED lines=23> */
.L_x_272:
[----:B------:R-:W-:Y:S05]  /*1ac0*/  BSYNC.RECONVERGENT B1 ;  /* 0x0000000000017941 */ /* 0x000fea0003800200 */
.L_x_271:
        /* <DEDUP_REMOVED lines=21> */
.L_x_274:
[----:B------:R-:W-:Y:S05]  /*1c20*/  BSYNC.RECONVERGENT B1 ;  /* 0x0000000000017941 */ /* 0x000fea0003800200 */
.L_x_273:
[----:B------:R0:W1:Y:S01]  /*1c30*/  LDS.128 R8, [R0+0x60] ;  /* 0x0000600000087984 */ /* 0x0000620000000c00 */
[----:B------:R-:W-:Y:S01]  /*1c40*/  DSETP.GEU.AND P0, PT, |R20|, |R14|, PT ;  /* 0x4000000e1400722a */ /* 0x000fe20003f0e200 */
[----:B------:R-:W-:Y:S01]  /*1c50*/  BSSY.RECONVERGENT B1, `(.L_x_275) ;  /* 0x0000015000017945 */ /* 0x000fe20003800200 */
[----:B------:R-:W-:Y:S01]  /*1c60*/  MOV R12, R14 ;  /* 0x0000000e000c7202 */ /* 0x000fe20000000f00 */
        /* <DEDUP_REMOVED lines=19> */
.L_x_276:
[----:B------:R-:W-:Y:S05]  /*1da0*/  BSYNC.RECONVERGENT B1 ;  /* 0x0000000000017941 */ /* 0x000fea0003800200 */
.L_x_275:
        /* <DEDUP_REMOVED lines=21> */
.L_x_278:
[----:B------:R-:W-:Y:S05]  /*1f00*/  BSYNC.RECONVERGENT B1 ;  /* 0x0000000000017941 */ /* 0x000fea0003800200 */
.L_x_277:
        /* <DEDUP_REMOVED lines=21> */
.L_x_280:
[----:B------:R-:W-:Y:S05]  /*2060*/  BSYNC.RECONVERGENT B1 ;  /* 0x0000000000017941 */ /* 0x000fea0003800200 */
.L_x_279:
        /* <DEDUP_REMOVED lines=21> */
.L_x_255:
[----:B------:R-:W0:Y:S01]  /*21c0*/  S2R R4, SR_LANEID ;  /* 0x0000000000047919 */ /* 0x000e220000000000 */
[----:B------:R-:W-:Y:S01]  /*21d0*/  LOP3.LUT R5, R0, 0x3e0, RZ, 0xc0, !PT ;  /* 0x000003e000057812 */ /* 0x000fe200078ec0ff */
[----:B------:R-:W-:Y:S01]  /*21e0*/  BSSY.RECONVERGENT B1, `(.L_x_281) ;  /* 0x0000024000017945 */ /* 0x000fe20003800200 */
[----:B------:R-:W-:Y:S02]  /*21f0*/  IMAD.MOV.U32 R12, RZ, RZ, R9 ;  /* 0x000000ffff0c7224 */ /* 0x000fe400078e0009 */
[----:B------:R-:W-:Y:S02]  /*2200*/  IMAD.MOV.U32 R14, RZ, RZ, R8 ;  /* 0x000000ffff0e7224 */ /* 0x000fe400078e0008 */
[----:B------:R-:W-:Y:S01]  /*2210*/  VIADD R6, R5, 0x20 ;  /* 0x0000002005067836 */ /* 0x000fe20000000000 */
[----:B------:R-:W-:Y:S01]  /*2220*/  LOP3.LUT R5, RZ, R5, RZ, 0x33, !PT ;  /* 0x00000005ff057212 */ /* 0x000fe200078e33ff */
[----:B-----5:R-:W-:-:S03]  /*2230*/  IMAD.MOV.U32 R7, RZ, RZ, R3 ;  /* 0x000000ffff077224 */ /* 0x020fc600078e0003 */
[----:B------:R-:W-:Y:S01]  /*2240*/  ISETP.GT.AND P0, PT, R6, UR6, PT ;  /* 0x0000000606007c0c */ /* 0x000fe2000bf04270 */
[----:B------:R-:W-:Y:S01]  /*2250*/  VIADD R5, R5, UR6 ;  /* 0x0000000605057c36 */ /* 0x000fe20008000000 */
[----:B------:R-:W-:-:S04]  /*2260*/  MOV R6, R2 ;  /* 0x0000000200067202 */ /* 0x000fc80000000f00 */
[----:B------:R-:W-:-:S05]  /*2270*/  SEL R5, R5, 0x1f, P0 ;  /* 0x0000001f05057807 */ /* 0x000fca0000000000 */
[----:B------:R1:W2:Y:S04]  /*2280*/  SHFL.DOWN PT, R10, R2, 0x1, R5 ;  /* 0x08200000020a7989 */ /* 0x0002a800000e0005 */
[----:B------:R1:W3:Y:S04]  /*2290*/  SHFL.DOWN PT, R11, R3, 0x1, R5 ;  /* 0x08200000030b7989 */ /* 0x0002e800000e0005 */
[----:B------:R1:W4:Y:S01]  /*22a0*/  SHFL.DOWN PT, R16, R9, 0x1, R5 ;  /* 0x0820000009107989 */ /* 0x00032200000e0005 */
[----:B0-----:R-:W-:-:S03]  /*22b0*/  ISETP.GE.AND P0, PT, R4, R5, PT ;  /* 0x000000050400720c */ /* 0x001fc60003f06270 */
[----:B------:R1:W0:Y:S10]  /*22c0*/  SHFL.DOWN PT, R13, R8, 0x1, R5 ;  /* 0x08200000080d7989 */ /* 0x00023400000e0005 */
[----:B-1----:R-:W-:Y:S05]  /*22d0*/  @P0 BRA `(.L_x_282) ;  /* 0x0000000000500947 */ /* 0x002fea0003800000 */
[----:B--23--:R-:W-:Y:S01]  /*22e0*/  DSETP.GEU.AND P0, PT, |R2|, |R10|, PT ;  /* 0x4000000a0200722a */ /* 0x00cfe20003f0e200 */
        /* <DEDUP_REMOVED lines=19> */
.L_x_282:
[----:B------:R-:W-:Y:S05]  /*2420*/  BSYNC.RECONVERGENT B1 ;  /* 0x0000000000017941 */ /* 0x000fea0003800200 */
.L_x_281:
[----:B------:R-:W-:Y:S01]  /*2430*/  VIADD R2, R4, 0x2 ;  /* 0x0000000204027836 */ /* 0x000fe20000000000 */
[----:B------:R1:W1:Y:S01]  /*2440*/  SHFL.DOWN PT, R8, R6, 0x2, R5 ;  /* 0x0840000006087989 */ /* 0x00026200000e0005 */
[----:B------:R-:W-:Y:S01]  /*2450*/  BSSY.RECONVERGENT B1, `(.L_x_283) ;  /* 0x000001e000017945 */ /* 0x000fe20003800200 */
[----:B--2---:R-:W-:Y:S02]  /*2460*/  IMAD.MOV.U32 R10, RZ, RZ, R12 ;  /* 0x000000ffff0a7224 */ /* 0x004fe400078e000c */
[----:B------:R-:W-:Y:S01]  /*2470*/  ISETP.GT.AND P0, PT, R2, R5, PT ;  /* 0x000000050200720c */ /* 0x000fe20003f04270 */
[----:B------:R2:W1:Y:S01]  /*2480*/  SHFL.DOWN PT, R9, R7, 0x2, R5 ;  /* 0x0840000007097989 */ /* 0x00046200000e0005 */
[----:B----4-:R-:W-:Y:S02]  /*2490*/  IMAD.MOV.U32 R16, RZ, RZ, R14 ;  /* 0x000000ffff107224 */ /* 0x010fe400078e000e */
[----:B------:R-:W-:Y:S01]  /*24a0*/  IMAD.MOV.U32 R2, RZ, RZ, R6 ;  /* 0x000000ffff027224 */ /* 0x000fe200078e0006 */
[----:B---3--:R2:W3:Y:S01]  /*24b0*/  SHFL.DOWN PT, R11, R12, 0x2, R5 ;  /* 0x084000000c0b7989 */ /* 0x0084e200000e0005 */
[----:B------:R-:W-:-:S03]  /*24c0*/  IMAD.MOV.U32 R3, RZ, RZ, R7 ;  /* 0x000000ffff037224 */ /* 0x000fc600078e0007 */
[----:B0-----:R2:W0:Y:S04]  /*24d0*/  SHFL.DOWN PT, R13, R14, 0x2, R5 ;  /* 0x084000000e0d7989 */ /* 0x00142800000e0005 */
        /* <DEDUP_REMOVED lines=21> */
.L_x_284:
[----:B------:R-:W-:Y:S05]  /*2630*/  BSYNC.RECONVERGENT B1 ;  /* 0x0000000000017941 */ /* 0x000fea0003800200 */
.L_x_283:
[----:B-1----:R-:W-:Y:S01]  /*2640*/  VIADD R6, R4, 0x4 ;  /* 0x0000000404067836 */ /* 0x002fe20000000000 */
[----:B------:R1:W4:Y:S01]  /*2650*/  SHFL.DOWN PT, R8, R2, 0x4, R5 ;  /* 0x0880000002087989 */ /* 0x00032200000e0005 */
[----:B------:R-:W-:Y:S01]  /*2660*/  BSSY.RECONVERGENT B1, `(.L_x_285) ;  /* 0x000001e000017945 */ /* 0x000fe20003800200 */
[----:B--2---:R-:W-:Y:S02]  /*2670*/  IMAD.MOV.U32 R12, RZ, RZ, R10 ;  /* 0x000000ffff0c7224 */ /* 0x004fe400078e000a */
[----:B------:R-:W-:Y:S01]  /*2680*/  ISETP.GT.AND P0, PT, R6, R5, PT ;  /* 0x000000050600720c */ /* 0x000fe20003f04270 */
[----:B------:R1:W2:Y:S01]  /*2690*/  SHFL.DOWN PT, R9, R3, 0x4, R5 ;  /* 0x0880000003097989 */ /* 0x0002a200000e0005 */
[----:B------:R-:W-:Y:S02]  /*26a0*/  IMAD.MOV.U32 R14, RZ, RZ, R16 ;  /* 0x000000ffff0e7224 */ /* 0x000fe400078e0010 */
[----:B------:R-:W-:Y:S01]  /*26b0*/  IMAD.MOV.U32 R6, RZ, RZ, R2 ;  /* 0x000000ffff067224 */ /* 0x000fe200078e0002 */
[----:B---3--:R1:W3:Y:S01]  /*26c0*/  SHFL.DOWN PT, R11, R10, 0x4, R5 ;  /* 0x088000000a0b7989 */ /* 0x0082e200000e0005 */
[----:B------:R-:W-:-:S03]  /*26d0*/  IMAD.MOV.U32 R7, RZ, RZ, R3 ;  /* 0x000000ffff077224 */ /* 0x000fc600078e0003 */
[----:B0-----:R1:W0:Y:S04]  /*26e0*/  SHFL.DOWN PT, R13, R16, 0x4, R5 ;  /* 0x08800000100d7989 */ /* 0x00122800000e0005 */
[----:B------:R-:W-:Y:S05]  /*26f0*/  @P0 BRA `(.L_x_286) ;  /* 0x0000000000500947 */ /* 0x000fea0003800000 */
[----:B--2-4-:R-:W-:Y:S01]  /*2700*/  DSETP.GEU.AND P0, PT, |R2|, |R8|, PT ;  /* 0x400000080200722a */ /* 0x014fe20003f0e200 */
        /* <DEDUP_REMOVED lines=19> */
.L_x_286:
[----:B------:R-:W-:Y:S05]  /*2840*/  BSYNC.RECONVERGENT B1 ;  /* 0x0000000000017941 */ /* 0x000fea0003800200 */
.L_x_285:
[----:B-1----:R-:W-:Y:S01]  /*2850*/  IADD3 R2, PT, PT, R4, 0x8, RZ ;  /* 0x0000000804027810 */ /* 0x002fe20007ffe0ff */
[----:B----4-:R1:W4:Y:S01]  /*2860*/  SHFL.DOWN PT, R8, R6, 0x8, R5 ;  /* 0x0900000006087989 */ /* 0x01032200000e0005 */
[----:B------:R-:W-:Y:S01]  /*2870*/  BSSY.RECONVERGENT B1, `(.L_x_287) ;  /* 0x000001e000017945 */ /* 0x000fe20003800200 */
[----:B------:R-:W-:Y:S01]  /*2880*/  IMAD.MOV.U32 R10, RZ, RZ, R12 ;  /* 0x000000ffff0a7224 */ /* 0x000fe200078e000c */
[----:B------:R-:W-:Y:S01]  /*2890*/  ISETP.GT.AND P0, PT, R2, R5, PT ;  /* 0x000000050200720c */ /* 0x000fe20003f04270 */
[----:B--2---:R1:W2:Y:S01]  /*28a0*/  SHFL.DOWN PT, R9, R7, 0x8, R5 ;  /* 0x0900000007097989 */ /* 0x0042a200000e0005 */
        /* <DEDUP_REMOVED lines=26> */
.L_x_288:
[----:B------:R-:W-:Y:S05]  /*2a50*/  BSYNC.RECONVERGENT B1 ;  /* 0x0000000000017941 */ /* 0x000fea0003800200 */
.L_x_287:
[----:B----4-:R-:W-:Y:S01]  /*2a60*/  VIADD R8, R4, 0x10 ;  /* 0x0000001004087836 */ /* 0x010fe20000000000 */
[----:B-1----:R1:W4:Y:S01]  /*2a70*/  SHFL.DOWN PT, R6, R2, 0x10, R5 ;  /* 0x0a00000002067989 */ /* 0x00232200000e0005 */
[----:B------:R-:W-:Y:S01]  /*2a80*/  BSSY.RECONVERGENT B1, `(.L_x_289) ;  /* 0x000001e000017945 */ /* 0x000fe20003800200 */
[----:B------:R-:W-:Y:S02]  /*2a90*/  IMAD.MOV.U32 R14, RZ, RZ, R10 ;  /* 0x000000ffff0e7224 */ /* 0x000fe400078e000a */
[----:B------:R-:W-:Y:S01]  /*2aa0*/  ISETP.GT.AND P0, PT, R8, R5, PT ;  /* 0x000000050800720c */ /* 0x000fe20003f04270 */
[----:B------:R1:W1:Y:S01]  /*2ab0*/  SHFL.DOWN PT, R7, R3, 0x10, R5 ;  /* 0x0a00000003077989 */ /* 0x00026200000e0005 */
[----:B------:R-:W-:Y:S02]  /*2ac0*/  IMAD.MOV.U32 R15, RZ, RZ, R16 ;  /* 0x000000ffff0f7224 */ /* 0x000fe400078e0010 */
[----:B------:R-:W-:Y:S01]  /*2ad0*/  IMAD.MOV.U32 R12, RZ, RZ, R2 ;  /* 0x000000ffff0c7224 */ /* 0x000fe200078e0002 */
[----:B--2---:R2:W1:Y:S01]  /*2ae0*/  SHFL.DOWN PT, R9, R10, 0x10, R5 ;  /* 0x0a0000000a097989 */ /* 0x00446200000e0005 */
[----:B0-----:R-:W-:-:S03]  /*2af0*/  IMAD.MOV.U32 R13, RZ, RZ, R3 ;  /* 0x000000ffff0d7224 */ /* 0x001fc600078e0003 */
[----:B---3--:R2:W0:Y:S04]  /*2b00*/  SHFL.DOWN PT, R11, R16, 0x10, R5 ;  /* 0x0a000000100b7989 */ /* 0x00842800000e0005 */
[----:B------:R-:W-:Y:S05]  /*2b10*/  @P0 BRA `(.L_x_290) ;  /* 0x0000000000500947 */ /* 0x000fea0003800000 */
[----:B-1--4-:R-:W-:Y:S01]  /*2b20*/  DSETP.GEU.AND P0, PT, |R2|, |R6|, PT ;  /* 0x400000060200722a */ /* 0x012fe20003f0e200 */
[----:B------:R-:W-:Y:S02]  /*2b30*/  IMAD.MOV.U32 R14, RZ, RZ, R9 ;  /* 0x000000ffff0e7224 */ /* 0x000fe400078e0009 */
        /* <DEDUP_REMOVED lines=18> */
.L_x_290:
[----:B------:R-:W-:Y:S05]  /*2c60*/  BSYNC.RECONVERGENT B1 ;  /* 0x0000000000017941 */ /* 0x000fea0003800200 */
.L_x_289:
[----:B------:R-:W-:Y:S01]  /*2c70*/  ISETP.NE.AND P0, PT, R4, RZ, PT ;  /* 0x000000ff0400720c */ /* 0x000fe20003f05270 */
[----:B------:R-:W-:-:S12]  /*2c80*/  BSSY.RECONVERGENT B1, `(.L_x_291) ;  /* 0x000000a000017945 */ /* 0x000fd80003800200 */
[----:B------:R-:W-:Y:S05]  /*2c90*/  @P0 BRA `(.L_x_292) ;  /* 0x0000000000200947 */ /* 0x000fea0003800000 */
[----:B------:R-:W3:Y:S01]  /*2ca0*/  S2R R4, SR_CgaCtaId ;  /* 0x0000000000047919 */ /* 0x000ee20000008800 */
[----:B-1----:R-:W-:Y:S02]  /*2cb0*/  MOV R3, 0x400 ;  /* 0x0000040000037802 */ /* 0x002fe40000000f00 */
[----:B------:R-:W-:-:S04]  /*2cc0*/  SHF.R.U32.HI R2, RZ, 0x1, R0 ;  /* 0x00000001ff027819 */ /* 0x000fc80000011600 */
[----:B------:R-:W-:Y:S02]  /*2cd0*/  LOP3.LUT R2, R2, 0x1f0, RZ, 0xc0, !PT ;  /* 0x000001f002027812 */ /* 0x000fe400078ec0ff */
[----:B---3--:R-:W-:-:S05]  /*2ce0*/  LEA R3, R4, R3, 0x18 ;  /* 0x0000000304037211 */ /* 0x008fca00078ec0ff */
[----:B------:R-:W-:-:S05]  /*2cf0*/  IMAD.IADD R3, R2, 0x1, R3 ;  /* 0x0000000102037824 */ /* 0x000fca00078e0203 */
[----:B------:R3:W-:Y:S04]  /*2d00*/  STS.64 [R3+0x10], R14 ;  /* 0x0000100e03007388 */ /* 0x0007e80000000a00 */
[----:B------:R3:W-:Y:S02]  /*2d10*/  STS.64 [R3+0x8], R12 ;  /* 0x0000080c03007388 */ /* 0x0007e40000000a00 */
.L_x_292:
[----:B------:R-:W-:Y:S05]  /*2d20*/  BSYNC.RECONVERGENT B1 ;  /* 0x0000000000017941 */ /* 0x000fea0003800200 */
.L_x_291:
[----:B------:R-:W-:Y:S01]  /*2d30*/  BAR.SYNC.DEFER_BLOCKING 0x0 ;  /* 0x0000000000007b1d */ /* 0x000fe20000010000 */
[----:B------:R-:W-:-:S13]  /*2d40*/  ISETP.NE.AND P1, PT, R0, RZ, PT ;  /* 0x000000ff0000720c */ /* 0x000fda0003f25270 */
[----:B------:R-:W-:Y:S05]  /*2d50*/  @P1 BRA `(.L_x_268) ;  /* 0x0000003400b81947 */ /* 0x000fea0003800000 */
[----:B------:R-:W-:Y:S01]  /*2d60*/  UISETP.GE.AND UP0, UPT, UR6, 0x21, UPT ;  /* 0x000000210600788c */ /* 0x000fe2000bf06270 */
[----:B0-----:R-:W-:Y:S02]  /*2d70*/  IMAD.MOV.U32 R11, RZ, RZ, R14 ;  /* 0x000000ffff0b7224 */ /* 0x001fe400078e000e */
[----:B------:R-:W-:Y:S02]  /*2d80*/  IMAD.MOV.U32 R8, RZ, RZ, R15 ;  /* 0x000000ffff087224 */ /* 0x000fe400078e000f */
[----:B-1----:R-:W-:Y:S02]  /*2d90*/  IMAD.MOV.U32 R2, RZ, RZ, R12 ;  /* 0x000000ffff027224 */ /* 0x002fe400078e000c */
[----:B---3--:R-:W-:Y:S02]  /*2da0*/  IMAD.MOV.U32 R3, RZ, RZ, R13 ;  /* 0x000000ffff037224 */ /* 0x008fe400078e000d */
[----:B------:R-:W-:Y:S05]  /*2db0*/  BRA.U !UP0, `(.L_x_293) ;  /* 0x00000001086c7547 */ /* 0x000fea000b800000 */
[----:B------:R-:W0:Y:S01]  /*2dc0*/  S2UR UR5, SR_CgaCtaId ;  /* 0x00000000000579c3 */ /* 0x000e220000008800 */
[----:B------:R-:W-:Y:S01]  /*2dd0*/  UMOV UR4, 0x400 ;  /* 0x0000040000047882 */ /* 0x000fe20000000000 */
[----:B------:R-:W-:Y:S01]  /*2de0*/  BSSY.RECONVERGENT B1, `(.L_x_293) ;  /* 0x0000018000017945 */ /* 0x000fe20003800200 */
[----:B0-----:R-:W-:-:S09]  /*2df0*/  ULEA UR4, UR5, UR4, 0x18 ;  /* 0x0000000405047291 */ /* 0x001fd2000f8ec0ff */
[----:B--2---:R-:W0:Y:S04]  /*2e00*/  LDS.64 R4, [UR4+0x18] ;  /* 0x00001804ff047984 */ /* 0x004e280008000a00 */
        /* <DEDUP_REMOVED lines=21> */
.L_x_294:
[----:B------:R-:W-:Y:S05]  /*2f60*/  BSYNC.RECONVERGENT B1 ;  /* 0x0000000000017941 */ /* 0x000fea0003800200 */
.L_x_293:
[----:B------:R-:W-:Y:S01]  /*2f70*/  UISETP.GE.AND UP0, UPT, UR6, 0x41, UPT ;  /* 0x000000410600788c */ /* 0x000fe2000bf06270 */
[----:B------:R-:W-:Y:S02]  /*2f80*/  IMAD.MOV.U32 R9, RZ, RZ, R11 ;  /* 0x000000ffff097224 */ /* 0x000fe400078e000b */
[----:B------:R-:W-:Y:S02]  /*2f90*/  IMAD.MOV.U32 R0, RZ, RZ, R8 ;  /* 0x000000ffff007224 */ /* 0x000fe400078e0008 */
[----:B------:R-:W-:Y:S02]  /*2fa0*/  IMAD.MOV.U32 R4, RZ, RZ, R2 ;  /* 0x000000ffff047224 */ /* 0x000fe400078e0002 */
[----:B--2---:R-:W-:Y:S02]  /*2fb0*/  IMAD.MOV.U32 R5, RZ, RZ, R3 ;  /* 0x000000ffff057224 */ /* 0x004fe400078e0003 */
[----:B------:R-:W-:Y:S05]  /*2fc0*/  BRA.U !UP0, `(.L_x_295) ;  /* 0x00000001086c7547 */ /* 0x000fea000b800000 */
[----:B------:R-:W0:Y:S01]  /*2fd0*/  S2UR UR5, SR_CgaCtaId ;  /* 0x00000000000579c3 */ /* 0x000e220000008800 */
[----:B------:R-:W-:Y:S01]  /*2fe0*/  UMOV UR4, 0x400 ;  /* 0x0000040000047882 */ /* 0x000fe20000000000 */
[----:B------:R-:W-:Y:S01]  /*2ff0*/  BSSY.RECONVERGENT B1, `(.L_x_295) ;  /* 0x0000018000017945 */ /* 0x000fe20003800200 */
[----:B0-----:R-:W-:-:S09]  /*3000*/  ULEA UR4, UR5, UR4, 0x18 ;  /* 0x0000000405047291 */ /* 0x001fd2000f8ec0ff */
[----:B----4-:R-:W0:Y:S04]  /*3010*/  LDS.64 R6, [UR4+0x28] ;  /* 0x00002804ff067984 */ /* 0x010e280008000a00 */
        /* <DEDUP_REMOVED lines=21> */
.L_x_296:
[----:B------:R-:W-:Y:S05]  /*3170*/  BSYNC.RECONVERGENT B1 ;  /* 0x0000000000017941 */ /* 0x000fea0003800200 */
.L_x_295:
        /* <DEDUP_REMOVED lines=32> */
.L_x_298:
[----:B------:R-:W-:Y:S05]  /*3380*/  BSYNC.RECONVERGENT B1 ;  /* 0x0000000000017941 */ /* 0x000fea0003800200 */
.L_x_297:
        /* <DEDUP_REMOVED lines=32> */
.L_x_300:
[----:B------:R-:W-:Y:S05]  /*3590*/  BSYNC.RECONVERGENT B1 ;  /* 0x0000000000017941 */ /* 0x000fea0003800200 */
.L_x_299:
        /* <DEDUP_REMOVED lines=32> */
.L_x_302:
[----:B------:R-:W-:Y:S05]  /*37a0*/  BSYNC.RECONVERGENT B1 ;  /* 0x0000000000017941 */ /* 0x000fea0003800200 */
.L_x_301:
        /* <DEDUP_REMOVED lines=32> */
.L_x_304:
[----:B------:R-:W-:Y:S05]  /*39b0*/  BSYNC.RECONVERGENT B1 ;  /* 0x0000000000017941 */ /* 0x000fea0003800200 */
.L_x_303:
        /* <DEDUP_REMOVED lines=32> */
.L_x_236:
[----:B------:R-:W1:Y:S01]  /*3bc0*/  S2R R0, SR_TID.X ;  /* 0x0000000000007919 */ /* 0x000e620000002100 */
[----:B------:R-:W1:Y:S01]  /*3bd0*/  LDC.64 R2, c[0x0][0x380] ;  /* 0x0000e000ff027b82 */ /* 0x000e620000000a00 */
[----:B------:R-:W2:Y:S01]  /*3be0*/  LDCU.64 UR6, c[0x0][0x388] ;  /* 0x00007100ff0677ac */ /* 0x000ea20008000a00 */
[----:B-1----:R-:W-:-:S05]  /*3bf0*/  IMAD.WIDE.U32 R2, R0, 0x8, R2 ;  /* 0x0000000800027825 */ /* 0x002fca00078e0002 */
[----:B0-----:R-:W3:Y:S04]  /*3c00*/  LDG.E.64 R4, desc[UR8][R2.64] ;  /* 0x0000000802047981 */ /* 0x001ee8000c1e1b00 */
[----:B------:R-:W3:Y:S04]  /*3c10*/  LDG.E.64 R6, desc[UR8][R2.64+0x800] ;  /* 0x0008000802067981 */ /* 0x000ee8000c1e1b00 */
[----:B------:R-:W4:Y:S04]  /*3c20*/  LDG.E.64 R8, desc[UR8][R2.64+0x1000] ;  /* 0x0010000802087981 */ /* 0x000f28000c1e1b00 */
[----:B------:R-:W5:Y:S04]  /*3c30*/  LDG.E.64 R12, desc[UR8][R2.64+0x1800] ;  /* 0x00180008020c7981 */ /* 0x000f68000c1e1b00 */
[----:B------:R-:W5:Y:S01]  /*3c40*/  LDG.E.64 R10, desc[UR8][R2.64+0x2000] ;  /* 0x00200008020a7981 */ /* 0x000f62000c1e1b00 */
[----:B------:R-:W-:Y:S01]  /*3c50*/  BSSY.RECONVERGENT B1, `(.L_x_305) ;  /* 0x000001c000017945 */ /* 0x000fe20003800200 */
[----:B---3--:R-:W-:-:S06]  /*3c60*/  DSETP.GEU.AND P0, PT, |R4|, |R6|, PT ;  /* 0x400000060400722a */ /* 0x008fcc0003f0e200 */
[----:B------:R-:W-:Y:S02]  /*3c70*/  FSEL R4, R4, R6, P0 ;  /* 0x0000000604047208 */ /* 0x000fe40000000000 */
[----:B------:R-:W-:Y:S01]  /*3c80*/  FSEL R5, R5, R7, P0 ;  /* 0x0000000705057208 */ /* 0x000fe20000000000 */
[C---:B------:R-:W-:Y:S01]  /*3c90*/  VIADD R7, R0.reuse, 0x200 ;  /* 0x0000020000077836 */ /* 0x040fe20000000000 */
[----:B------:R-:W-:-:S04]  /*3ca0*/  LOP3.LUT R6, R0, 0x400, RZ, 0xfc, !PT ;  /* 0x0000040000067812 */ /* 0x000fc800078efcff */
[----:B----4-:R-:W-:Y:S01]  /*3cb0*/  DSETP.GEU.AND P1, PT, |R4|, |R8|, PT ;  /* 0x400000080400722a */ /* 0x010fe20003f2e200 */
[----:B--2---:R-:W-:-:S05]  /*3cc0*/  IADD3 R17, P4, PT, R6, UR6, RZ ;  /* 0x0000000606117c10 */ /* 0x004fca000ff9e0ff */
[----:B------:R-:W-:Y:S01]  /*3cd0*/  FSEL R4, R4, R8, P1 ;  /* 0x0000000804047208 */ /* 0x000fe20000800000 */
[----:B------:R-:W-:Y:S01]  /*3ce0*/  IMAD.X R16, RZ, RZ, UR7, P4 ;  /* 0x00000007ff107e24 */ /* 0x000fe2000a0e06ff */
[----:B------:R-:W-:Y:S01]  /*3cf0*/  FSEL R5, R5, R9, P1 ;  /* 0x0000000905057208 */ /* 0x000fe20000800000 */
[----:B------:R-:W-:-:S05]  /*3d00*/  VIADD R9, R0, 0x100 ;  /* 0x0000010000097836 */ /* 0x000fca0000000000 */
[----:B-----5:R-:W-:Y:S01]  /*3d10*/  DSETP.GEU.AND P2, PT, |R4|, |R12|, PT ;  /* 0x4000000c0400722a */ /* 0x020fe20003f4e200 */
[----:B------:R-:W-:-:S05]  /*3d20*/  @P1 SEL R7, R0, R9, P0 ;  /* 0x0000000900071207 */ /* 0x000fca0000000000 */
[----:B------:R-:W-:Y:S02]  /*3d30*/  FSEL R4, R4, R12, P2 ;  /* 0x0000000c04047208 */ /* 0x000fe40001000000 */
[----:B------:R-:W-:-:S06]  /*3d40*/  FSEL R5, R5, R13, P2 ;  /* 0x0000000d05057208 */ /* 0x000fcc0001000000 */
[----:B------:R-:W-:Y:S01]  /*3d50*/  DSETP.GEU.AND P3, PT, |R4|, |R10|, PT ;  /* 0x4000000a0400722a */ /* 0x000fe20003f6e200 */
[----:B------:R-:W-:-:S13]  /*3d60*/  @!P2 VIADD R7, R0, 0x300 ;  /* 0x000003000007a836 */ /* 0x000fda0000000000 */
[----:B------:R-:W-:Y:S05]  /*3d70*/  @!P3 BRA `(.L_x_306) ;  /* 0x000000000024b947 */ /* 0x000fea0003800000 */
[C---:B------:R-:W-:Y:S02]  /*3d80*/  ISETP.GE.U32.AND P0, PT, R7.reuse, R6, PT ;  /* 0x000000060700720c */ /* 0x040fe40003f06070 */
[----:B------:R-:W-:Y:S02]  /*3d90*/  IADD3 R6, P1, PT, R7, UR6, RZ ;  /* 0x0000000607067c10 */ /* 0x000fe4000ff3e0ff */
[----:B------:R-:W-:-:S03]  /*3da0*/  ISETP.GE.U32.AND.EX P0, PT, RZ, RZ, PT, P0 ;  /* 0x000000ffff00720c */ /* 0x000fc60003f06100 */
[----:B------:R-:W-:-:S10]  /*3db0*/  IMAD.X R7, RZ, RZ, UR7, P1 ;  /* 0x00000007ff077e24 */ /* 0x000fd400088e06ff */
[----:B------:R-:W-:-:S06]  /*3dc0*/  DSETP.LT.OR P0, PT, |R10|, |R4|, !P0 ;  /* 0x400000040a00722a */ /* 0x000fcc0004701600 */
[----:B------:R-:W-:Y:S02]  /*3dd0*/  FSEL R10, R4, R10, P0 ;  /* 0x0000000a040a7208 */ /* 0x000fe40000000000 */
[----:B------:R-:W-:Y:S02]  /*3de0*/  FSEL R11, R5, R11, P0 ;  /* 0x0000000b050b7208 */ /* 0x000fe40000000000 */
[----:B------:R-:W-:Y:S02]  /*3df0*/  SEL R17, R6, R17, P0 ;  /* 0x0000001106117207 */ /* 0x000fe40000000000 */
[----:B------:R-:W-:-:S07]  /*3e00*/  SEL R16, R7, R16, P0 ;  /* 0x0000001007107207 */ /* 0x000fce0000000000 */
.L_x_306:
[----:B------:R-:W-:Y:S05]  /*3e10*/  BSYNC.RECONVERGENT B1 ;  /* 0x0000000000017941 */ /* 0x000fea0003800200 */
.L_x_305:
[----:B------:R-:W-:Y:S01]  /*3e20*/  UISETP.GE.U32.AND UP0, UPT, UR4, 0xa00, UPT ;  /* 0x00000a000400788c */ /* 0x000fe2000bf06070 */
[----:B------:R-:W-:Y:S02]  /*3e30*/  IMAD.MOV.U32 R19, RZ, RZ, 0x500 ;  /* 0x00000500ff137424 */ /* 0x000fe400078e00ff */
[----:B------:R-:W-:Y:S01]  /*3e40*/  IMAD.MOV.U32 R18, RZ, RZ, RZ ;  /* 0x000000ffff127224 */ /* 0x000fe200078e00ff */
[----:B------:R-:W-:-:S09]  /*3e50*/  UISETP.GE.U32.AND.EX UP0, UPT, UR5, URZ, UPT, UP0 ;  /* 0x000000ff0500728c */ /* 0x000fd2000bf06100 */
[----:B------:R-:W-:Y:S05]  /*3e60*/  BRA.U !UP0, `(.L_x_307) ;  /* 0x0000000508587547 */ /* 0x000fea000b800000 */
[----:B------:R-:W-:Y:S01]  /*3e70*/  IMAD.MOV.U32 R12, RZ, RZ, R10 ;  /* 0x000000ffff0c7224 */ /* 0x000fe200078e000a */
[----:B------:R-:W0:Y:S01]  /*3e80*/  LDCU.64 UR6, c[0x0][0x388] ;  /* 0x00007100ff0677ac */ /* 0x000e220008000a00 */
[----:B------:R-:W-:Y:S02]  /*3e90*/  IMAD.MOV.U32 R13, RZ, RZ, R11 ;  /* 0x000000ffff0d7224 */ /* 0x000fe400078e000b */
[----:B------:R-:W-:Y:S01]  /*3ea0*/  IMAD.MOV.U32 R21, RZ, RZ, 0x500 ;  /* 0x00000500ff157424 */ /* 0x000fe200078e00ff */
[----:B------:R-:W1:Y:S01]  /*3eb0*/  LDCU.64 UR4, c[0x0][0x398] ;  /* 0x00007300ff0477ac */ /* 0x000e620008000a00 */
[----:B------:R-:W-:-:S07]  /*3ec0*/  IMAD.MOV.U32 R19, RZ, RZ, RZ ;  /* 0x000000ffff137224 */ /* 0x000fce00078e00ff */
.L_x_308:
[----:B------:R-:W-:-:S04]  /*3ed0*/  LEA R24, P0, R21, R2, 0x3 ;  /* 0x0000000215187211 */ /* 0x000fc800078018ff */
[----:B------:R-:W-:-:S05]  /*3ee0*/  LEA.HI.X R25, R21, R3, R19, 0x3, P0 ;  /* 0x0000000315197211 */ /* 0x000fca00000f1c13 */
[----:B------:R-:W2:Y:S04]  /*3ef0*/  LDG.E.64 R14, desc[UR8][R24.64] ;  /* 0x00000008180e7981 */ /* 0x000ea8000c1e1b00 */
[----:B------:R-:W3:Y:S04]  /*3f00*/  LDG.E.64 R8, desc[UR8][R24.64+0x800] ;  /* 0x0008000818087981 */ /* 0x000ee8000c1e1b00 */
[----:B------:R-:W4:Y:S04]  /*3f10*/  LDG.E.64 R6, desc[UR8][R24.64+0x1000] ;  /* 0x0010000818067981 */ /* 0x000f28000c1e1b00 */
[----:B------:R-:W5:Y:S04]  /*3f20*/  LDG.E.64 R4, desc[UR8][R24.64+0x1800] ;  /* 0x0018000818047981 */ /* 0x000f68000c1e1b00 */
[----:B------:R-:W5:Y:S01]  /*3f30*/  LDG.E.64 R10, desc[UR8][R24.64+0x2000] ;  /* 0x00200008180a7981 */ /* 0x000f62000c1e1b00 */
[----:B0-----:R-:W-:-:S04]  /*3f40*/  IADD3 R20, P0, P1, R21, UR6, R0 ;  /* 0x0000000615147c10 */ /* 0x001fc8000f91e000 */
[----:B------:R-:W-:Y:S01]  /*3f50*/  IADD3.X R18, PT, PT, R19, UR7, RZ, P0, P1 ;  /* 0x0000000713127c10 */ /* 0x000fe200087e24ff */
[----:B------:R-:W-:-:S04]  /*3f60*/  IMAD.MOV.U32 R22, RZ, RZ, R20 ;  /* 0x000000ffff167224 */ /* 0x000fc800078e0014 */
[----:B------:R-:W-:Y:S01]  /*3f70*/  IMAD.MOV.U32 R23, RZ, RZ, R18 ;  /* 0x000000ffff177224 */ /* 0x000fe200078e0012 */
[----:B--2---:R-:W-:-:S14]  /*3f80*/  DSETP.GEU.AND P2, PT, |R12|, |R14|, PT ;  /* 0x4000000e0c00722a */ /* 0x004fdc0003f4e200 */
[----:B------:R-:W-:-:S04]  /*3f90*/  @P2 ISETP.GE.U32.AND P0, PT, R17, R22, PT ;  /* 0x000000161100220c */ /* 0x000fc80003f06070 */
[----:B------:R-:W-:-:S13]  /*3fa0*/  @P2 ISETP.GE.AND.EX P0, PT, R16, R23, PT, P0 ;  /* 0x000000171000220c */ /* 0x000fda0003f06300 */
[----:B------:R-:W-:-:S06]  /*3fb0*/  @P2 DSETP.LT.OR P0, PT, |R14|, |R12|, !P0 ;  /* 0x4000000c0e00222a */ /* 0x000fcc0004701600 */
[----:B------:R-:W-:Y:S02]  /*3fc0*/  @P2 FSEL R13, R13, R15, P0 ;  /* 0x0000000f0d0d2208 */ /* 0x000fe40000000000 */
[----:B------:R-:W-:Y:S02]  /*3fd0*/  @P2 FSEL R12, R12, R14, P0 ;  /* 0x0000000e0c0c2208 */ /* 0x000fe40000000000 */
[----:B------:R-:W-:Y:S01]  /*3fe0*/  @P2 SEL R22, R17, R22, P0 ;  /* 0x0000001611162207 */ /* 0x000fe20000000000 */
[----:B------:R-:W-:Y:S01]  /*3ff0*/  @P2 IMAD.MOV.U32 R15, RZ, RZ, R13 ;  /* 0x000000ffff0f2224 */ /* 0x000fe200078e000d */
[----:B------:R-:W-:Y:S01]  /*4000*/  IADD3 R13, P3, PT, R20, 0x100, RZ ;  /* 0x00000100140d7810 */ /* 0x000fe20007f7e0ff */
[----:B------:R-:W-:Y:S01]  /*4010*/  @P2 IMAD.MOV.U32 R14, RZ, RZ, R12 ;  /* 0x000000ffff0e2224 */ /* 0x000fe200078e000c */
[----:B------:R-:W-:-:S03]  /*4020*/  @P2 SEL R23, R16, R23, P0 ;  /* 0x0000001710172207 */ /* 0x000fc60000000000 */
[----:B------:R-:W-:Y:S02]  /*4030*/  IMAD.X R16, RZ, RZ, R18, P3 ;  /* 0x000000ffff107224 */ /* 0x000fe400018e0612 */
[----:B---3--:R-:W-:-:S14]  /*4040*/  DSETP.GEU.AND P1, PT, |R14|, |R8|, PT ;  /* 0x400000080e00722a */ /* 0x008fdc0003f2e200 */
        /* <DEDUP_REMOVED lines=11> */
[----:B----4-:R-:W-:-:S14]  /*4100*/  DSETP.GEU.AND P2, PT, |R8|, |R6|, PT ;  /* 0x400000060800722a */ /* 0x010fdc0003f4e200 */
        /* <DEDUP_REMOVED lines=10> */
[----:B------:R-:W-:Y:S01]  /*41b0*/  IMAD.X R9, RZ, RZ, R18, P3 ;  /* 0x000000ffff097224 */ /* 0x000fe200018e0612 */
[----:B------:R-:W-:Y:S01]  /*41c0*/  IADD3 R17, P3, PT, R20, 0x400, RZ ;  /* 0x0000040014117810 */ /* 0x000fe20007f7e0ff */
[----:B-----5:R-:W-:-:S04]  /*41d0*/  DSETP.GEU.AND P1, PT, |R6|, |R4|, PT ;  /* 0x400000040600722a */ /* 0x020fc80003f2e200 */
[----:B------:R-:W-:-:S10]  /*41e0*/  IMAD.X R16, RZ, RZ, R18, P3 ;  /* 0x000000ffff107224 */ /* 0x000fd400018e0612 */
        /* <DEDUP_REMOVED lines=8> */
[----:B------:R-:W-:Y:S01]  /*4270*/  @P1 IMAD.MOV.U32 R5, RZ, RZ, R7 ;  /* 0x000000ffff051224 */ /* 0x000fe200078e0007 */
[C---:B------:R-:W-:Y:S02]  /*4280*/  IADD3 R6, P1, PT, R21.reuse, 0xa00, RZ ;  /* 0x00000a0015067810 */ /* 0x040fe40007f3e0ff */
[----:B------:R-:W-:-:S02]  /*4290*/  IADD3 R21, P3, PT, R21, 0x500, RZ ;  /* 0x0000050015157810 */ /* 0x000fc40007f7e0ff */
[----:B-1----:R-:W-:Y:S01]  /*42a0*/  ISETP.GT.U32.AND P4, PT, R6, UR4, PT ;  /* 0x0000000406007c0c */ /* 0x002fe2000bf84070 */
[----:B------:R-:W-:Y:S01]  /*42b0*/  DSETP.GEU.AND P2, PT, |R4|, |R10|, PT ;  /* 0x4000000a0400722a */ /* 0x000fe20003f4e200 */
[--C-:B------:R-:W-:Y:S02]  /*42c0*/  IMAD.X R6, RZ, RZ, R19.reuse, P1 ;  /* 0x000000ffff067224 */ /* 0x100fe400008e0613 */
[----:B------:R-:W-:-:S03]  /*42d0*/  IMAD.X R18, RZ, RZ, R19, P3 ;  /* 0x000000ffff127224 */ /* 0x000fc600018e0613 */
[----:B------:R-:W-:Y:S01]  /*42e0*/  ISETP.GT.AND.EX P1, PT, R6, UR5, PT, P4 ;  /* 0x0000000506007c0c */ /* 0x000fe2000bf24340 */
[----:B------:R-:W-:-:S07]  /*42f0*/  IMAD.MOV.U32 R19, RZ, RZ, R18 ;  /* 0x000000ffff137224 */ /* 0x000fce00078e0012 */
        /* <DEDUP_REMOVED lines=8> */
[----:B------:R-:W-:Y:S02]  /*4380*/  @P2 IMAD.MOV.U32 R11, RZ, RZ, R5 ;  /* 0x000000ffff0b2224 */ /* 0x000fe400078e0005 */
[----:B------:R-:W-:Y:S02]  /*4390*/  IMAD.MOV.U32 R12, RZ, RZ, R10 ;  /* 0x000000ffff0c7224 */ /* 0x000fe400078e000a */
[----:B------:R-:W-:Y:S01]  /*43a0*/  IMAD.MOV.U32 R13, RZ, RZ, R11 ;  /* 0x000000ffff0d7224 */ /* 0x000fe200078e000b */
[----:B------:R-:W-:Y:S06]  /*43b0*/  @!P1 BRA `(.L_x_308) ;  /* 0xfffffff800c49947 */ /* 0x000fec000383ffff */
[----:B------:R-:W-:-:S07]  /*43c0*/  IMAD.MOV.U32 R19, RZ, RZ, R21 ;  /* 0x000000ffff137224 */ /* 0x000fce00078e0015 */
.L_x_307:
[----:B------:R-:W-:-:S04]  /*43d0*/  ISETP.GE.U32.AND P0, PT, R19, UR4, PT ;  /* 0x0000000413007c0c */ /* 0x000fc8000bf06070 */
[----:B------:R-:W-:-:S13]  /*43e0*/  ISETP.GE.AND.EX P0, PT, R18, UR5, PT, P0 ;  /* 0x0000000512007c0c */ /* 0x000fda000bf06300 */
[----:B------:R-:W-:Y:S05]  /*43f0*/  @P0 BRA `(.L_x_309) ;  /* 0x0000000800c40947 */ /* 0x000fea0003800000 */
[----:B------:R-:W-:Y:S01]  /*4400*/  IADD3 R21, PT, PT, -R19, UR4, RZ ;  /* 0x0000000413157c10 */ /* 0x000fe2000fffe1ff */
[----:B------:R-:W-:Y:S03]  /*4410*/  BSSY.RECONVERGENT B1, `(.L_x_309) ;  /* 0x00000af000017945 */ /* 0x000fe60003800200 */
[----:B------:R-:W-:-:S13]  /*4420*/  ISETP.GE.AND P0, PT, R0, R21, PT ;  /* 0x000000150000720c */ /* 0x000fda0003f06270 */
[----:B------:R-:W-:Y:S05]  /*4430*/  @P0 BRA `(.L_x_310) ;  /* 0x0000000800b00947 */ /* 0x000fea0003800000 */
[-C--:B------:R-:W-:Y:S01]  /*4440*/  LOP3.LUT R6, RZ, R0.reuse, RZ, 0x33, !PT ;  /* 0x00000000ff067212 */ /* 0x080fe200078e33ff */
[----:B------:R-:W-:Y:S01]  /*4450*/  BSSY.RECONVERGENT B2, `(.L_x_311) ;  /* 0x0000036000027945 */ /* 0x000fe20003800200 */
[----:B------:R-:W-:Y:S02]  /*4460*/  MOV R12, R0 ;  /* 0x00000000000c7202 */ /* 0x000fe40000000f00 */
        /* <DEDUP_REMOVED lines=9> */
[----:B------:R-:W-:Y:S02]  /*4500*/  LOP3.LUT R2, R2, 0x3, RZ, 0xc0, !PT ;  /* 0x0000000302027812 */ /* 0x000fe400078ec0ff */
[----:B------:R-:W-:-:S03]  /*4510*/  IADD3 R13, P0, PT, R9, UR6, RZ ;  /* 0x00000006090d7c10 */ /* 0x000fc6000ff1e0ff */
[----:B------:R-:W-:Y:S01]  /*4520*/  IMAD.MOV R7, RZ, RZ, -R2 ;  /* 0x000000ffff077224 */ /* 0x000fe200078e0a02 */
[----:B0-----:R-:W-:-:S04]  /*4530*/  LEA R8, P1, R9, UR10, 0x3 ;  /* 0x0000000a09087c11 */ /* 0x001fc8000f8218ff */
[----:B------:R-:W-:Y:S02]  /*4540*/  LEA.HI.X R9, R9, UR11, R14, 0x3, P1 ;  /* 0x0000000b09097c11 */ /* 0x000fe400088f1c0e */
[----:B------:R-:W-:-:S07]  /*4550*/  IADD3.X R14, PT, PT, R14, UR7, RZ, P0, !PT ;  /* 0x000000070e0e7c10 */ /* 0x000fce00087fe4ff */
.L_x_315:
        /* <DEDUP_REMOVED lines=31> */
.L_x_314:
[----:B------:R-:W-:Y:S05]  /*4750*/  BSYNC.RECONVERGENT B3 ;  /* 0x0000000000037941 */ /* 0x000fea0003800200 */
.L_x_313:
[----:B------:R-:W-:Y:S01]  /*4760*/  IADD3 R13, P0, PT, R13, 0x100, RZ ;  /* 0x000001000d0d7810 */ /* 0x000fe20007f1e0ff */
[----:B------:R-:W-:Y:S02]  /*4770*/  VIADD R12, R12, 0x100 ;  /* 0x000001000c0c7836 */ /* 0x000fe40000000000 */
[----:B------:R-:W-:Y:S02]  /*4780*/  IMAD.X R9, RZ, RZ, R9, P3 ;  /* 0x000000ffff097224 */ /* 0x000fe400018e0609 */
[----:B------:R-:W-:Y:S01]  /*4790*/  IMAD.X R14, RZ, RZ, R14, P0 ;  /* 0x000000ffff0e7224 */ /* 0x000fe200000e060e */
[----:B------:R-:W-:Y:S07]  /*47a0*/  @P2 BRA `(.L_x_315) ;  /* 0xfffffffc006c2947 */ /* 0x000fee000383ffff */
.L_x_312:
[----:B------:R-:W-:Y:S05]  /*47b0*/  BSYNC.RECONVERGENT B2 ;  /* 0x0000000000027941 */ /* 0x000fea0003800200 */
.L_x_311:
[----:B------:R-:W-:-:S13]  /*47c0*/  ISETP.GE.U32.AND P0, PT, R6, 0x300, PT ;  /* 0x000003000600780c */ /* 0x000fda0003f06070 */
[----:B------:R-:W-:Y:S05]  /*47d0*/  @!P0 BRA `(.L_x_310) ;  /* 0x0000000400c88947 */ /* 0x000fea0003800000 */
[----:B------:R-:W0:Y:S01]  /*47e0*/  LDC.64 R8, c[0x0][0x380] ;  /* 0x0000e000ff087b82 */ /* 0x000e220000000a00 */
[----:B------:R-:W-:-:S07]  /*47f0*/  VIADD R20, R12, 0x200 ;  /* 0x000002000c147836 */ /* 0x000fce0000000000 */
[----:B------:R-:W1:Y:S02]  /*4800*/  LDC.64 R6, c[0x0][0x388] ;  /* 0x0000e200ff067b82 */ /* 0x000e640000000a00 */
.L_x_324:
        /* <DEDUP_REMOVED lines=30> */
.L_x_317:
[----:B------:R-:W-:Y:S05]  /*49f0*/  BSYNC.RECONVERGENT B2 ;  /* 0x0000000000027941 */ /* 0x000fea0003800200 */
.L_x_316:
        /* <DEDUP_REMOVED lines=9> */
[----:B------:R-:W-:-:S03]  /*4a90*/  IMAD.MOV.U32 R24, RZ, RZ, R26 ;  /* 0x000000ffff187224 */ /* 0x000fc600078e001a */
[----:B------:R-:W-:Y:S01]  /*4aa0*/  MOV R25, R27 ;  /* 0x0000001b00197202 */ /* 0x000fe20000000f00 */
        /* <DEDUP_REMOVED lines=15> */
.L_x_319:
[----:B------:R-:W-:Y:S05]  /*4ba0*/  BSYNC.RECONVERGENT B2 ;  /* 0x0000000000027941 */ /* 0x000fea0003800200 */
.L_x_318:
[----:B------:R-:W-:Y:S01]  /*4bb0*/  DSETP.GEU.AND P0, PT, |R16|, |R10|, PT ;  /* 0x4000000a1000722a */ /* 0x000fe20003f0e200 */
[CC--:B------:R-:W-:Y:S01]  /*4bc0*/  IADD3 R13, P1, P4, R19.reuse, R6.reuse, R20 ;  /* 0x00000006130d7210 */ /* 0x0c0fe20007c3e014 */
[----:B------:R-:W-:Y:S01]  /*4bd0*/  VIADD R4, R20, 0x100 ;  /* 0x0000010014047836 */ /* 0x000fe20000000000 */
[----:B------:R-:W-:Y:S01]  /*4be0*/  BSSY.RECONVERGENT B2, `(.L_x_320) ;  /* 0x0000016000027945 */ /* 0x000fe20003800200 */
[----:B------:R-:W-:Y:S01]  /*4bf0*/  IMAD.MOV.U32 R2, RZ, RZ, R10 ;  /* 0x000000ffff027224 */ /* 0x000fe200078e000a */
[----:B------:R-:W-:Y:S01]  /*4c00*/  IADD3.X R22, PT, PT, R18, R7, RZ, P1, P4 ;  /* 0x0000000712167210 */ /* 0x000fe20000fe84ff */
[----:B------:R-:W-:Y:S01]  /*4c10*/  IMAD.MOV.U32 R5, RZ, RZ, R13 ;  /* 0x000000ffff057224 */ /* 0x000fe200078e000d */
[----:B------:R-:W-:Y:S01]  /*4c20*/  IADD3 R4, P2, P3, R19, R6, R4 ;  /* 0x0000000613047210 */ /* 0x000fe20007b5e004 */
        /* <DEDUP_REMOVED lines=17> */
.L_x_321:
[----:B------:R-:W-:Y:S05]  /*4d40*/  BSYNC.RECONVERGENT B2 ;  /* 0x0000000000027941 */ /* 0x000fea0003800200 */
.L_x_320:
[----:B------:R-:W-:Y:S01]  /*4d50*/  DSETP.GEU.AND P0, PT, |R2|, |R14|, PT ;  /* 0x4000000e0200722a */ /* 0x000fe20003f0e200 */
[----:B------:R-:W-:Y:S01]  /*4d60*/  IADD3.X R13, PT, PT, R18, R7, RZ, P2, P3 ;  /* 0x00000007120d7210 */ /* 0x000fe200017e64ff */
        /* <DEDUP_REMOVED lines=20> */
.L_x_323:
[----:B------:R-:W-:Y:S05]  /*4eb0*/  BSYNC.RECONVERGENT B2 ;  /* 0x0000000000027941 */ /* 0x000fea0003800200 */
.L_x_322:
[C---:B------:R-:W-:Y:S02]  /*4ec0*/  VIADD R2, R20.reuse, 0x200 ;  /* 0x0000020014027836 */ /* 0x040fe40000000000 */
[----:B------:R-:W-:-:S03]  /*4ed0*/  VIADD R20, R20, 0x400 ;  /* 0x0000040014147836 */ /* 0x000fc60000000000 */
[----:B------:R-:W-:-:S13]  /*4ee0*/  ISETP.GE.AND P0, PT, R2, R21, PT ;  /* 0x000000150200720c */ /* 0x000fda0003f06270 */
[----:B------:R-:W-:Y:S05]  /*4ef0*/  @!P0 BRA `(.L_x_324) ;  /* 0xfffffff800448947 */ /* 0x000fea000383ffff */
.L_x_310:
[----:B------:R-:W-:Y:S05]  /*4f00*/  BSYNC.RECONVERGENT B1 ;  /* 0x0000000000017941 */ /* 0x000fea0003800200 */
.L_x_309:
        /* <DEDUP_REMOVED lines=32> */
.L_x_326:
[----:B------:R-:W-:Y:S05]  /*5110*/  BSYNC.RECONVERGENT B1 ;  /* 0x0000000000017941 */ /* 0x000fea0003800200 */
.L_x_325:
        /* <DEDUP_REMOVED lines=31> */
.L_x_328:
[----:B------:R-:W-:Y:S05]  /*5310*/  BSYNC.RECONVERGENT B1 ;  /* 0x0000000000017941 */ /* 0x000fea0003800200 */
.L_x_327:
        /* <DEDUP_REMOVED lines=31> */
.L_x_330:
[----:B------:R-:W-:Y:S05]  /*5510*/  BSYNC.RECONVERGENT B1 ;  /* 0x0000000000017941 */ /* 0x000fea0003800200 */
.L_x_329:
[----:B------:R-:W-:Y:S01]  /*5520*/  ISETP.GT.AND P0, PT, R8, 0x17, PT ;  /* 0x000000170800780c */ /* 0x000fe20003f04270 */
[----:B-1----:R1:W1:Y:S01]  /*5530*/  SHFL.DOWN PT, R6, R2, 0x8, 0x1f ;  /* 0x09001f0002067f89 */ /* 0x00226200000e0000 */
[----:B------:R-:W-:Y:S01]  /*5540*/  BSSY.RECONVERGENT B1, `(.L_x_331) ;  /* 0x000001d000017945 */ /* 0x000fe20003800200 */
[----:B--2---:R-:W-:Y:S02]  /*5550*/  IMAD.MOV.U32 R9, RZ, RZ, R11 ;  /* 0x000000ffff097224 */ /* 0x004fe400078e000b */
[----:B---3--:R2:W3:Y:S01]  /*5560*/  SHFL.DOWN PT, R7, R3, 0x8, 0x1f ;  /* 0x09001f0003077f89 */ /* 0x0084e200000e0000 */
[----:B------:R-:W-:Y:S02]  /*5570*/  IMAD.MOV.U32 R10, RZ, RZ, R12 ;  /* 0x000000ffff0a7224 */ /* 0x000fe400078e000c */
[----:B------:R-:W-:Y:S01]  /*5580*/  IMAD.MOV.U32 R4, RZ, RZ, R2 ;  /* 0x000000ffff047224 */ /* 0x000fe200078e0002 */
[----:B0-----:R2:W0:Y:S01]  /*5590*/  SHFL.DOWN PT, R14, R11, 0x8, 0x1f ;  /* 0x09001f000b0e7f89 */ /* 0x00142200000e0000 */
[----:B------:R-:W-:-:S03]  /*55a0*/  IMAD.MOV.U32 R5, RZ, RZ, R3 ;  /* 0x000000ffff057224 */ /* 0x000fc600078e0003 */
[----:B----4-:R2:W4:Y:S01]  /*55b0*/  SHFL.DOWN PT, R13, R12, 0x8, 0x1f ;  /* 0x09001f000c0d7f89 */ /* 0x01052200000e0000 */
        /* <DEDUP_REMOVED lines=21> */
.L_x_332:
[----:B------:R-:W-:Y:S05]  /*5710*/  BSYNC.RECONVERGENT B1 ;  /* 0x0000000000017941 */ /* 0x000fea0003800200 */
.L_x_331:
        /* <DEDUP_REMOVED lines=8> */
[----:B----4-:R-:W-:-:S03]  /*57a0*/  IMAD.MOV.U32 R13, RZ, RZ, R5 ;  /* 0x000000ffff0d7224 */ /* 0x010fc600078e0005 */
[----:B---3--:R3:W4:Y:S01]  /*57b0*/  SHFL.DOWN PT, R7, R10, 0x10, 0x1f ;  /* 0x0a001f000a077f89 */ /* 0x00872200000e0000 */
[----:B------:R-:W-:Y:S05]  /*57c0*/  @P0 BRA `(.L_x_334) ;  /* 0x0000000000500947 */ /* 0x000fea0003800000 */
[----:B-12---:R-:W-:Y:S01]  /*57d0*/  DSETP.GEU.AND P0, PT, |R4|, |R2|, PT ;  /* 0x400000020400722a */ /* 0x006fe20003f0e200 */
        /* <DEDUP_REMOVED lines=19> */
.L_x_334:
[----:B------:R-:W-:Y:S05]  /*5910*/  BSYNC.RECONVERGENT B1 ;  /* 0x0000000000017941 */ /* 0x000fea0003800200 */
.L_x_333:
        /* <DEDUP_REMOVED lines=11> */
.L_x_336:
[----:B------:R-:W-:Y:S05]  /*59d0*/  BSYNC.RECONVERGENT B1 ;  /* 0x0000000000017941 */ /* 0x000fea0003800200 */
.L_x_335:
        /* <DEDUP_REMOVED lines=8> */
[----:B0---4-:R-:W0:Y:S04]  /*5a60*/  LDS.128 R4, [R0+0x20] ;  /* 0x0000200000047984 */ /* 0x011e280000000c00 */
[----:B------:R2:W4:Y:S04]  /*5a70*/  LDS.64 R2, [R0+0x80] ;  /* 0x0000800000027984 */ /* 0x0005280000000a00 */
[----:B---3--:R2:W3:Y:S01]  /*5a80*/  LDS.128 R8, [R0+0x30] ;  /* 0x0000300000087984 */ /* 0x0084e20000000c00 */
[----:B-1----:R-:W-:Y:S01]  /*5a90*/  DSETP.GEU.AND P0, PT, |R12|, |R16|, PT ;  /* 0x400000100c00722a */ /* 0x002fe20003f0e200 */
[----:B------:R-:W-:-:S02]  /*5aa0*/  IMAD.MOV.U32 R20, RZ, RZ, R16 ;  /* 0x000000ffff147224 */ /* 0x000fc400078e0010 */
[----:B------:R-:W-:Y:S02]  /*5ab0*/  IMAD.MOV.U32 R21, RZ, RZ, R17 ;  /* 0x000000ffff157224 */ /* 0x000fe400078e0011 */
[----:B0-----:R-:W-:Y:S02]  /*5ac0*/  IMAD.MOV.U32 R23, RZ, RZ, R4 ;  /* 0x000000ffff177224 */ /* 0x001fe400078e0004 */
        /* <DEDUP_REMOVED lines=16> */
.L_x_338:
[----:B------:R-:W-:Y:S05]  /*5bd0*/  BSYNC.RECONVERGENT B1 ;  /* 0x0000000000017941 */ /* 0x000fea0003800200 */
.L_x_337:
        /* <DEDUP_REMOVED lines=23> */
.L_x_340:
[----:B------:R-:W-:Y:S05]  /*5d50*/  BSYNC.RECONVERGENT B1 ;  /* 0x0000000000017941 */ /* 0x000fea0003800200 */
.L_x_339:
        /* <DEDUP_REMOVED lines=21> */
.L_x_342:
[----:B------:R-:W-:Y:S05]  /*5eb0*/  BSYNC.RECONVERGENT B1 ;  /* 0x0000000000017941 */ /* 0x000fea0003800200 */
.L_x_341:
        /* <DEDUP_REMOVED lines=23> */
.L_x_344:
[----:B------:R-:W-:Y:S05]  /*6030*/  BSYNC.RECONVERGENT B1 ;  /* 0x0000000000017941 */ /* 0x000fea0003800200 */
.L_x_343:
        /* <DEDUP_REMOVED lines=21> */
.L_x_346:
[----:B------:R-:W-:Y:S05]  /*6190*/  BSYNC.RECONVERGENT B1 ;  /* 0x0000000000017941 */ /* 0x000fea0003800200 */
.L_x_345:
        /* <DEDUP_REMOVED lines=21> */
.L_x_348:
[----:B------:R-:W-:Y:S05]  /*62f0*/  BSYNC.RECONVERGENT B1 ;  /* 0x0000000000017941 */ /* 0x000fea0003800200 */
.L_x_347:
        /* <DEDUP_REMOVED lines=20> */
.L_x_268:
[----:B------:R-:W-:Y:S05]  /*6440*/  BSYNC.RECONVERGENT B0 ;  /* 0x0000000000007941 */ /* 0x000fea0003800200 */
.L_x_235:
[----:B------:R-:W-:Y:S05]  /*6450*/  @P1 EXIT ;  /* 0x000000000000194d */ /* 0x000fea0003800000 */
[----:B0123--:R-:W0:Y:S02]  /*6460*/  LDC.64 R2, c[0x0][0x390] ;  /* 0x0000e400ff027b82 */ /* 0x00fe240000000a00 */
[----:B0-----:R-:W-:Y:S04]  /*6470*/  STG.E.64 desc[UR8][R2.64], R12 ;  /* 0x0000000c02007986 */ /* 0x001fe8000c101b08 */
[----:B------:R-:W-:Y:S01]  /*6480*/  STG.E.64 desc[UR8][R2.64+0x8], R14 ;  /* 0x0000080e02007986 */ /* 0x000fe2000c101b08 */
[----:B------:R-:W-:Y:S05]  /*6490*/  EXIT ;  /* 0x000000000000794d */ /* 0x000fea0003800000 */
.L_x_349:
        /* <DEDUP_REMOVED lines=14> */
.L_x_735:


//--------------------- .text._ZN6thrust24THRUST_300001_SM_1000_NS8cuda_cub4core6detail13_kernel_agentINS1_8__reduce11ReduceAgentIPN4cuda3std3__45tupleIJdlEEESC_SB_iNS1_9__extrema9arg_max_fIdl7AbsLessEEEEJSC_SC_iSG_EEEvDpT0_ --------------------------
	.section	.text._ZN6thrust24THRUST_300001_SM_1000_NS8cuda_cub4core6detail13_kernel_agentINS1_8__reduce11ReduceAgentIPN4cuda3std3__45tupleIJdlEEESC_SB_iNS1_9__extrema9arg_max_fIdl7AbsLessEEEEJSC_SC_iSG_EEEvDpT0_,"ax",@progbits
	.align	128
        .global         _ZN6thrust24THRUST_300001_SM_1000_NS8cuda_cub4core6detail13_kernel_agentINS1_8__reduce11ReduceAgentIPN4cuda3std3__45tupleIJdlEEESC_SB_iNS1_9__extrema9arg_max_fIdl7AbsLessEEEEJSC_SC_iSG_EEEvDpT0_
        .type           _ZN6thrust24THRUST_300001_SM_1000_NS8cuda_cub4core6detail13_kernel_agentINS1_8__reduce11ReduceAgentIPN4cuda3std3__45tupleIJdlEEESC_SB_iNS1_9__extrema9arg_max_fIdl7AbsLessEEEEJSC_SC_iSG_EEEvDpT0_,@function
        .size           _ZN6thrust24THRUST_300001_SM_1000_NS8cuda_cub4core6detail13_kernel_agentINS1_8__reduce11ReduceAgentIPN4cuda3std3__45tupleIJdlEEESC_SB_iNS1_9__extrema9arg_max_fIdl7AbsLessEEEEJSC_SC_iSG_EEEvDpT0_,(.L_x_736 - _ZN6thrust24THRUST_300001_SM_1000_NS8cuda_cub4core6detail13_kernel_agentINS1_8__reduce11ReduceAgentIPN4cuda3std3__45tupleIJdlEEESC_SB_iNS1_9__extrema9arg_max_fIdl7AbsLessEEEEJSC_SC_iSG_EEEvDpT0_)
        .other          _ZN6thrust24THRUST_300001_SM_1000_NS8cuda_cub4core6detail13_kernel_agentINS1_8__reduce11ReduceAgentIPN4cuda3std3__45tupleIJdlEEESC_SB_iNS1_9__extrema9arg_max_fIdl7AbsLessEEEEJSC_SC_iSG_EEEvDpT0_,@"STO_CUDA_ENTRY STV_DEFAULT"
_ZN6thrust24THRUST_300001_SM_1000_NS8cuda_cub4core6detail13_kernel_agentINS1_8__reduce11ReduceAgentIPN4cuda3std3__45tupleIJdlEEESC_SB_iNS1_9__extrema9arg_max_fIdl7AbsLessEEEEJSC_SC_iSG_EEEvDpT0_:
.text._ZN6thrust24THRUST_300001_SM_1000_NS8cuda_cub4core6detail13_kernel_agentINS1_8__reduce11ReduceAgentIPN4cuda3std3__45tupleIJdlEEESC_SB_iNS1_9__extrema9arg_max_fIdl7AbsLessEEEEJSC_SC_iSG_EEEvDpT0_:
        /* <DEDUP_REMOVED lines=21> */
.L_x_353:
[----:B0-----:R-:W-:Y:S05]  /*0150*/  BSYNC.RECONVERGENT B1 ;  /* 0x0000000000017941 */ /* 0x001fea0003800200 */
.L_x_352:
        /* <DEDUP_REMOVED lines=15> */
.L_x_360:
        /* <DEDUP_REMOVED lines=31> */
.L_x_359:
[----:B------:R-:W-:Y:S05]  /*0440*/  BSYNC.RECONVERGENT B3 ;  /* 0x0000000000037941 */ /* 0x000fea0003800200 */
.L_x_358:
[----:B------:R-:W-:Y:S02]  /*0450*/  IMAD.X R3, RZ, RZ, R3, P3 ;  /* 0x000000ffff037224 */ /* 0x000fe400018e0603 */
[----:B------:R-:W-:Y:S01]  /*0460*/  VIADD R19, R19, 0x100 ;  /* 0x0000010013137836 */ /* 0x000fe20000000000 */
[----:B------:R-:W-:Y:S06]  /*0470*/  @P2 BRA `(.L_x_360) ;  /* 0xfffffffc00742947 */ /* 0x000fec000383ffff */
.L_x_357:
[----:B------:R-:W-:Y:S05]  /*0480*/  BSYNC.RECONVERGENT B2 ;  /* 0x0000000000027941 */ /* 0x000fea0003800200 */
.L_x_356:
[----:B------:R-:W0:Y:S01]  /*0490*/  LDC.64 R8, c[0x0][0x380] ;  /* 0x0000e000ff087b82 */ /* 0x000e220000000a00 */
[----:B------:R-:W-:-:S13]  /*04a0*/  ISETP.GE.U32.AND P0, PT, R4, 0x300, PT ;  /* 0x000003000400780c */ /* 0x000fda0003f06070 */
[----:B------:R-:W-:Y:S05]  /*04b0*/  @!P0 BRA `(.L_x_355) ;  /* 0x0000000400908947 */ /* 0x000fea0003800000 */
.L_x_369:
        /* <DEDUP_REMOVED lines=13> */
[----:B------:R-:W-:Y:S01]  /*0590*/  IMAD.MOV.U32 R23, RZ, RZ, R12 ;  /* 0x000000ffff177224 */ /* 0x000fe200078e000c */
[----:B------:R-:W-:Y:S01]  /*05a0*/  MOV R25, R13 ;  /* 0x0000000d00197202 */ /* 0x000fe20000000f00 */
[----:B------:R-:W-:Y:S02]  /*05b0*/  IMAD.MOV.U32 R2, RZ, RZ, R14 ;  /* 0x000000ffff027224 */ /* 0x000fe400078e000e */
[----:B------:R-:W-:-:S09]  /*05c0*/  IMAD.MOV.U32 R3, RZ, RZ, R15 ;  /* 0x000000ffff037224 */ /* 0x000fd200078e000f */
        /* <DEDUP_REMOVED lines=9> */
.L_x_362:
[----:B------:R-:W-:Y:S05]  /*0660*/  BSYNC.RECONVERGENT B2 ;  /* 0x0000000000027941 */ /* 0x000fea0003800200 */
.L_x_361:
        /* <DEDUP_REMOVED lines=25> */
.L_x_364:
[----:B------:R-:W-:Y:S05]  /*0800*/  BSYNC.RECONVERGENT B2 ;  /* 0x0000000000027941 */ /* 0x000fea0003800200 */
.L_x_363:
        /* <DEDUP_REMOVED lines=21> */
.L_x_366:
[----:B------:R-:W-:Y:S05]  /*0960*/  BSYNC.RECONVERGENT B2 ;  /* 0x0000000000027941 */ /* 0x000fea0003800200 */
.L_x_365:
        /* <DEDUP_REMOVED lines=21> */
.L_x_368:
[----:B------:R-:W-:Y:S05]  /*0ac0*/  BSYNC.RECONVERGENT B2 ;  /* 0x0000000000027941 */ /* 0x000fea0003800200 */
.L_x_367:
[----:B------:R-:W-:-:S05]  /*0ad0*/  VIADD R19, R19, 0x400 ;  /* 0x0000040013137836 */ /* 0x000fca0000000000 */
[----:B------:R-:W-:-:S13]  /*0ae0*/  ISETP.GE.AND P0, PT, R19, UR5, PT ;  /* 0x0000000513007c0c */ /* 0x000fda000bf06270 */
[----:B------:R-:W-:Y:S05]  /*0af0*/  @!P0 BRA `(.L_x_369) ;  /* 0xfffffff800708947 */ /* 0x000fea000383ffff */
.L_x_355:
[----:B------:R-:W-:Y:S05]  /*0b00*/  BSYNC.RECONVERGENT B1 ;  /* 0x0000000000017941 */ /* 0x000fea0003800200 */
.L_x_354:
        /* <DEDUP_REMOVED lines=35> */
.L_x_372:
[----:B------:R-:W-:Y:S05]  /*0d40*/  BSYNC.RECONVERGENT B1 ;  /* 0x0000000000017941 */ /* 0x000fea0003800200 */
.L_x_371:
        /* <DEDUP_REMOVED lines=31> */
.L_x_374:
[----:B------:R-:W-:Y:S05]  /*0f40*/  BSYNC.RECONVERGENT B1 ;  /* 0x0000000000017941 */ /* 0x000fea0003800200 */
.L_x_373:
        /* <DEDUP_REMOVED lines=31> */
.L_x_376:
[----:B------:R-:W-:Y:S05]  /*1140*/  BSYNC.RECONVERGENT B1 ;  /* 0x0000000000017941 */ /* 0x000fea0003800200 */
.L_x_375:
        /* <DEDUP_REMOVED lines=31> */
.L_x_378:
[----:B------:R-:W-:Y:S05]  /*1340*/  BSYNC.RECONVERGENT B1 ;  /* 0x0000000000017941 */ /* 0x000fea0003800200 */
.L_x_377:
[----:B------:R-:W-:Y:S01]  /*1350*/  ISETP.GT.AND P0, PT, R9, 0xf, PT ;  /* 0x0000000f0900780c */ /* 0x000fe20003f04270 */
[----:B-1----:R1:W1:Y:S01]  /*1360*/  SHFL.DOWN PT, R6, R4, 0x10, 0x1f ;  /* 0x0a001f0004067f89 */ /* 0x00226200000e0000 */
[----:B------:R-:W-:Y:S01]  /*1370*/  BSSY.RECONVERGENT B1, `(.L_x_379) ;  /* 0x000001d000017945 */ /* 0x000fe20003800200 */
[----:B0-----:R-:W-:Y:S01]  /*1380*/  MOV R14, R8 ;  /* 0x00000008000e7202 */ /* 0x001fe20000000f00 */
[----:B----4-:R-:W-:Y:S01]  /*1390*/  IMAD.MOV.U32 R15, RZ, RZ, R10 ;  /* 0x000000ffff0f7224 */ /* 0x010fe200078e000a */
[----:B--2---:R0:W2:Y:S01]  /*13a0*/  SHFL.DOWN PT, R7, R5, 0x10, 0x1f ;  /* 0x0a001f0005077f89 */ /* 0x0040a200000e0000 */
[----:B------:R-:W-:Y:S02]  /*13b0*/  IMAD.MOV.U32 R2, RZ, RZ, R4 ;  /* 0x000000ffff027224 */ /* 0x000fe400078e0004 */
[----:B------:R-:W-:Y:S01]  /*13c0*/  IMAD.MOV.U32 R3, RZ, RZ, R5 ;  /* 0x000000ffff037224 */ /* 0x000fe200078e0005 */
[----:B------:R0:W4:Y:S04]  /*13d0*/  SHFL.DOWN PT, R11, R8, 0x10, 0x1f ;  /* 0x0a001f00080b7f89 */ /* 0x00012800000e0000 */
        /* <DEDUP_REMOVED lines=22> */
.L_x_380:
[----:B------:R-:W-:Y:S05]  /*1540*/  BSYNC.RECONVERGENT B1 ;  /* 0x0000000000017941 */ /* 0x000fea0003800200 */
.L_x_379:
        /* <DEDUP_REMOVED lines=11> */
.L_x_382:
[----:B------:R-:W-:Y:S05]  /*1600*/  BSYNC.RECONVERGENT B1 ;  /* 0x0000000000017941 */ /* 0x000fea0003800200 */
.L_x_381:
        /* <DEDUP_REMOVED lines=31> */
.L_x_385:
[----:B------:R-:W-:Y:S05]  /*1800*/  BSYNC.RECONVERGENT B1 ;  /* 0x0000000000017941 */ /* 0x000fea0003800200 */
.L_x_384:
        /* <DEDUP_REMOVED lines=10> */
[----:B------:R-:W-:Y:S01]  /*18b0*/  MOV R15, R26 ;  /* 0x0000001a000f7202 */ /* 0x000fe20000000f00 */
[----:B------:R-:W-:Y:S02]  /*18c0*/  IMAD.MOV.U32 R29, RZ, RZ, R27 ;  /* 0x000000ffff1d7224 */ /* 0x000fe400078e001b */
[----:B------:R-:W-:Y:S02]  /*18d0*/  IMAD.MOV.U32 R4, RZ, RZ, R24 ;  /* 0x000000ffff047224 */ /* 0x000fe400078e0018 */
[----:B------:R-:W-:-:S08]  /*18e0*/  IMAD.MOV.U32 R5, RZ, RZ, R25 ;  /* 0x000000ffff057224 */ /* 0x000fd000078e0019 */
        /* <DEDUP_REMOVED lines=9> */
.L_x_387:
[----:B------:R-:W-:Y:S05]  /*1980*/  BSYNC.RECONVERGENT B1 ;  /* 0x0000000000017941 */ /* 0x000fea0003800200 */
.L_x_386:
        /* <DEDUP_REMOVED lines=21> */
.L_x_389:
[----:B------:R-:W-:Y:S05]  /*1ae0*/  BSYNC.RECONVERGENT B1 ;  /* 0x0000000000017941 */ /* 0x000fea0003800200 */
.L_x_388:
        /* <DEDUP_REMOVED lines=23> */
.L_x_391:
[----:B------:R-:W-:Y:S05]  /*1c60*/  BSYNC.RECONVERGENT B1 ;  /* 0x0000000000017941 */ /* 0x000fea0003800200 */
.L_x_390:
        /* <DEDUP_REMOVED lines=21> */
.L_x_393:
[----:B------:R-:W-:Y:S05]  /*1dc0*/  BSYNC.RECONVERGENT B1 ;  /* 0x0000000000017941 */ /* 0x000fea0003800200 */
.L_x_392:
        /* <DEDUP_REMOVED lines=21> */
.L_x_395:
[----:B------:R-:W-:Y:S05]  /*1f20*/  BSYNC.RECONVERGENT B1 ;  /* 0x0000000000017941 */ /* 0x000fea0003800200 */
.L_x_394:
        /* <DEDUP_REMOVED lines=21> */
.L_x_370:
        /* <DEDUP_REMOVED lines=19> */
[----:B0-----:R-:W-:Y:S01]  /*21b0*/  MOV R16, R9 ;  /* 0x0000000900107202 */ /* 0x001fe20000000f00 */
[----:B--2---:R-:W-:Y:S02]  /*21c0*/  IMAD.MOV.U32 R18, RZ, RZ, R11 ;  /* 0x000000ffff127224 */ /* 0x004fe400078e000b */
[----:B------:R-:W-:Y:S02]  /*21d0*/  IMAD.MOV.U32 R2, RZ, RZ, R6 ;  /* 0x000000ffff027224 */ /* 0x000fe400078e0006 */
[----:B------:R-:W-:-:S08]  /*21e0*/  IMAD.MOV.U32 R3, RZ, RZ, R7 ;  /* 0x000000ffff037224 */ /* 0x000fd000078e0007 */
        /* <DEDUP_REMOVED lines=15> */
.L_x_397:
[----:B------:R-:W-:Y:S05]  /*22e0*/  BSYNC.RECONVERGENT B1 ;  /* 0x0000000000017941 */ /* 0x000fea0003800200 */
.L_x_396:
        /* <DEDUP_REMOVED lines=32> */
.L_x_399:
[----:B------:R-:W-:Y:S05]  /*24f0*/  BSYNC.RECONVERGENT B1 ;  /* 0x0000000000017941 */ /* 0x000fea0003800200 */
.L_x_398:
[----:B-1----:R-:W-:Y:S01]  /*2500*/  VIADD R2, R4, 0x4 ;  /* 0x0000000404027836 */ /* 0x002fe20000000000 */
[----:B---3--:R1:W3:Y:S01]  /*2510*/  SHFL.DOWN PT, R8, R6, 0x4, R5 ;  /* 0x0880000006087989 */ /* 0x0082e200000e0005 */
[----:B------:R-:W-:Y:S01]  /*2520*/  BSSY.RECONVERGENT B1, `(.L_x_400) ;  /* 0x000001e000017945 */ /* 0x000fe20003800200 */
[----:B------:R-:W-:Y:S01]  /*2530*/  IMAD.MOV.U32 R14, RZ, RZ, R10 ;  /* 0x000000ffff0e7224 */ /* 0x000fe200078e000a */
[----:B------:R-:W-:Y:S01]  /*2540*/  MOV R3, R7 ;  /* 0x0000000700037202 */ /* 0x000fe20000000f00 */
[----:B0-----:R1:W0:Y:S01]  /*2550*/  SHFL.DOWN PT, R9, R7, 0x4, R5 ;  /* 0x0880000007097989 */ /* 0x00122200000e0005 */
[----:B------:R-:W-:Y:S01]  /*2560*/  ISETP.GT.AND P0, PT, R2, R5, PT ;  /* 0x000000050200720c */ /* 0x000fe20003f04270 */
[----:B------:R-:W-:Y:S02]  /*2570*/  IMAD.MOV.U32 R16, RZ, RZ, R12 ;  /* 0x000000ffff107224 */ /* 0x000fe400078e000c */
[----:B--2---:R1:W2:Y:S01]  /*2580*/  SHFL.DOWN PT, R11, R10, 0x4, R5 ;  /* 0x088000000a0b7989 */ /* 0x0042a200000e0005 */
[----:B------:R-:W-:-:S03]  /*2590*/  IMAD.MOV.U32 R2, RZ, RZ, R6 ;  /* 0x000000ffff027224 */ /* 0x000fc600078e0006 */
[----:B----4-:R1:W4:Y:S06]  /*25a0*/  SHFL.DOWN PT, R13, R12, 0x4, R5 ;  /* 0x088000000c0d7989 */ /* 0x01032c00000e0005 */
        /* <DEDUP_REMOVED lines=21> */
.L_x_401:
[----:B------:R-:W-:Y:S05]  /*2700*/  BSYNC.RECONVERGENT B1 ;  /* 0x0000000000017941 */ /* 0x000fea0003800200 */
.L_x_400:
        /* <DEDUP_REMOVED lines=32> */
.L_x_403:
[----:B------:R-:W-:Y:S05]  /*2910*/  BSYNC.RECONVERGENT B1 ;  /* 0x0000000000017941 */ /* 0x000fea0003800200 */
.L_x_402:
[----:B-1----:R-:W-:Y:S01]  /*2920*/  VIADD R2, R4, 0x10 ;  /* 0x0000001004027836 */ /* 0x002fe20000000000 */
[----:B---3--:R1:W3:Y:S01]  /*2930*/  SHFL.DOWN PT, R8, R6, 0x10, R5 ;  /* 0x0a00000006087989 */ /* 0x0082e200000e0005 */
[----:B------:R-:W-:Y:S01]  /*2940*/  BSSY.RECONVERGENT B1, `(.L_x_404) ;  /* 0x000001e000017945 */ /* 0x000fe20003800200 */
[----:B------:R-:W-:Y:S02]  /*2950*/  IMAD.MOV.U32 R14, RZ, RZ, R10 ;  /* 0x000000ffff0e7224 */ /* 0x000fe400078e000a */
[----:B------:R-:W-:Y:S01]  /*2960*/  ISETP.GT.AND P0, PT, R2, R5, PT ;  /* 0x000000050200720c */ /* 0x000fe20003f04270 */
[----:B0-----:R1:W0:Y:S01]  /*2970*/  SHFL.DOWN PT, R9, R7, 0x10, R5 ;  /* 0x0a00000007097989 */ /* 0x00122200000e0005 */
[----:B------:R-:W-:Y:S01]  /*2980*/  IMAD.MOV.U32 R15, RZ, RZ, R12 ;  /* 0x000000ffff0f7224 */ /* 0x000fe200078e000c */
[----:B------:R-:W-:Y:S01]  /*2990*/  MOV R2, R6 ;  /* 0x0000000600027202 */ /* 0x000fe20000000f00 */
[----:B------:R-:W-:Y:S01]  /*29a0*/  IMAD.MOV.U32 R3, RZ, RZ, R7 ;  /* 0x000000ffff037224 */ /* 0x000fe200078e0007 */
[----:B--2---:R1:W2:Y:S04]  /*29b0*/  SHFL.DOWN PT, R11, R10, 0x10, R5 ;  /* 0x0a0000000a0b7989 */ /* 0x0042a800000e0005 */
        /* <DEDUP_REMOVED lines=22> */
.L_x_405:
[----:B------:R-:W-:Y:S05]  /*2b20*/  BSYNC.RECONVERGENT B1 ;  /* 0x0000000000017941 */ /* 0x000fea0003800200 */
.L_x_404:
        /* <DEDUP_REMOVED lines=11> */
.L_x_407:
[----:B------:R-:W-:Y:S05]  /*2be0*/  BSYNC.RECONVERGENT B1 ;  /* 0x0000000000017941 */ /* 0x000fea0003800200 */
.L_x_406:
        /* <DEDUP_REMOVED lines=35> */
.L_x_409:
[----:B------:R-:W-:Y:S05]  /*2e20*/  BSYNC.RECONVERGENT B1 ;  /* 0x0000000000017941 */ /* 0x000fea0003800200 */
.L_x_408:
[----:B------:R-:W-:Y:S01]  /*2e30*/  UISETP.GE.AND UP0, UPT, UR8, 0x41, UPT ;  /* 0x000000410800788c */ /* 0x000fe2000bf06270 */
[----:B0-----:R-:W-:Y:S01]  /*2e40*/  IMAD.MOV.U32 R9, RZ, RZ, R11 ;  /* 0x000000ffff097224 */ /* 0x001fe200078e000b */
[----:B------:R-:W-:Y:S01]  /*2e50*/  MOV R2, R4 ;  /* 0x0000000400027202 */ /* 0x000fe20000000f00 */
[----:B------:R-:W-:Y:S02]  /*2e60*/  IMAD.MOV.U32 R0, RZ, RZ, R8 ;  /* 0x000000ffff007224 */ /* 0x000fe400078e0008 */
[----:B------:R-:W-:-:S04]  /*2e70*/  IMAD.MOV.U32 R3, RZ, RZ, R5 ;  /* 0x000000ffff037224 */ /* 0x000fc800078e0005 */
        /* <DEDUP_REMOVED lines=27> */
.L_x_411:
[----:B------:R-:W-:Y:S05]  /*3030*/  BSYNC.RECONVERGENT B1 ;  /* 0x0000000000017941 */ /* 0x000fea0003800200 */
.L_x_410:
        /* <DEDUP_REMOVED lines=32> */
.L_x_413:
[----:B------:R-:W-:Y:S05]  /*3240*/  BSYNC.RECONVERGENT B1 ;  /* 0x0000000000017941 */ /* 0x000fea0003800200 */
.L_x_412:
[----:B------:R-:W-:Y:S01]  /*3250*/  UISETP.GE.AND UP0, UPT, UR8, 0x81, UPT ;  /* 0x000000810800788c */ /* 0x000fe2000bf06270 */
[----:B------:R-:W-:Y:S01]  /*3260*/  IMAD.MOV.U32 R9, RZ, RZ, R11 ;  /* 0x000000ffff097224 */ /* 0x000fe200078e000b */
        /* <DEDUP_REMOVED lines=30> */
.L_x_415:
[----:B------:R-:W-:Y:S05]  /*3450*/  BSYNC.RECONVERGENT B1 ;  /* 0x0000000000017941 */ /* 0x000fea0003800200 */
.L_x_414:
        /* <DEDUP_REMOVED lines=32> */
.L_x_417:
[----:B------:R-:W-:Y:S05]  /*3660*/  BSYNC.RECONVERGENT B1 ;  /* 0x0000000000017941 */ /* 0x000fea0003800200 */
.L_x_416:
        /* <DEDUP_REMOVED lines=13> */
[----:B------:R-:W-:Y:S01]  /*3740*/  MOV R6, R2 ;  /* 0x0000000200067202 */ /* 0x000fe20000000f00 */
[----:B------:R-:W-:Y:S02]  /*3750*/  IMAD.MOV.U32 R7, RZ, RZ, R3 ;  /* 0x000000ffff077224 */ /* 0x000fe400078e0003 */
[----:B-1----:R-:W-:Y:S02]  /*3760*/  IMAD.MOV.U32 R9, RZ, RZ, R12 ;  /* 0x000000ffff097224 */ /* 0x002fe400078e000c */
        /* <DEDUP_REMOVED lines=16> */
.L_x_419:
[----:B------:R-:W-:Y:S05]  /*3870*/  BSYNC.RECONVERGENT B1 ;  /* 0x0000000000017941 */ /* 0x000fea0003800200 */
.L_x_418:
        /* <DEDUP_REMOVED lines=32> */
.L_x_351:
        /* <DEDUP_REMOVED lines=34> */
[----:B------:R-:W-:-:S04]  /*3ca0*/  IMAD.MOV.U32 R15, RZ, RZ, 0x500 ;  /* 0x00000500ff0f7424 */ /* 0x000fc800078e00ff */
        /* <DEDUP_REMOVED lines=8> */
[----:B------:R-:W-:Y:S02]  /*3d30*/  @P2 MOV R9, R13 ;  /* 0x0000000d00092202 */ /* 0x000fe40000000f00 */
[----:B------:R-:W-:-:S04]  /*3d40*/  @P2 SEL R7, R11, R7, P0 ;  /* 0x000000070b072207 */ /* 0x000fc80000000000 */
        /* <DEDUP_REMOVED lines=10> */
[----:B------:R-:W-:Y:S06]  /*3df0*/  BRA.U !UP0, `(.L_x_420) ;  /* 0x0000000508287547 */ /* 0x000fec000b800000 */
[----:B------:R-:W-:Y:S01]  /*3e00*/  IMAD.MOV.U32 R25, RZ, RZ, R2 ;  /* 0x000000ffff197224 */ /* 0x000fe200078e0002 */
[----:B------:R-:W0:Y:S01]  /*3e10*/  LDCU UR4, c[0x0][0x390] ;  /* 0x00007200ff0477ac */ /* 0x000e220008000800 */
[----:B------:R-:W-:Y:S02]  /*3e20*/  IMAD.MOV.U32 R24, RZ, RZ, R3 ;  /* 0x000000ffff187224 */ /* 0x000fe400078e0003 */
[----:B------:R-:W-:-:S07]  /*3e30*/  IMAD.MOV.U32 R27, RZ, RZ, 0x500 ;  /* 0x00000500ff1b7424 */ /* 0x000fce00078e00ff */
.L_x_421:
[----:B------:R-:W1:Y:S01]  /*3e40*/  LDC.64 R22, c[0x0][0x380] ;  /* 0x0000e000ff167b82 */ /* 0x000e620000000a00 */
[----:B------:R-:W-:-:S04]  /*3e50*/  IMAD.IADD R3, R0, 0x1, R27 ;  /* 0x0000000100037824 */ /* 0x000fc800078e021b */
[----:B-1----:R-:W-:-:S05]  /*3e60*/  IMAD.WIDE.U32 R22, R3, 0x10, R22 ;  /* 0x0000001003167825 */ /* 0x002fca00078e0016 */
        /* <DEDUP_REMOVED lines=14> */
[----:B------:R-:W-:Y:S02]  /*3f50*/  @P2 FSEL R29, R4, R20, P0 ;  /* 0x00000014041d2208 */ /* 0x000fe40000000000 */
[----:B------:R-:W2:Y:S01]  /*3f60*/  LDG.E.64.CONSTANT R4, desc[UR6][R22.64+0x4000] ;  /* 0x0040000616047981 */ /* 0x000ea2000c1e9b00 */
[----:B------:R-:W-:Y:S02]  /*3f70*/  @P2 IMAD.MOV.U32 R21, RZ, RZ, R26 ;  /* 0x000000ffff152224 */ /* 0x000fe400078e001a */
[----:B------:R-:W-:-:S06]  /*3f80*/  @P2 IMAD.MOV.U32 R20, RZ, RZ, R29 ;  /* 0x000000ffff142224 */ /* 0x000fcc00078e001d */
        /* <DEDUP_REMOVED lines=32> */
[----:B------:R-:W-:-:S05]  /*4190*/  VIADD R7, R27, 0xa00 ;  /* 0x00000a001b077836 */ /* 0x000fca0000000000 */
[----:B0-----:R-:W-:Y:S01]  /*41a0*/  ISETP.GT.AND P1, PT, R7, UR4, PT ;  /* 0x0000000407007c0c */ /* 0x001fe2000bf24270 */
[----:B------:R-:W-:-:S04]  /*41b0*/  VIADD R15, R27, 0x500 ;  /* 0x000005001b0f7836 */ /* 0x000fc80000000000 */
[----:B------:R-:W-:Y:S01]  /*41c0*/  IMAD.MOV.U32 R27, RZ, RZ, R15 ;  /* 0x000000ffff1b7224 */ /* 0x000fe200078e000f */
        /* <DEDUP_REMOVED lines=11> */
[----:B------:R-:W-:Y:S01]  /*4280*/  IMAD.MOV.U32 R24, RZ, RZ, R3 ;  /* 0x000000ffff187224 */ /* 0x000fe200078e0003 */
[----:B------:R-:W-:Y:S06]  /*4290*/  @!P1 BRA `(.L_x_421) ;  /* 0xfffffff800e89947 */ /* 0x000fec000383ffff */
.L_x_420:
[----:B------:R-:W-:-:S13]  /*42a0*/  ISETP.GE.AND P0, PT, R15, UR4, PT ;  /* 0x000000040f007c0c */ /* 0x000fda000bf06270 */
        /* <DEDUP_REMOVED lines=12> */
[----:B------:R-:W0:Y:S01]  /*4370*/  LDC.64 R6, c[0x0][0x380] ;  /* 0x0000e000ff067b82 */ /* 0x000e220000000a00 */
[----:B------:R-:W-:Y:S01]  /*4380*/  LEA.HI R8, R20, 0x1, RZ, 0x18 ;  /* 0x0000000114087811 */ /* 0x000fe200078fc0ff */
[----:B------:R-:W-:Y:S01]  /*4390*/  IMAD.IADD R21, R0, 0x1, R15 ;  /* 0x0000000100157824 */ /* 0x000fe200078e020f */
[----:B------:R-:W-:Y:S02]  /*43a0*/  MOV R12, R0 ;  /* 0x00000000000c7202 */ /* 0x000fe40000000f00 */
[----:B------:R-:W-:-:S05]  /*43b0*/  LOP3.LUT R8, R8, 0x3, RZ, 0xc0, !PT ;  /* 0x0000000308087812 */ /* 0x000fca00078ec0ff */
[----:B------:R-:W-:-:S07]  /*43c0*/  IMAD.MOV R14, RZ, RZ, -R8 ;  /* 0x000000ffff0e7224 */ /* 0x000fce00078e0a08 */
.L_x_428:
[----:B0-----:R-:W-:-:S05]  /*43d0*/  IMAD.WIDE.U32 R18, R21, 0x10, R6 ;  /* 0x0000001015127825 */ /* 0x001fca00078e0006 */
[----:B------:R-:W2:Y:S04]  /*43e0*/  LDG.E.64.CONSTANT R8, desc[UR6][R18.64] ;  /* 0x0000000612087981 */ /* 0x000ea8000c1e9b00 */
[----:B------:R-:W3:Y:S01]  /*43f0*/  LDG.E.64.CONSTANT R10, desc[UR6][R18.64+0x8] ;  /* 0x00000806120a7981 */ /* 0x000ee2000c1e9b00 */
[----:B------:R-:W-:Y:S01]  /*4400*/  VIADD R14, R14, 0x1 ;  /* 0x000000010e0e7836 */ /* 0x000fe20000000000 */
[----:B------:R-:W-:Y:S01]  /*4410*/  BSSY.RECONVERGENT B3, `(.L_x_426) ;  /* 0x000001a000037945 */ /* 0x000fe20003800200 */
[----:B------:R-:W-:Y:S02]  /*4420*/  IMAD.MOV.U32 R23, RZ, RZ, R2 ;  /* 0x000000ffff177224 */ /* 0x000fe400078e0002 */
        /* <DEDUP_REMOVED lines=24> */
.L_x_427:
[----:B------:R-:W-:Y:S05]  /*45b0*/  BSYNC.RECONVERGENT B3 ;  /* 0x0000000000037941 */ /* 0x000fea0003800200 */
.L_x_426:
[----:B------:R-:W-:Y:S02]  /*45c0*/  VIADD R12, R12, 0x100 ;  /* 0x000001000c0c7836 */ /* 0x000fe40000000000 */
[----:B------:R-:W-:Y:S01]  /*45d0*/  VIADD R21, R21, 0x100 ;  /* 0x0000010015157836 */ /* 0x000fe20000000000 */
[----:B------:R-:W-:Y:S06]  /*45e0*/  @P2 BRA `(.L_x_428) ;  /* 0xfffffffc00782947 */ /* 0x000fec000383ffff */
.L_x_425:
[----:B------:R-:W-:Y:S05]  /*45f0*/  BSYNC.RECONVERGENT B2 ;  /* 0x0000000000027941 */ /* 0x000fea0003800200 */
.L_x_424:
[----:B------:R-:W-:-:S13]  /*4600*/  ISETP.GE.U32.AND P0, PT, R20, 0x300, PT ;  /* 0x000003001400780c */ /* 0x000fda0003f06070 */
[----:B------:R-:W-:Y:S05]  /*4610*/  @!P0 BRA `(.L_x_423) ;  /* 0x0000000400c88947 */ /* 0x000fea0003800000 */
[----:B------:R-:W0:Y:S01]  /*4620*/  LDCU.64 UR8, c[0x0][0x380] ;  /* 0x00007000ff0877ac */ /* 0x000e220008000a00 */
[----:B------:R-:W1:Y:S01]  /*4630*/  LDC.64 R10, c[0x0][0x380] ;  /* 0x0000e000ff0a7b82 */ /* 0x000e620000000a00 */
[C---:B------:R-:W-:Y:S01]  /*4640*/  IADD3 R17, P0, PT, R12.reuse, R15, RZ ;  /* 0x0000000f0c117210 */ /* 0x040fe20007f1e0ff */
[----:B------:R-:W-:-:S04]  /*4650*/  IMAD.IADD R15, R12, 0x1, R15 ;  /* 0x000000010c0f7824 */ /* 0x000fc800078e020f */
[----:B------:R-:W-:Y:S01]  /*4660*/  IMAD.X R6, RZ, RZ, RZ, P0 ;  /* 0x000000ffff067224 */ /* 0x000fe200000e06ff */
[----:B0-----:R-:W-:-:S04]  /*4670*/  LEA R14, P1, R17, UR8, 0x4 ;  /* 0x00000008110e7c11 */ /* 0x001fc8000f8220ff */
[----:B------:R-:W-:Y:S02]  /*4680*/  IADD3 R14, P0, PT, R14, 0x3008, RZ ;  /* 0x000030080e0e7810 */ /* 0x000fe40007f1e0ff */
[----:B------:R-:W-:-:S05]  /*4690*/  LEA.HI.X R17, R17, UR9, R6, 0x4, P1 ;  /* 0x0000000911117c11 */ /* 0x000fca00088f2406 */
[----:B------:R-:W-:-:S07]  /*46a0*/  IMAD.X R17, RZ, RZ, R17, P0 ;  /* 0x000000ffff117224 */ /* 0x000fce00000e0611 */
.L_x_437:
[----:B-1----:R-:W-:-:S05]  /*46b0*/  IMAD.WIDE.U32 R8, R15, 0x10, R10 ;  /* 0x000000100f087825 */ /* 0x002fca00078e000a */
[----:B------:R-:W2:Y:S04]  /*46c0*/  LDG.E.64.CONSTANT R22, desc[UR6][R8.64] ;  /* 0x0000000608167981 */ /* 0x000ea8000c1e9b00 */
[----:B------:R0:W3:Y:S02]  /*46d0*/  LDG.E.64.CONSTANT R6, desc[UR6][R8.64+0x8] ;  /* 0x0000080608067981 */ /* 0x0000e4000c1e9b00 */
[----:B0-----:R-:W-:Y:S02]  /*46e0*/  IMAD.MOV.U32 R8, RZ, RZ, R14 ;  /* 0x000000ffff087224 */ /* 0x001fe400078e000e */
[----:B------:R-:W-:-:S05]  /*46f0*/  IMAD.MOV.U32 R9, RZ, RZ, R17 ;  /* 0x000000ffff097224 */ /* 0x000fca00078e0011 */
[----:B------:R0:W5:Y:S04]  /*4700*/  LDG.E.64.CONSTANT R20, desc[UR6][R8.64+-0x2008] ;  /* 0xffdff80608147981 */ /* 0x000168000c1e9b00 */
[----:B------:R0:W5:Y:S01]  /*4710*/  LDG.E.64.CONSTANT R18, desc[UR6][R8.64+-0x2000] ;  /* 0xffe0000608127981 */ /* 0x000162000c1e9b00 */
[----:B------:R-:W-:Y:S01]  /*4720*/  BSSY.RECONVERGENT B2, `(.L_x_429) ;  /* 0x0000015000027945 */ /* 0x000fe20003800200 */
[----:B--2---:R-:W-:Y:S01]  /*4730*/  DSETP.GEU.AND P0, PT, |R4|, |R22|, PT ;  /* 0x400000160400722a */ /* 0x004fe20003f0e200 */
[----:B------:R-:W-:Y:S02]  /*4740*/  IMAD.MOV.U32 R16, RZ, RZ, R22 ;  /* 0x000000ffff107224 */ /* 0x000fe400078e0016 */
[----:B------:R-:W-:Y:S01]  /*4750*/  IMAD.MOV.U32 R17, RZ, RZ, R23 ;  /* 0x000000ffff117224 */ /* 0x000fe200078e0017 */
[----:B---3--:R-:W-:Y:S01]  /*4760*/  MOV R29, R7 ;  /* 0x00000007001d7202 */ /* 0x008fe20000000f00 */
[----:B------:R-:W-:-:S09]  /*4770*/  IMAD.MOV.U32 R27, RZ, RZ, R6 ;  /* 0x000000ffff1b7224 */ /* 0x000fd200078e0006 */
        /* <DEDUP_REMOVED lines=15> */
.L_x_430:
[----:B------:R-:W-:Y:S05]  /*4870*/  BSYNC.RECONVERGENT B2 ;  /* 0x0000000000027941 */ /* 0x000fea0003800200 */
.L_x_429:
[----:B------:R0:W5:Y:S04]  /*4880*/  LDG.E.64.CONSTANT R6, desc[UR6][R8.64+-0x1008] ;  /* 0xffeff80608067981 */ /* 0x000168000c1e9b00 */
[----:B------:R0:W5:Y:S02]  /*4890*/  LDG.E.64.CONSTANT R4, desc[UR6][R8.64+-0x1000] ;  /* 0xfff0000608047981 */ /* 0x000164000c1e9b00 */
[----:B-----5:R-:W-:Y:S01]  /*48a0*/  DSETP.GEU.AND P0, PT, |R16|, |R20|, PT ;  /* 0x400000141000722a */ /* 0x020fe20003f0e200 */
[----:B------:R-:W-:Y:S01]  /*48b0*/  BSSY.RECONVERGENT B2, `(.L_x_431) ;  /* 0x0000014000027945 */ /* 0x000fe20003800200 */
[----:B------:R-:W-:Y:S02]  /*48c0*/  IMAD.MOV.U32 R2, RZ, RZ, R20 ;  /* 0x000000ffff027224 */ /* 0x000fe400078e0014 */
[----:B------:R-:W-:-:S02]  /*48d0*/  IMAD.MOV.U32 R3, RZ, RZ, R21 ;  /* 0x000000ffff037224 */ /* 0x000fc400078e0015 */
        /* <DEDUP_REMOVED lines=17> */
.L_x_432:
[----:B------:R-:W-:Y:S05]  /*49f0*/  BSYNC.RECONVERGENT B2 ;  /* 0x0000000000027941 */ /* 0x000fea0003800200 */
.L_x_431:
[----:B------:R0:W5:Y:S04]  /*4a00*/  LDG.E.64.CONSTANT R16, desc[UR6][R8.64+-0x8] ;  /* 0xfffff80608107981 */ /* 0x000168000c1e9b00 */
[----:B------:R0:W5:Y:S01]  /*4a10*/  LDG.E.64.CONSTANT R18, desc[UR6][R8.64] ;  /* 0x0000000608127981 */ /* 0x000162000c1e9b00 */
[----:B------:R-:W-:Y:S01]  /*4a20*/  DSETP.GEU.AND P0, PT, |R2|, |R6|, PT ;  /* 0x400000060200722a */ /* 0x000fe20003f0e200 */
[----:B------:R-:W-:Y:S01]  /*4a30*/  BSSY.RECONVERGENT B2, `(.L_x_433) ;  /* 0x0000014000027945 */ /* 0x000fe20003800200 */
[----:B------:R-:W-:Y:S02]  /*4a40*/  IMAD.MOV.U32 R20, RZ, RZ, R6 ;  /* 0x000000ffff147224 */ /* 0x000fe400078e0006 */
[----:B------:R-:W-:Y:S02]  /*4a50*/  IMAD.MOV.U32 R21, RZ, RZ, R7 ;  /* 0x000000ffff157224 */ /* 0x000fe400078e0007 */
[----:B------:R-:W-:-:S02]  /*4a60*/  IMAD.MOV.U32 R29, RZ, RZ, R4 ;  /* 0x000000ffff1d7224 */ /* 0x000fc400078e0004 */
        /* <DEDUP_REMOVED lines=16> */
.L_x_434:
[----:B------:R-:W-:Y:S05]  /*4b70*/  BSYNC.RECONVERGENT B2 ;  /* 0x0000000000027941 */ /* 0x000fea0003800200 */
.L_x_433:
[----:B-----5:R-:W-:Y:S01]  /*4b80*/  DSETP.GEU.AND P0, PT, |R20|, |R16|, PT ;  /* 0x400000101400722a */ /* 0x020fe20003f0e200 */
[----:B------:R-:W-:Y:S01]  /*4b90*/  BSSY.RECONVERGENT B2, `(.L_x_435) ;  /* 0x0000014000027945 */ /* 0x000fe20003800200 */
[----:B------:R-:W-:Y:S02]  /*4ba0*/  IMAD.MOV.U32 R4, RZ, RZ, R16 ;  /* 0x000000ffff047224 */ /* 0x000fe400078e0010 */
[----:B------:R-:W-:Y:S02]  /*4bb0*/  IMAD.MOV.U32 R5, RZ, RZ, R17 ;  /* 0x000000ffff057224 */ /* 0x000fe400078e0011 */
[----:B------:R-:W-:Y:S02]  /*4bc0*/  IMAD.MOV.U32 R2, RZ, RZ, R18 ;  /* 0x000000ffff027224 */ /* 0x000fe400078e0012 */
[----:B------:R-:W-:-:S06]  /*4bd0*/  IMAD.MOV.U32 R3, RZ, RZ, R19 ;  /* 0x000000ffff037224 */ /* 0x000fcc00078e0013 */
        /* <DEDUP_REMOVED lines=15> */
.L_x_436:
[----:B------:R-:W-:Y:S05]  /*4cd0*/  BSYNC.RECONVERGENT B2 ;  /* 0x0000000000027941 */ /* 0x000fea0003800200 */
.L_x_435:
[----:B------:R-:W-:Y:S01]  /*4ce0*/  VIADD R12, R12, 0x400 ;  /* 0x000004000c0c7836 */ /* 0x000fe20000000000 */
[----:B------:R-:W-:Y:S01]  /*4cf0*/  IADD3 R14, P1, PT, R8, 0x4000, RZ ;  /* 0x00004000080e7810 */ /* 0x000fe20007f3e0ff */
[----:B------:R-:W-:-:S03]  /*4d00*/  VIADD R15, R15, 0x400 ;  /* 0x000004000f0f7836 */ /* 0x000fc60000000000 */
[----:B------:R-:W-:Y:S01]  /*4d10*/  ISETP.GE.AND P0, PT, R12, R13, PT ;  /* 0x0000000d0c00720c */ /* 0x000fe20003f06270 */
[----:B------:R-:W-:-:S12]  /*4d20*/  IMAD.X R17, RZ, RZ, R9, P1 ;  /* 0x000000ffff117224 */ /* 0x000fd800008e0609 */
[----:B------:R-:W-:Y:S05]  /*4d30*/  @!P0 BRA `(.L_x_437) ;  /* 0xfffffff8005c8947 */ /* 0x000fea000383ffff */
.L_x_423:
[----:B------:R-:W-:Y:S05]  /*4d40*/  BSYNC.RECONVERGENT B1 ;  /* 0x0000000000017941 */ /* 0x000fea0003800200 */
.L_x_422:
        /* <DEDUP_REMOVED lines=32> */
.L_x_439:
[----:B------:R-:W-:Y:S05]  /*4f50*/  BSYNC.RECONVERGENT B1 ;  /* 0x0000000000017941 */ /* 0x000fea0003800200 */
.L_x_438:
        /* <DEDUP_REMOVED lines=12> */
[----:B---3--:R-:W-:Y:S01]  /*5020*/  IMAD.MOV.U32 R8, RZ, RZ, R14 ;  /* 0x000000ffff087224 */ /* 0x008fe200078e000e */
[----:B------:R-:W-:Y:S01]  /*5030*/  MOV R2, R4 ;  /* 0x0000000400027202 */ /* 0x000fe20000000f00 */
[----:B----4-:R-:W-:Y:S02]  /*5040*/  IMAD.MOV.U32 R9, RZ, RZ, R13 ;  /* 0x000000ffff097224 */ /* 0x010fe400078e000d */
        /* <DEDUP_REMOVED lines=16> */
.L_x_441:
[----:B------:R-:W-:Y:S05]  /*5150*/  BSYNC.RECONVERGENT B1 ;  /* 0x0000000000017941 */ /* 0x000fea0003800200 */
.L_x_440:
[----:B------:R-:W-:Y:S01]  /*5160*/  ISETP.GT.AND P0, PT, R10, 0x1b, PT ;  /* 0x0000001b0a00780c */ /* 0x000fe20003f04270 */
[----:B0-----:R0:W0:Y:S01]  /*5170*/  SHFL.DOWN PT, R6, R2, 0x4, 0x1f ;  /* 0x08801f0002067f89 */ /* 0x00102200000e0000 */
[----:B------:R-:W-:Y:S01]  /*5180*/  BSSY.RECONVERGENT B1, `(.L_x_442) ;  /* 0x000001d000017945 */ /* 0x000fe20003800200 */
[----:B------:R-:W-:Y:S02]  /*5190*/  IMAD.MOV.U32 R11, RZ, RZ, R8 ;  /* 0x000000ffff0b7224 */ /* 0x000fe400078e0008 */
[----:B------:R0:W0:Y:S01]  /*51a0*/  SHFL.DOWN PT, R7, R3, 0x4, 0x1f ;  /* 0x08801f0003077f89 */ /* 0x00002200000e0000 */
[----:B------:R-:W-:Y:S02]  /*51b0*/  IMAD.MOV.U32 R12, RZ, RZ, R9 ;  /* 0x000000ffff0c7224 */ /* 0x000fe400078e0009 */
[----:B-1----:R-:W-:Y:S01]  /*51c0*/  IMAD.MOV.U32 R4, RZ, RZ, R2 ;  /* 0x000000ffff047224 */ /* 0x002fe200078e0002 */
[----:B----4-:R1:W4:Y:S01]  /*51d0*/  SHFL.DOWN PT, R13, R8, 0x4, 0x1f ;  /* 0x08801f00080d7f89 */ /* 0x01032200000e0000 */
[----:B--2---:R-:W-:-:S03]  /*51e0*/  IMAD.MOV.U32 R5, RZ, RZ, R3 ;  /* 0x000000ffff057224 */ /* 0x004fc600078e0003 */
[----:B---3--:R1:W2:Y:S01]  /*51f0*/  SHFL.DOWN PT, R14, R9, 0x4, 0x1f ;  /* 0x08801f00090e7f89 */ /* 0x0082a200000e0000 */
[----:B------:R-:W-:Y:S05]  /*5200*/  @P0 BRA `(.L_x_443) ;  /* 0x0000000000500947 */ /* 0x000fea0003800000 */
[----:B0-----:R-:W-:Y:S01]  /*5210*/  DSETP.GEU.AND P0, PT, |R2|, |R6|, PT ;  /* 0x400000060200722a */ /* 0x001fe20003f0e200 */
[----:B----4-:R-:W-:Y:S02]  /*5220*/  IMAD.MOV.U32 R11, RZ, RZ, R13 ;  /* 0x000000ffff0b7224 */ /* 0x010fe400078e000d */
        /* <DEDUP_REMOVED lines=18> */
.L_x_443:
[----:B------:R-:W-:Y:S05]  /*5350*/  BSYNC.RECONVERGENT B1 ;  /* 0x0000000000017941 */ /* 0x000fea0003800200 */
.L_x_442:
[----:B------:R-:W-:Y:S01]  /*5360*/  ISETP.GT.AND P0, PT, R10, 0x17, PT ;  /* 0x000000170a00780c */ /* 0x000fe20003f04270 */
[----:B0-----:R0:W3:Y:S01]  /*5370*/  SHFL.DOWN PT, R2, R4, 0x8, 0x1f ;  /* 0x09001f0004027f89 */ /* 0x0010e200000e0000 */
[----:B------:R-:W-:Y:S01]  /*5380*/  BSSY.RECONVERGENT B1, `(.L_x_444) ;  /* 0x000001d000017945 */ /* 0x000fe20003800200 */
[----:B-1----:R-:W-:Y:S02]  /*5390*/  IMAD.MOV.U32 R8, RZ, RZ, R11 ;  /* 0x000000ffff087224 */ /* 0x002fe400078e000b */
[----:B------:R0:W1:Y:S01]  /*53a0*/  SHFL.DOWN PT, R3, R5, 0x8, 0x1f ;  /* 0x09001f0005037f89 */ /* 0x00006200000e0000 */
[----:B------:R-:W-:Y:S02]  /*53b0*/  IMAD.MOV.U32 R9, RZ, RZ, R12 ;  /* 0x000000ffff097224 */ /* 0x000fe400078e000c */
[----:B------:R-:W-:Y:S01]  /*53c0*/  IMAD.MOV.U32 R6, RZ, RZ, R4 ;  /* 0x000000ffff067224 */ /* 0x000fe200078e0004 */
[----:B--2---:R0:W2:Y:S01]  /*53d0*/  SHFL.DOWN PT, R14, R11, 0x8, 0x1f ;  /* 0x09001f000b0e7f89 */ /* 0x0040a200000e0000 */
[----:B------:R-:W-:-:S03]  /*53e0*/  IMAD.MOV.U32 R7, RZ, RZ, R5 ;  /* 0x000000ffff077224 */ /* 0x000fc600078e0005 */
[----:B----4-:R0:W4:Y:S01]  /*53f0*/  SHFL.DOWN PT, R13, R12, 0x8, 0x1f ;  /* 0x09001f000c0d7f89 */ /* 0x01012200000e0000 */
[----:B------:R-:W-:Y:S05]  /*5400*/  @P0 BRA `(.L_x_445) ;  /* 0x0000000000500947 */ /* 0x000fea0003800000 */
[----:B-1-3--:R-:W-:Y:S01]  /*5410*/  DSETP.GEU.AND P0, PT, |R4|, |R2|, PT ;  /* 0x400000020400722a */ /* 0x00afe20003f0e200 */
[----:B--2---:R-:W-:Y:S01]  /*5420*/  IMAD.MOV.U32 R8, RZ, RZ, R14 ;  /* 0x000000ffff087224 */ /* 0x004fe200078e000e */
        /* <DEDUP_REMOVED lines=18> */
.L_x_445:
[----:B------:R-:W-:Y:S05]  /*5550*/  BSYNC.RECONVERGENT B1 ;  /* 0x0000000000017941 */ /* 0x000fea0003800200 */
.L_x_444:
[----:B------:R-:W-:Y:S01]  /*5560*/  ISETP.GT.AND P0, PT, R10, 0xf, PT ;  /* 0x0000000f0a00780c */ /* 0x000fe20003f04270 */
[----:B0-----:R0:W0:Y:S01]  /*5570*/  SHFL.DOWN PT, R4, R6, 0x10, 0x1f ;  /* 0x0a001f0006047f89 */ /* 0x00102200000e0000 */
[----:B------:R-:W-:Y:S01]  /*5580*/  BSSY.RECONVERGENT B1, `(.L_x_446) ;  /* 0x000001d000017945 */ /* 0x000fe20003800200 */
[----:B--2---:R-:W-:Y:S02]  /*5590*/  IMAD.MOV.U32 R14, RZ, RZ, R8 ;  /* 0x000000ffff0e7224 */ /* 0x004fe400078e0008 */
[----:B------:R2:W0:Y:S01]  /*55a0*/  SHFL.DOWN PT, R5, R7, 0x10, 0x1f ;  /* 0x0a001f0007057f89 */ /* 0x00042200000e0000 */
[----:B------:R-:W-:Y:S02]  /*55b0*/  IMAD.MOV.U32 R15, RZ, RZ, R9 ;  /* 0x000000ffff0f7224 */ /* 0x000fe400078e0009 */
[----:B---3--:R-:W-:Y:S01]  /*55c0*/  IMAD.MOV.U32 R2, RZ, RZ, R6 ;  /* 0x000000ffff027224 */ /* 0x008fe200078e0006 */
[----:B------:R2:W3:Y:S01]  /*55d0*/  SHFL.DOWN PT, R11, R8, 0x10, 0x1f ;  /* 0x0a001f00080b7f89 */ /* 0x0004e200000e0000 */
[----:B-1----:R-:W-:-:S03]  /*55e0*/  IMAD.MOV.U32 R3, RZ, RZ, R7 ;  /* 0x000000ffff037224 */ /* 0x002fc600078e0007 */
[----:B------:R2:W1:Y:S01]  /*55f0*/  SHFL.DOWN PT, R12, R9, 0x10, 0x1f ;  /* 0x0a001f00090c7f89 */ /* 0x00046200000e0000 */
[----:B------:R-:W-:Y:S05]  /*5600*/  @P0 BRA `(.L_x_447) ;  /* 0x0000000000500947 */ /* 0x000fea0003800000 */
[----:B0-----:R-:W-:Y:S01]  /*5610*/  DSETP.GEU.AND P0, PT, |R6|, |R4|, PT ;  /* 0x400000040600722a */ /* 0x001fe20003f0e200 */
[----:B---3--:R-:W-:Y:S02]  /*5620*/  IMAD.MOV.U32 R14, RZ, RZ, R11 ;  /* 0x000000ffff0e7224 */ /* 0x008fe400078e000b */
[----:B-1----:R-:W-:Y:S02]  /*5630*/  IMAD.MOV.U32 R15, RZ, RZ, R12 ;  /* 0x000000ffff0f7224 */ /* 0x002fe400078e000c */
        /* <DEDUP_REMOVED lines=17> */
.L_x_447:
[----:B------:R-:W-:Y:S05]  /*5750*/  BSYNC.RECONVERGENT B1 ;  /* 0x0000000000017941 */ /* 0x000fea0003800200 */
.L_x_446:
        /* <DEDUP_REMOVED lines=11> */
.L_x_449:
[----:B------:R-:W-:Y:S05]  /*5810*/  BSYNC.RECONVERGENT B1 ;  /* 0x0000000000017941 */ /* 0x000fea0003800200 */
.L_x_448:
        /* <DEDUP_REMOVED lines=8> */
[----:B--2---:R-:W2:Y:S04]  /*58a0*/  LDS.128 R4, [R0+0x20] ;  /* 0x0000200000047984 */ /* 0x004ea80000000c00 */
[----:B-1--4-:R1:W4:Y:S04]  /*58b0*/  LDS.64 R12, [R0+0x80] ;  /* 0x00008000000c7984 */ /* 0x0123280000000a00 */
[----:B---3--:R1:W3:Y:S01]  /*58c0*/  LDS.128 R8, [R0+0x30] ;  /* 0x0000300000087984 */ /* 0x0082e20000000c00 */
[----:B0-----:R-:W-:Y:S01]  /*58d0*/  DSETP.GEU.AND P0, PT, |R2|, |R16|, PT ;  /* 0x400000100200722a */ /* 0x001fe20003f0e200 */
[----:B------:R-:W-:-:S02]  /*58e0*/  IMAD.MOV.U32 R24, RZ, RZ, R16 ;  /* 0x000000ffff187224 */ /* 0x000fc400078e0010 */
[----:B------:R-:W-:Y:S02]  /*58f0*/  IMAD.MOV.U32 R25, RZ, RZ, R17 ;  /* 0x000000ffff197224 */ /* 0x000fe400078e0011 */
[----:B--2---:R-:W-:Y:S02]  /*5900*/  IMAD.MOV.U32 R27, RZ, RZ, R4 ;  /* 0x000000ffff1b7224 */ /* 0x004fe400078e0004 */
[----:B------:R-:W-:-:S07]  /*5910*/  IMAD.MOV.U32 R29, RZ, RZ, R5 ;  /* 0x000000ffff1d7224 */ /* 0x000fce00078e0005 */
[----:B-1-34-:R-:W-:Y:S05]  /*5920*/  @!P0 BRA `(.L_x_451) ;  /* 0x0000000000388947 */ /* 0x01afea0003800000 */
        /* <DEDUP_REMOVED lines=14> */
.L_x_451:
[----:B------:R-:W-:Y:S05]  /*5a10*/  BSYNC.RECONVERGENT B1 ;  /* 0x0000000000017941 */ /* 0x000fea0003800200 */
.L_x_450:
        /* <DEDUP_REMOVED lines=23> */
.L_x_453:
[----:B------:R-:W-:Y:S05]  /*5b90*/  BSYNC.RECONVERGENT B1 ;  /* 0x0000000000017941 */ /* 0x000fea0003800200 */
.L_x_452:
        /* <DEDUP_REMOVED lines=21> */
.L_x_455:
[----:B------:R-:W-:Y:S05]  /*5cf0*/  BSYNC.RECONVERGENT B1 ;  /* 0x0000000000017941 */ /* 0x000fea0003800200 */
.L_x_454:
        /* <DEDUP_REMOVED lines=23> */
.L_x_457:
[----:B------:R-:W-:Y:S05]  /*5e70*/  BSYNC.RECONVERGENT B1 ;  /* 0x0000000000017941 */ /* 0x000fea0003800200 */
.L_x_456:
[----:B------:R-:W-:Y:S01]  /*5e80*/  DSETP.GEU.AND P0, PT, |R14|, |R22|, PT ;  /* 0x400000160e00722a */ /* 0x000fe20003f0e200 */
[----:B------:R-:W-:Y:S01]  /*5e90*/  BSSY.RECONVERGENT B1, `(.L_x_458) ;  /* 0x0000014000017945 */ /* 0x000fe20003800200 */
[----:B------:R-:W-:Y:S01]  /*5ea0*/  MOV R2, R22 ;  /* 0x0000001600027202 */ /* 0x000fe20000000f00 */
[----:B------:R-:W-:Y:S02]  /*5eb0*/  IMAD.MOV.U32 R3, RZ, RZ, R23 ;  /* 0x000000ffff037224 */ /* 0x000fe400078e0017 */
[----:B-1----:R-:W-:Y:S02]  /*5ec0*/  IMAD.MOV.U32 R19, RZ, RZ, R8 ;  /* 0x000000ffff137224 */ /* 0x002fe400078e0008 */
        /* <DEDUP_REMOVED lines=16> */
.L_x_459:
[----:B------:R-:W-:Y:S05]  /*5fd0*/  BSYNC.RECONVERGENT B1 ;  /* 0x0000000000017941 */ /* 0x000fea0003800200 */
.L_x_458:
        /* <DEDUP_REMOVED lines=21> */
.L_x_461:
[----:B------:R-:W-:Y:S05]  /*6130*/  BSYNC.RECONVERGENT B1 ;  /* 0x0000000000017941 */ /* 0x000fea0003800200 */
.L_x_460:
        /* <DEDUP_REMOVED lines=20> */
.L_x_383:
[----:B------:R-:W-:Y:S05]  /*6280*/  BSYNC.RECONVERGENT B0 ;  /* 0x0000000000007941 */ /* 0x000fea0003800200 */
.L_x_350:
[----:B------:R-:W-:Y:S05]  /*6290*/  @P1 EXIT ;  /* 0x000000000000194d */ /* 0x000fea0003800000 */
[----:B01----:R-:W0:Y:S02]  /*62a0*/  LDC.64 R4, c[0x0][0x388] ;  /* 0x0000e200ff047b82 */ /* 0x003e240000000a00 */
[----:B0-----:R-:W-:Y:S04]  /*62b0*/  STG.E.64 desc[UR6][R4.64], R2 ;  /* 0x0000000204007986 */ /* 0x001fe8000c101b06 */
[----:B------:R-:W-:Y:S01]  /*62c0*/  STG.E.64 desc[UR6][R4.64+0x8], R14 ;  /* 0x0000080e04007986 */ /* 0x000fe2000c101b06 */
[----:B------:R-:W-:Y:S05]  /*62d0*/  EXIT ;  /* 0x000000000000794d */ /* 0x000fea0003800000 */
.L_x_462:
        /* <DEDUP_REMOVED lines=10> */
.L_x_736:


//--------------------- .text._ZN6thrust24THRUST_300001_SM_1000_NS8cuda_cub4core6detail13_kernel_agentINS1_8__reduce10DrainAgentIiEEJN3cub18CUB_300001_SM_10009GridQueueIjEEiEEEvDpT0_ --------------------------
	.section	.text._ZN6thrust24THRUST_300001_SM_1000_NS8cuda_cub4core6detail13_kernel_agentINS1_8__reduce10DrainAgentIiEEJN3cub18CUB_300001_SM_10009GridQueueIjEEiEEEvDpT0_,"ax",@progbits
	.align	128
        .global         _ZN6thrust24THRUST_300001_SM_1000_NS8cuda_cub4core6detail13_kernel_agentINS1_8__reduce10DrainAgentIiEEJN3cub18CUB_300001_SM_10009GridQueueIjEEiEEEvDpT0_
        .type           _ZN6thrust24THRUST_300001_SM_1000_NS8cuda_cub4core6detail13_kernel_agentINS1_8__reduce10DrainAgentIiEEJN3cub18CUB_300001_SM_10009GridQueueIjEEiEEEvDpT0_,@function
        .size           _ZN6thrust24THRUST_300001_SM_1000_NS8cuda_cub4core6detail13_kernel_agentINS1_8__reduce10DrainAgentIiEEJN3cub18CUB_300001_SM_10009GridQueueIjEEiEEEvDpT0_,(.L_x_737 - _ZN6thrust24THRUST_300001_SM_1000_NS8cuda_cub4core6detail13_kernel_agentINS1_8__reduce10DrainAgentIiEEJN3cub18CUB_300001_SM_10009GridQueueIjEEiEEEvDpT0_)
        .other          _ZN6thrust24THRUST_300001_SM_1000_NS8cuda_cub4core6detail13_kernel_agentINS1_8__reduce10DrainAgentIiEEJN3cub18CUB_300001_SM_10009GridQueueIjEEiEEEvDpT0_,@"STO_CUDA_ENTRY STV_DEFAULT"
_ZN6thrust24THRUST_300001_SM_1000_NS8cuda_cub4core6detail13_kernel_agentINS1_8__reduce10DrainAgentIiEEJN3cub18CUB_300001_SM_10009GridQueueIjEEiEEEvDpT0_:
.text._ZN6thrust24THRUST_300001_SM_1000_NS8cuda_cub4core6detail13_kernel_agentINS1_8__reduce10DrainAgentIiEEJN3cub18CUB_300001_SM_10009GridQueueIjEEiEEEvDpT0_:
[----:B------:R-:W-:Y:S08]  /*0000*/  LDC R1, c[0x0][0x37c] ;  /* 0x0000df00ff017b82 */ /* 0x000ff00000000800 */
[----:B------:R-:W0:Y:S01]  /*0010*/  LDC.64 R2, c[0x0][0x380] ;  /* 0x0000e000ff027b82 */ /* 0x000e220000000a00 */
[----:B------:R-:W0:Y:S07]  /*0020*/  LDCU.64 UR4, c[0x0][0x358] ;  /* 0x00006b00ff0477ac */ /* 0x000e2e0008000a00 */
[----:B------:R-:W1:Y:S01]  /*0030*/  LDC R5, c[0x0][0x388] ;  /* 0x0000e200ff057b82 */ /* 0x000e620000000800 */
[----:B0-----:R-:W-:Y:S04]  /*0040*/  STG.E desc[UR4][R2.64+0x4], RZ ;  /* 0x000004ff02007986 */ /* 0x001fe8000c101904 */
[----:B-1----:R-:W-:Y:S01]  /*0050*/  STG.E desc[UR4][R2.64], R5 ;  /* 0x0000000502007986 */ /* 0x002fe2000c101904 */
[----:B------:R-:W-:Y:S05]  /*0060*/  EXIT ;  /* 0x000000000000794d */ /* 0x000fea0003800000 */
.L_x_463:
        /* <DEDUP_REMOVED lines=9> */
.L_x_737:


//--------------------- .text._ZN6thrust24THRUST_300001_SM_1000_NS8cuda_cub4core6detail13_kernel_agentINS1_8__reduce11ReduceAgentINS0_12zip_iteratorIN4cuda3std3__45tupleIJNS0_10device_ptrIdEENS0_17counting_iteratorIlNS0_11use_defaultESF_SF_EEEEEEEPNSB_IJdlEEESJ_iNS1_9__extrema9arg_max_fIdl7AbsLessEEEEJSI_SK_iN3cub18CUB_300001_SM_100013GridEvenShareIiEENSR_9GridQueueIjEESO_EEEvDpT0_ --------------------------
	.section	.text._ZN6thrust24THRUST_300001_SM_1000_NS8cuda_cub4core6detail13_kernel_agentINS1_8__reduce11ReduceAgentINS0_12zip_iteratorIN4cuda3std3__45tupleIJNS0_10device_ptrIdEENS0_17counting_iteratorIlNS0_11use_defaultESF_SF_EEEEEEEPNSB_IJdlEEESJ_iNS1_9__extrema9arg_max_fIdl7AbsLessEEEEJSI_SK_iN3cub18CUB_300001_SM_100013GridEvenShareIiEENSR_9GridQueueIjEESO_EEEvDpT0_,"ax",@progbits
	.align	128
        .global         _ZN6thrust24THRUST_300001_SM_1000_NS8cuda_cub4core6detail13_kernel_agentINS1_8__reduce11ReduceAgentINS0_12zip_iteratorIN4cuda3std3__45tupleIJNS0_10device_ptrIdEENS0_17counting_iteratorIlNS0_11use_defaultESF_SF_EEEEEEEPNSB_IJdlEEESJ_iNS1_9__extrema9arg_max_fIdl7AbsLessEEEEJSI_SK_iN3cub18CUB_300001_SM_100013GridEvenShareIiEENSR_9GridQueueIjEESO_EEEvDpT0_
        .type           _ZN6thrust24THRUST_300001_SM_1000_NS8cuda_cub4core6detail13_kernel_agentINS1_8__reduce11ReduceAgentINS0_12zip_iteratorIN4cuda3std3__45tupleIJNS0_10device_ptrIdEENS0_17counting_iteratorIlNS0_11use_defaultESF_SF_EEEEEEEPNSB_IJdlEEESJ_iNS1_9__extrema9arg_max_fIdl7AbsLessEEEEJSI_SK_iN3cub18CUB_300001_SM_100013GridEvenShareIiEENSR_9GridQueueIjEESO_EEEvDpT0_,@function
        .size           _ZN6thrust24THRUST_300001_SM_1000_NS8cuda_cub4core6detail13_kernel_agentINS1_8__reduce11ReduceAgentINS0_12zip_iteratorIN4cuda3std3__45tupleIJNS0_10device_ptrIdEENS0_17counting_iteratorIlNS0_11use_defaultESF_SF_EEEEEEEPNSB_IJdlEEESJ_iNS1_9__extrema9arg_max_fIdl7AbsLessEEEEJSI_SK_iN3cub18CUB_300001_SM_100013GridEvenShareIiEENSR_9GridQueueIjEESO_EEEvDpT0_,(.L_x_738 - _ZN6thrust24THRUST_300001_SM_1000_NS8cuda_cub4core6detail13_kernel_agentINS1_8__reduce11ReduceAgentINS0_12zip_iteratorIN4cuda3std3__45tupleIJNS0_10device_ptrIdEENS0_17counting_iteratorIlNS0_11use_defaultESF_SF_EEEEEEEPNSB_IJdlEEESJ_iNS1_9__extrema9arg_max_fIdl7AbsLessEEEEJSI_SK_iN3cub18CUB_300001_SM_100013GridEvenShareIiEENSR_9GridQueueIjEESO_EEEvDpT0_)
        .other          _ZN6thrust24THRUST_300001_SM_1000_NS8cuda_cub4core6detail13_kernel_agentINS1_8__reduce11ReduceAgentINS0_12zip_iteratorIN4cuda3std3__45tupleIJNS0_10device_ptrIdEENS0_17counting_iteratorIlNS0_11use_defaultESF_SF_EEEEEEEPNSB_IJdlEEESJ_iNS1_9__extrema9arg_max_fIdl7AbsLessEEEEJSI_SK_iN3cub18CUB_300001_SM_100013GridEvenShareIiEENSR_9GridQueueIjEESO_EEEvDpT0_,@"STO_CUDA_ENTRY STV_DEFAULT"
_ZN6thrust24THRUST_300001_SM_1000_NS8cuda_cub4core6detail13_kernel_agentINS1_8__reduce11ReduceAgentINS0_12zip_iteratorIN4cuda3std3__45tupleIJNS0_10device_ptrIdEENS0_17counting_iteratorIlNS0_11use_defaultESF_SF_EEEEEEEPNSB_IJdlEEESJ_iNS1_9__extrema9arg_max_fIdl7AbsLessEEEEJSI_SK_iN3cub18CUB_300001_SM_100013GridEvenShareIiEENSR_9GridQueueIjEESO_EEEvDpT0_:
.text._ZN6thrust24THRUST_300001_SM_1000_NS8cuda_cub4core6detail13_kernel_agentINS1_8__reduce11ReduceAgentINS0_12zip_iteratorIN4cuda3std3__45tupleIJNS0_10device_ptrIdEENS0_17counting_iteratorIlNS0_11use_defaultESF_SF_EEEEEEEPNSB_IJdlEEESJ_iNS1_9__extrema9arg_max_fIdl7AbsLessEEEEJSI_SK_iN3cub18CUB_300001_SM_100013GridEvenShareIiEENSR_9GridQueueIjEESO_EEEvDpT0_:
[----:B------:R-:W-:Y:S01]  /*0000*/  LDC R1, c[0x0][0x37c] ;  /* 0x0000df00ff017b82 */ /* 0x000fe20000000800 */
[----:B------:R-:W0:Y:S01]  /*0010*/  S2R R0, SR_CTAID.X ;  /* 0x0000000000007919 */ /* 0x000e220000002500 */
[----:B------:R-:W1:Y:S01]  /*0020*/  LDCU UR4, c[0x0][0x398] ;  /* 0x00007300ff0477ac */ /* 0x000e620008000800 */
[----:B------:R-:W-:Y:S01]  /*0030*/  BSSY.RECONVERGENT B0, `(.L_x_464) ;  /* 0x000066d000007945 */ /* 0x000fe20003800200 */
[----:B------:R-:W2:Y:S01]  /*0040*/  LDCU UR6, c[0x0][0x370] ;  /* 0x00006e00ff0677ac */ /* 0x000ea20008000800 */
[----:B------:R-:W3:Y:S01]  /*0050*/  LDCU.64 UR10, c[0x0][0x358] ;  /* 0x00006b00ff0a77ac */ /* 0x000ee20008000a00 */
[----:B-1----:R-:W-:Y:S01]  /*0060*/  IMAD.U32 R7, RZ, RZ, UR4 ;  /* 0x00000004ff077e24 */ /* 0x002fe2000f8e00ff */
[----:B--2---:R-:W-:Y:S01]  /*0070*/  UIMAD UR6, UR6, 0x500, URZ ;  /* 0x00000500060678a4 */ /* 0x004fe2000f8e02ff */
[----:B0-----:R-:W-:-:S04]  /*0080*/  IMAD R10, R0, 0x500, RZ ;  /* 0x00000500000a7824 */ /* 0x001fc800078e02ff */
[----:B------:R-:W-:-:S05]  /*0090*/  VIADD R2, R10, 0x500 ;  /* 0x000005000a027836 */ /* 0x000fca0000000000 */
[----:B------:R-:W-:-:S13]  /*00a0*/  ISETP.GT.AND P0, PT, R2, R7, PT ;  /* 0x000000070200720c */ /* 0x000fda0003f04270 */
[----:B---3--:R-:W-:Y:S05]  /*00b0*/  @!P0 BRA `(.L_x_465) ;  /* 0x0000003800d08947 */ /* 0x008fea0003800000 */
[----:B------:R-:W0:Y:S01]  /*00c0*/  S2R R5, SR_TID.X ;  /* 0x0000000000057919 */ /* 0x000e220000002100 */
[----:B------:R-:W-:Y:S01]  /*00d0*/  IMAD.IADD R4, R7, 0x1, -R10 ;  /* 0x0000000107047824 */ /* 0x000fe200078e0a0a */
[----:B------:R-:W1:Y:S01]  /*00e0*/  LDCU.64 UR6, c[0x0][0x388] ;  /* 0x00007100ff0677ac */ /* 0x000e620008000a00 */
[----:B------:R-:W-:Y:S01]  /*00f0*/  BSSY.RECONVERGENT B1, `(.L_x_466) ;  /* 0x0000010000017945 */ /* 0x000fe20003800200 */
[----:B------:R-:W-:Y:S01]  /*0100*/  IMAD.MOV.U32 R8, RZ, RZ, RZ ;  /* 0x000000ffff087224 */ /* 0x000fe200078e00ff */
[----:B------:R-:W-:Y:S01]  /*0110*/  CS2R R2, SRZ ;  /* 0x0000000000027805 */ /* 0x000fe2000001ff00 */
[----:B------:R-:W2:Y:S01]  /*0120*/  LDCU.64 UR8, c[0x0][0x388] ;  /* 0x00007100ff0877ac */ /* 0x000ea20008000a00 */
[----:B------:R-:W-:Y:S01]  /*0130*/  IMAD.MOV.U32 R6, RZ, RZ, RZ ;  /* 0x000000ffff067224 */ /* 0x000fe200078e00ff */
[----:B0-----:R-:W-:Y:S01]  /*0140*/  ISETP.GE.AND P0, PT, R5, R4, PT ;  /* 0x000000040500720c */ /* 0x001fe20003f06270 */
[----:B------:R-:W-:-:S12]  /*0150*/  IMAD.MOV.U32 R9, RZ, RZ, R5 ;  /* 0x000000ffff097224 */ /* 0x000fd800078e0005 */
[----:B-12---:R-:W-:Y:S05]  /*0160*/  @P0 BRA `(.L_x_467) ;  /* 0x0000000000200947 */ /* 0x006fea0003800000 */
[----:B------:R-:W0:Y:S01]  /*0170*/  LDC.64 R2, c[0x0][0x380] ;  /* 0x0000e000ff027b82 */ /* 0x000e220000000a00 */
[----:B------:R-:W-:Y:S01]  /*0180*/  IMAD.IADD R11, R10, 0x1, R5 ;  /* 0x000000010a0b7824 */ /* 0x000fe200078e0205 */
[----:B------:R-:W1:Y:S03]  /*0190*/  LDCU.64 UR4, c[0x0][0x388] ;  /* 0x00007100ff0477ac */ /* 0x000e660008000a00 */
[----:B0-----:R-:W-:-:S06]  /*01a0*/  IMAD.WIDE R2, R11, 0x8, R2 ;  /* 0x000000080b027825 */ /* 0x001fcc00078e0202 */
[----:B------:R-:W5:Y:S01]  /*01b0*/  LDG.E.64 R2, desc[UR10][R2.64] ;  /* 0x0000000a02027981 */ /* 0x000f62000c1e1b00 */
[----:B-1----:R-:W-:Y:S01]  /*01c0*/  IADD3 R8, P0, PT, R11, UR4, RZ ;  /* 0x000000040b087c10 */ /* 0x002fe2000ff1e0ff */
[----:B------:R-:W-:-:S03]  /*01d0*/  VIADD R9, R5, 0x100 ;  /* 0x0000010005097836 */ /* 0x000fc60000000000 */
[----:B------:R-:W-:-:S09]  /*01e0*/  LEA.HI.X.SX32 R6, R11, UR5, 0x1, P0 ;  /* 0x000000050b067c11 */ /* 0x000fd200080f0eff */
.L_x_467:
[----:B------:R-:W-:Y:S05]  /*01f0*/  BSYNC.RECONVERGENT B1 ;  /* 0x0000000000017941 */ /* 0x000fea0003800200 */
.L_x_466:
        /* <DEDUP_REMOVED lines=9> */
[----:B------:R-:W0:Y:S01]  /*0290*/  LDC.64 R12, c[0x0][0x380] ;  /* 0x0000e000ff0c7b82 */ /* 0x000e220000000a00 */
[----:B------:R-:W-:Y:S01]  /*02a0*/  LEA.HI R7, R18, 0x1, RZ, 0x18 ;  /* 0x0000000112077811 */ /* 0x000fe200078fc0ff */
[----:B------:R-:W-:-:S03]  /*02b0*/  IMAD.IADD R11, R10, 0x1, R9 ;  /* 0x000000010a0b7824 */ /* 0x000fc600078e0209 */
[----:B------:R-:W-:-:S05]  /*02c0*/  LOP3.LUT R7, R7, 0x3, RZ, 0xc0, !PT ;  /* 0x0000000307077812 */ /* 0x000fca00078ec0ff */
[----:B------:R-:W-:-:S07]  /*02d0*/  IMAD.MOV R7, RZ, RZ, -R7 ;  /* 0x000000ffff077224 */ /* 0x000fce00078e0a07 */
.L_x_474:
[----:B0-----:R-:W-:-:S06]  /*02e0*/  IMAD.WIDE R14, R11, 0x8, R12 ;  /* 0x000000080b0e7825 */ /* 0x001fcc00078e020c */
[----:B------:R-:W2:Y:S01]  /*02f0*/  LDG.E.64 R14, desc[UR10][R14.64] ;  /* 0x0000000a0e0e7981 */ /* 0x000ea2000c1e1b00 */
[----:B------:R-:W-:Y:S01]  /*0300*/  IADD3 R22, P1, PT, R11, UR6, RZ ;  /* 0x000000060b167c10 */ /* 0x000fe2000ff3e0ff */
[----:B------:R-:W-:Y:S01]  /*0310*/  VIADD R7, R7, 0x1 ;  /* 0x0000000107077836 */ /* 0x000fe20000000000 */
[----:B------:R-:W-:Y:S01]  /*0320*/  BSSY.RECONVERGENT B3, `(.L_x_472) ;  /* 0x000001b000037945 */ /* 0x000fe20003800200 */
[----:B------:R-:W-:Y:S01]  /*0330*/  IMAD.MOV.U32 R19, RZ, RZ, R8 ;  /* 0x000000ffff137224 */ /* 0x000fe200078e0008 */
[----:B------:R-:W-:Y:S01]  /*0340*/  LEA.HI.X.SX32 R21, R11, UR7, 0x1, P1 ;  /* 0x000000070b157c11 */ /* 0x000fe200088f0eff */
[----:B------:R-:W-:Y:S01]  /*0350*/  IMAD.MOV.U32 R20, RZ, RZ, R6 ;  /* 0x000000ffff147224 */ /* 0x000fe200078e0006 */
[----:B------:R-:W-:Y:S01]  /*0360*/  ISETP.NE.AND P2, PT, R7, RZ, PT ;  /* 0x000000ff0700720c */ /* 0x000fe20003f45270 */
[----:B-----5:R-:W-:Y:S02]  /*0370*/  IMAD.MOV.U32 R16, RZ, RZ, R2 ;  /* 0x000000ffff107224 */ /* 0x020fe400078e0002 */
[----:B------:R-:W-:-:S02]  /*0380*/  IMAD.MOV.U32 R17, RZ, RZ, R3 ;  /* 0x000000ffff117224 */ /* 0x000fc400078e0003 */
[----:B------:R-:W-:Y:S02]  /*0390*/  IMAD.MOV.U32 R8, RZ, RZ, R22 ;  /* 0x000000ffff087224 */ /* 0x000fe400078e0016 */
        /* <DEDUP_REMOVED lines=19> */
.L_x_473:
[----:B------:R-:W-:Y:S05]  /*04d0*/  BSYNC.RECONVERGENT B3 ;  /* 0x0000000000037941 */ /* 0x000fea0003800200 */
.L_x_472:
[----:B------:R-:W-:Y:S02]  /*04e0*/  VIADD R9, R9, 0x100 ;  /* 0x0000010009097836 */ /* 0x000fe40000000000 */
[----:B------:R-:W-:Y:S01]  /*04f0*/  VIADD R11, R11, 0x100 ;  /* 0x000001000b0b7836 */ /* 0x000fe20000000000 */
[----:B------:R-:W-:Y:S06]  /*0500*/  @P2 BRA `(.L_x_474) ;  /* 0xfffffffc00742947 */ /* 0x000fec000383ffff */
.L_x_471:
[----:B------:R-:W-:Y:S05]  /*0510*/  BSYNC.RECONVERGENT B2 ;  /* 0x0000000000027941 */ /* 0x000fea0003800200 */
.L_x_470:
[----:B------:R-:W-:-:S13]  /*0520*/  ISETP.GE.U32.AND P0, PT, R18, 0x300, PT ;  /* 0x000003001200780c */ /* 0x000fda0003f06070 */
[----:B------:R-:W-:Y:S05]  /*0530*/  @!P0 BRA `(.L_x_469) ;  /* 0x0000000400cc8947 */ /* 0x000fea0003800000 */
[----:B------:R-:W0:Y:S01]  /*0540*/  LDC.64 R12, c[0x0][0x380] ;  /* 0x0000e000ff0c7b82 */ /* 0x000e220000000a00 */
[----:B------:R-:W-:-:S04]  /*0550*/  IMAD.IADD R7, R10, 0x1, R9 ;  /* 0x000000010a077824 */ /* 0x000fc800078e0209 */
[C---:B------:R-:W-:Y:S02]  /*0560*/  VIADD R27, R7.reuse, 0x100 ;  /* 0x00000100071b7836 */ /* 0x040fe40000000000 */
[C---:B------:R-:W-:Y:S02]  /*0570*/  VIADD R26, R7.reuse, 0x200 ;  /* 0x00000200071a7836 */ /* 0x040fe40000000000 */
[----:B------:R-:W-:Y:S01]  /*0580*/  VIADD R25, R7, 0x300 ;  /* 0x0000030007197836 */ /* 0x000fe20000000000 */
[----:B0-----:R-:W-:-:S05]  /*0590*/  IADD3 R10, P0, PT, R12, 0x1000, RZ ;  /* 0x000010000c0a7810 */ /* 0x001fca0007f1e0ff */
[----:B------:R-:W-:-:S08]  /*05a0*/  IMAD.X R11, RZ, RZ, R13, P0 ;  /* 0x000000ffff0b7224 */ /* 0x000fd000000e060d */
.L_x_483:
[----:B------:R-:W-:-:S05]  /*05b0*/  IMAD.WIDE R22, R7, 0x8, R10 ;  /* 0x0000000807167825 */ /* 0x000fca00078e020a */
[----:B------:R-:W2:Y:S04]  /*05c0*/  LDG.E.64 R20, desc[UR10][R22.64+-0x1000] ;  /* 0xfff0000a16147981 */ /* 0x000ea8000c1e1b00 */
[----:B-----5:R0:W5:Y:S04]  /*05d0*/  LDG.E.64 R16, desc[UR10][R22.64+-0x800] ;  /* 0xfff8000a16107981 */ /* 0x020168000c1e1b00 */
[----:B------:R0:W5:Y:S04]  /*05e0*/  LDG.E.64 R14, desc[UR10][R22.64] ;  /* 0x0000000a160e7981 */ /* 0x000168000c1e1b00 */
[----:B------:R0:W5:Y:S01]  /*05f0*/  LDG.E.64 R12, desc[UR10][R22.64+0x800] ;  /* 0x0008000a160c7981 */ /* 0x000162000c1e1b00 */
[C---:B------:R-:W-:Y:S01]  /*0600*/  IADD3 R29, P1, PT, R7.reuse, UR8, RZ ;  /* 0x00000008071d7c10 */ /* 0x040fe2000ff3e0ff */
[----:B------:R-:W-:Y:S03]  /*0610*/  BSSY.RECONVERGENT B2, `(.L_x_475) ;  /* 0x0000016000027945 */ /* 0x000fe60003800200 */
[----:B------:R-:W-:Y:S01]  /*0620*/  LEA.HI.X.SX32 R31, R7, UR9, 0x1, P1 ;  /* 0x00000009071f7c11 */ /* 0x000fe200088f0eff */
[----:B------:R-:W-:-:S03]  /*0630*/  IMAD.MOV.U32 R24, RZ, RZ, R29 ;  /* 0x000000ffff187224 */ /* 0x000fc600078e001d */
[----:B------:R-:W-:Y:S01]  /*0640*/  MOV R28, R31 ;  /* 0x0000001f001c7202 */ /* 0x000fe20000000f00 */
        /* <DEDUP_REMOVED lines=18> */
.L_x_476:
[----:B------:R-:W-:Y:S05]  /*0770*/  BSYNC.RECONVERGENT B2 ;  /* 0x0000000000027941 */ /* 0x000fea0003800200 */
.L_x_475:
[----:B-----5:R-:W-:Y:S01]  /*0780*/  DSETP.GEU.AND P0, PT, |R18|, |R16|, PT ;  /* 0x400000101200722a */ /* 0x020fe20003f0e200 */
[C---:B------:R-:W-:Y:S01]  /*0790*/  IADD3 R21, P1, PT, R27.reuse, UR8, RZ ;  /* 0x000000081b157c10 */ /* 0x040fe2000ff3e0ff */
[----:B------:R-:W-:Y:S01]  /*07a0*/  BSSY.RECONVERGENT B2, `(.L_x_477) ;  /* 0x0000015000027945 */ /* 0x000fe20003800200 */
[----:B------:R-:W-:Y:S02]  /*07b0*/  IMAD.MOV.U32 R2, RZ, RZ, R16 ;  /* 0x000000ffff027224 */ /* 0x000fe400078e0010 */
[----:B------:R-:W-:Y:S01]  /*07c0*/  LEA.HI.X.SX32 R23, R27, UR9, 0x1, P1 ;  /* 0x000000091b177c11 */ /* 0x000fe200088f0eff */
[----:B------:R-:W-:Y:S02]  /*07d0*/  IMAD.MOV.U32 R6, RZ, RZ, R21 ;  /* 0x000000ffff067224 */ /* 0x000fe400078e0015 */
[----:B------:R-:W-:Y:S02]  /*07e0*/  IMAD.MOV.U32 R3, RZ, RZ, R17 ;  /* 0x000000ffff037224 */ /* 0x000fe400078e0011 */
[----:B------:R-:W-:-:S04]  /*07f0*/  IMAD.MOV.U32 R8, RZ, RZ, R23 ;  /* 0x000000ffff087224 */ /* 0x000fc800078e0017 */
        /* <DEDUP_REMOVED lines=15> */
.L_x_478:
[----:B------:R-:W-:Y:S05]  /*08f0*/  BSYNC.RECONVERGENT B2 ;  /* 0x0000000000027941 */ /* 0x000fea0003800200 */
.L_x_477:
[----:B------:R-:W-:Y:S01]  /*0900*/  DSETP.GEU.AND P0, PT, |R2|, |R14|, PT ;  /* 0x4000000e0200722a */ /* 0x000fe20003f0e200 */
[C---:B------:R-:W-:Y:S01]  /*0910*/  IADD3 R21, P1, PT, R26.reuse, UR8, RZ ;  /* 0x000000081a157c10 */ /* 0x040fe2000ff3e0ff */
[----:B------:R-:W-:Y:S01]  /*0920*/  BSSY.RECONVERGENT B2, `(.L_x_479) ;  /* 0x0000016000027945 */ /* 0x000fe20003800200 */
[----:B------:R-:W-:Y:S01]  /*0930*/  IADD3 R29, P2, PT, R25, UR8, RZ ;  /* 0x00000008191d7c10 */ /* 0x000fe2000ff5e0ff */
[----:B------:R-:W-:Y:S01]  /*0940*/  IMAD.MOV.U32 R16, RZ, RZ, R14 ;  /* 0x000000ffff107224 */ /* 0x000fe200078e000e */
        /* <DEDUP_REMOVED lines=19> */
.L_x_480:
[----:B------:R-:W-:Y:S05]  /*0a80*/  BSYNC.RECONVERGENT B2 ;  /* 0x0000000000027941 */ /* 0x000fea0003800200 */
.L_x_479:
[----:B------:R-:W-:Y:S01]  /*0a90*/  DSETP.GEU.AND P0, PT, |R16|, |R12|, PT ;  /* 0x4000000c1000722a */ /* 0x000fe20003f0e200 */
[----:B------:R-:W-:Y:S01]  /*0aa0*/  LEA.HI.X.SX32 R14, R25, UR9, 0x1, P2 ;  /* 0x00000009190e7c11 */ /* 0x000fe200090f0eff */
[----:B------:R-:W-:Y:S01]  /*0ab0*/  BSSY.RECONVERGENT B2, `(.L_x_481) ;  /* 0x0000014000027945 */ /* 0x000fe20003800200 */
[----:B------:R-:W-:Y:S02]  /*0ac0*/  IMAD.MOV.U32 R8, RZ, RZ, R29 ;  /* 0x000000ffff087224 */ /* 0x000fe400078e001d */
[----:B------:R-:W-:Y:S02]  /*0ad0*/  IMAD.MOV.U32 R2, RZ, RZ, R12 ;  /* 0x000000ffff027224 */ /* 0x000fe400078e000c */
[----:B------:R-:W-:Y:S02]  /*0ae0*/  IMAD.MOV.U32 R6, RZ, RZ, R14 ;  /* 0x000000ffff067224 */ /* 0x000fe400078e000e */
[----:B------:R-:W-:-:S05]  /*0af0*/  IMAD.MOV.U32 R3, RZ, RZ, R13 ;  /* 0x000000ffff037224 */ /* 0x000fca00078e000d */
        /* <DEDUP_REMOVED lines=15> */
.L_x_482:
[----:B------:R-:W-:Y:S05]  /*0bf0*/  BSYNC.RECONVERGENT B2 ;  /* 0x0000000000027941 */ /* 0x000fea0003800200 */
.L_x_481:
[----:B------:R-:W-:Y:S02]  /*0c00*/  VIADD R9, R9, 0x400 ;  /* 0x0000040009097836 */ /* 0x000fe40000000000 */
[----:B------:R-:W-:Y:S02]  /*0c10*/  VIADD R27, R27, 0x400 ;  /* 0x000004001b1b7836 */ /* 0x000fe40000000000 */
[----:B------:R-:W-:Y:S01]  /*0c20*/  VIADD R26, R26, 0x400 ;  /* 0x000004001a1a7836 */ /* 0x000fe20000000000 */
[----:B------:R-:W-:Y:S01]  /*0c30*/  ISETP.GE.AND P0, PT, R9, R4, PT ;  /* 0x000000040900720c */ /* 0x000fe20003f06270 */
[----:B------:R-:W-:Y:S02]  /*0c40*/  VIADD R25, R25, 0x400 ;  /* 0x0000040019197836 */ /* 0x000fe40000000000 */
[----:B------:R-:W-:-:S10]  /*0c50*/  VIADD R7, R7, 0x400 ;  /* 0x0000040007077836 */ /* 0x000fd40000000000 */
[----:B------:R-:W-:Y:S05]  /*0c60*/  @!P0 BRA `(.L_x_483) ;  /* 0xfffffff800508947 */ /* 0x000fea000383ffff */
.L_x_469:
[----:B------:R-:W-:Y:S05]  /*0c70*/  BSYNC.RECONVERGENT B1 ;  /* 0x0000000000017941 */ /* 0x000fea0003800200 */
.L_x_468:
        /* <DEDUP_REMOVED lines=34> */
.L_x_486:
[----:B------:R-:W-:Y:S05]  /*0ea0*/  BSYNC.RECONVERGENT B1 ;  /* 0x0000000000017941 */ /* 0x000fea0003800200 */
.L_x_485:
        /* <DEDUP_REMOVED lines=31> */
.L_x_488:
[----:B------:R-:W-:Y:S05]  /*10a0*/  BSYNC.RECONVERGENT B1 ;  /* 0x0000000000017941 */ /* 0x000fea0003800200 */
.L_x_487:
[----:B------:R-:W-:Y:S01]  /*10b0*/  ISETP.GT.AND P0, PT, R15, 0x1b, PT ;  /* 0x0000001b0f00780c */ /* 0x000fe20003f04270 */
[----:B---3--:R3:W3:Y:S01]  /*10c0*/  SHFL.DOWN PT, R8, R2, 0x4, 0x1f ;  /* 0x08801f0002087f89 */ /* 0x0086e200000e0000 */
[----:B------:R-:W-:Y:S01]  /*10d0*/  BSSY.RECONVERGENT B1, `(.L_x_489) ;  /* 0x000001d000017945 */ /* 0x000fe20003800200 */
[----:B0-----:R-:W-:Y:S01]  /*10e0*/  MOV R11, R4 ;  /* 0x00000004000b7202 */ /* 0x001fe20000000f00 */
[----:B------:R-:W-:Y:S01]  /*10f0*/  IMAD.MOV.U32 R12, RZ, RZ, R13 ;  /* 0x000000ffff0c7224 */ /* 0x000fe200078e000d */
[----:B------:R0:W0:Y:S01]  /*1100*/  SHFL.DOWN PT, R9, R3, 0x4, 0x1f ;  /* 0x08801f0003097f89 */ /* 0x00002200000e0000 */
[----:B-1----:R-:W-:Y:S02]  /*1110*/  IMAD.MOV.U32 R6, RZ, RZ, R2 ;  /* 0x000000ffff067224 */ /* 0x002fe400078e0002 */
[----:B--2---:R-:W-:Y:S01]  /*1120*/  IMAD.MOV.U32 R7, RZ, RZ, R3 ;  /* 0x000000ffff077224 */ /* 0x004fe200078e0003 */
[----:B----4-:R1:W2:Y:S04]  /*1130*/  SHFL.DOWN PT, R17, R4, 0x4, 0x1f ;  /* 0x08801f0004117f89 */ /* 0x0102a800000e0000 */
[----:B------:R1:W4:Y:S01]  /*1140*/  SHFL.DOWN PT, R10, R13, 0x4, 0x1f ;  /* 0x08801f000d0a7f89 */ /* 0x00032200000e0000 */
        /* <DEDUP_REMOVED lines=21> */
.L_x_490:
[----:B------:R-:W-:Y:S05]  /*12a0*/  BSYNC.RECONVERGENT B1 ;  /* 0x0000000000017941 */ /* 0x000fea0003800200 */
.L_x_489:
[----:B------:R-:W-:Y:S01]  /*12b0*/  ISETP.GT.AND P0, PT, R15, 0x17, PT ;  /* 0x000000170f00780c */ /* 0x000fe20003f04270 */
[----:B---3--:R3:W2:Y:S01]  /*12c0*/  SHFL.DOWN PT, R8, R6, 0x8, 0x1f ;  /* 0x09001f0006087f89 */ /* 0x0086a200000e0000 */
[----:B------:R-:W-:Y:S01]  /*12d0*/  BSSY.RECONVERGENT B1, `(.L_x_491) ;  /* 0x000001d000017945 */ /* 0x000fe20003800200 */
[----:B-1----:R-:W-:Y:S02]  /*12e0*/  IMAD.MOV.U32 R4, RZ, RZ, R11 ;  /* 0x000000ffff047224 */ /* 0x002fe400078e000b */
[----:B0-----:R3:W0:Y:S01]  /*12f0*/  SHFL.DOWN PT, R9, R7, 0x8, 0x1f ;  /* 0x09001f0007097f89 */ /* 0x00162200000e0000 */
[----:B----4-:R-:W-:Y:S02]  /*1300*/  IMAD.MOV.U32 R10, RZ, RZ, R12 ;  /* 0x000000ffff0a7224 */ /* 0x010fe400078e000c */
[----:B------:R-:W-:Y:S01]  /*1310*/  IMAD.MOV.U32 R2, RZ, RZ, R6 ;  /* 0x000000ffff027224 */ /* 0x000fe200078e0006 */
[----:B------:R3:W1:Y:S01]  /*1320*/  SHFL.DOWN PT, R14, R11, 0x8, 0x1f ;  /* 0x09001f000b0e7f89 */ /* 0x00066200000e0000 */
[----:B------:R-:W-:-:S03]  /*1330*/  IMAD.MOV.U32 R3, RZ, RZ, R7 ;  /* 0x000000ffff037224 */ /* 0x000fc600078e0007 */
[----:B------:R3:W4:Y:S01]  /*1340*/  SHFL.DOWN PT, R13, R12, 0x8, 0x1f ;  /* 0x09001f000c0d7f89 */ /* 0x00072200000e0000 */
[----:B------:R-:W-:Y:S05]  /*1350*/  @P0 BRA `(.L_x_492) ;  /* 0x0000000000500947 */ /* 0x000fea0003800000 */
[----:B0-2---:R-:W-:Y:S01]  /*1360*/  DSETP.GEU.AND P0, PT, |R6|, |R8|, PT ;  /* 0x400000080600722a */ /* 0x005fe20003f0e200 */
[----:B-1----:R-:W-:Y:S02]  /*1370*/  IMAD.MOV.U32 R4, RZ, RZ, R14 ;  /* 0x000000ffff047224 */ /* 0x002fe400078e000e */
        /* <DEDUP_REMOVED lines=18> */
.L_x_492:
[----:B------:R-:W-:Y:S05]  /*14a0*/  BSYNC.RECONVERGENT B1 ;  /* 0x0000000000017941 */ /* 0x000fea0003800200 */
.L_x_491:
[----:B------:R-:W-:Y:S01]  /*14b0*/  ISETP.GT.AND P0, PT, R15, 0xf, PT ;  /* 0x0000000f0f00780c */ /* 0x000fe20003f04270 */
[----:B---3--:R3:W1:Y:S01]  /*14c0*/  SHFL.DOWN PT, R6, R2, 0x10, 0x1f ;  /* 0x0a001f0002067f89 */ /* 0x00866200000e0000 */
[----:B------:R-:W-:Y:S01]  /*14d0*/  BSSY.RECONVERGENT B1, `(.L_x_493) ;  /* 0x000001d000017945 */ /* 0x000fe20003800200 */
[----:B--2---:R-:W-:Y:S02]  /*14e0*/  IMAD.MOV.U32 R17, RZ, RZ, R4 ;  /* 0x000000ffff117224 */ /* 0x004fe400078e0004 */
[----:B------:R3:W2:Y:S01]  /*14f0*/  SHFL.DOWN PT, R7, R3, 0x10, 0x1f ;  /* 0x0a001f0003077f89 */ /* 0x0006a200000e0000 */
[----:B------:R-:W-:Y:S02]  /*1500*/  IMAD.MOV.U32 R19, RZ, RZ, R10 ;  /* 0x000000ffff137224 */ /* 0x000fe400078e000a */
[----:B------:R-:W-:Y:S01]  /*1510*/  IMAD.MOV.U32 R12, RZ, RZ, R2 ;  /* 0x000000ffff0c7224 */ /* 0x000fe200078e0002 */
[----:B0-----:R3:W0:Y:S01]  /*1520*/  SHFL.DOWN PT, R9, R4, 0x10, 0x1f ;  /* 0x0a001f0004097f89 */ /* 0x00162200000e0000 */
[----:B----4-:R-:W-:-:S03]  /*1530*/  IMAD.MOV.U32 R13, RZ, RZ, R3 ;  /* 0x000000ffff0d7224 */ /* 0x010fc600078e0003 */
[----:B------:R3:W4:Y:S01]  /*1540*/  SHFL.DOWN PT, R11, R10, 0x10, 0x1f ;  /* 0x0a001f000a0b7f89 */ /* 0x00072200000e0000 */
[----:B------:R-:W-:Y:S05]  /*1550*/  @P0 BRA `(.L_x_494) ;  /* 0x0000000000500947 */ /* 0x000fea0003800000 */
[----:B-12---:R-:W-:Y:S01]  /*1560*/  DSETP.GEU.AND P0, PT, |R2|, |R6|, PT ;  /* 0x400000060200722a */ /* 0x006fe20003f0e200 */
[----:B0-----:R-:W-:Y:S01]  /*1570*/  IMAD.MOV.U32 R17, RZ, RZ, R9 ;  /* 0x000000ffff117224 */ /* 0x001fe200078e0009 */
        /* <DEDUP_REMOVED lines=18> */
.L_x_494:
[----:B------:R-:W-:Y:S05]  /*16a0*/  BSYNC.RECONVERGENT B1 ;  /* 0x0000000000017941 */ /* 0x000fea0003800200 */
.L_x_493:
[----:B------:R-:W-:Y:S01]  /*16b0*/  ISETP.NE.AND P0, PT, R15, RZ, PT ;  /* 0x000000ff0f00720c */ /* 0x000fe20003f05270 */
[----:B------:R-:W-:-:S12]  /*16c0*/  BSSY.RECONVERGENT B1, `(.L_x_495) ;  /* 0x000000b000017945 */ /* 0x000fd80003800200 */
[----:B------:R-:W-:Y:S05]  /*16d0*/  @P0 BRA `(.L_x_496) ;  /* 0x0000000000240947 */ /* 0x000fea0003800000 */
[----:B---3--:R-:W3:Y:S01]  /*16e0*/  S2R R4, SR_CgaCtaId ;  /* 0x0000000000047919 */ /* 0x008ee20000008800 */
[----:B------:R-:W-:Y:S01]  /*16f0*/  MOV R3, 0x400 ;  /* 0x0000040000037802 */ /* 0x000fe20000000f00 */
[----:B------:R-:W-:Y:S01]  /*1700*/  IMAD.MOV.U32 R18, RZ, RZ, R17 ;  /* 0x000000ffff127224 */ /* 0x000fe200078e0011 */
[----:B------:R-:W-:-:S04]  /*1710*/  SHF.R.U32.HI R2, RZ, 0x1, R5 ;  /* 0x00000001ff027819 */ /* 0x000fc80000011605 */
[----:B------:R-:W-:Y:S02]  /*1720*/  LOP3.LUT R2, R2, 0x1f0, RZ, 0xc0, !PT ;  /* 0x000001f002027812 */ /* 0x000fe400078ec0ff */
[----:B---3--:R-:W-:-:S05]  /*1730*/  LEA R3, R4, R3, 0x18 ;  /* 0x0000000304037211 */ /* 0x008fca00078ec0ff */
[----:B------:R-:W-:-:S05]  /*1740*/  IMAD.IADD R3, R2, 0x1, R3 ;  /* 0x0000000102037824 */ /* 0x000fca00078e0203 */
[----:B------:R3:W-:Y:S04]  /*1750*/  STS.64 [R3+0x10], R18 ;  /* 0x0000101203007388 */ /* 0x0007e80000000a00 */
[----:B------:R3:W-:Y:S02]  /*1760*/  STS.64 [R3+0x8], R12 ;  /* 0x0000080c03007388 */ /* 0x0007e40000000a00 */
.L_x_496:
[----:B------:R-:W-:Y:S05]  /*1770*/  BSYNC.RECONVERGENT B1 ;  /* 0x0000000000017941 */ /* 0x000fea0003800200 */
.L_x_495:
[----:B------:R-:W-:Y:S01]  /*1780*/  BAR.SYNC.DEFER_BLOCKING 0x0 ;  /* 0x0000000000007b1d */ /* 0x000fe20000010000 */
[----:B------:R-:W-:-:S13]  /*1790*/  ISETP.NE.AND P1, PT, R5, RZ, PT ;  /* 0x000000ff0500720c */ /* 0x000fda0003f25270 */
[----:B------:R-:W-:Y:S05]  /*17a0*/  @P1 BRA `(.L_x_497) ;  /* 0x0000004c00d41947 */ /* 0x000fea0003800000 */
[----:B---3--:R-:W3:Y:S01]  /*17b0*/  S2R R3, SR_CgaCtaId ;  /* 0x0000000000037919 */ /* 0x008ee20000008800 */
[----:B------:R-:W-:Y:S01]  /*17c0*/  MOV R2, 0x400 ;  /* 0x0000040000027802 */ /* 0x000fe20000000f00 */
[----:B------:R-:W-:Y:S03]  /*17d0*/  BSSY.RECONVERGENT B1, `(.L_x_498) ;  /* 0x000001a000017945 */ /* 0x000fe60003800200 */
[----:B---3--:R-:W-:-:S05]  /*17e0*/  LEA R32, R3, R2, 0x18 ;  /* 0x0000000203207211 */ /* 0x008fca00078ec0ff */
[----:B-1----:R-:W1:Y:S04]  /*17f0*/  LDS.64 R14, [R32+0x18] ;  /* 0x00001800200e7984 */ /* 0x002e680000000a00 */
[----:B0---4-:R-:W0:Y:S04]  /*1800*/  LDS.128 R8, [R32+0x20] ;  /* 0x0000200020087984 */ /* 0x011e280000000c00 */
[----:B------:R3:W4:Y:S04]  /*1810*/  LDS.64 R2, [R32+0x80] ;  /* 0x0000800020027984 */ /* 0x0007280000000a00 */
[----:B--2---:R3:W2:Y:S01]  /*1820*/  LDS.128 R4, [R32+0x30] ;  /* 0x0000300020047984 */ /* 0x0046a20000000c00 */
        /* <DEDUP_REMOVED lines=20> */
.L_x_499:
[----:B------:R-:W-:Y:S05]  /*1970*/  BSYNC.RECONVERGENT B1 ;  /* 0x0000000000017941 */ /* 0x000fea0003800200 */
.L_x_498:
[----:B------:R0:W1:Y:S01]  /*1980*/  LDS.128 R12, [R32+0x40] ;  /* 0x00004000200c7984 */ /* 0x0000620000000c00 */
[----:B------:R-:W-:Y:S01]  /*1990*/  DSETP.GEU.AND P0, PT, |R28|, |R10|, PT ;  /* 0x4000000a1c00722a */ /* 0x000fe20003f0e200 */
[----:B------:R-:W-:Y:S01]  /*19a0*/  BSSY.RECONVERGENT B1, `(.L_x_500) ;  /* 0x0000017000017945 */ /* 0x000fe20003800200 */
[----:B------:R-:W-:Y:S01]  /*19b0*/  IMAD.MOV.U32 R33, RZ, RZ, R4 ;  /* 0x000000ffff217224 */ /* 0x000fe200078e0004 */
[----:B------:R0:W2:Y:S01]  /*19c0*/  LDS.128 R16, [R32+0x50] ;  /* 0x0000500020107984 */ /* 0x0000a20000000c00 */
[----:B------:R-:W-:Y:S02]  /*19d0*/  IMAD.MOV.U32 R35, RZ, RZ, R5 ;  /* 0x000000ffff237224 */ /* 0x000fe400078e0005 */
[----:B------:R-:W-:Y:S01]  /*19e0*/  IMAD.MOV.U32 R8, RZ, RZ, R10 ;  /* 0x000000ffff087224 */ /* 0x000fe200078e000a */
[----:B------:R0:W3:Y:S01]  /*19f0*/  LDS.128 R20, [R32+0x60] ;  /* 0x0000600020147984 */ /* 0x0000e20000000c00 */
[----:B------:R-:W-:-:S03]  /*1a00*/  IMAD.MOV.U32 R9, RZ, RZ, R11 ;  /* 0x000000ffff097224 */ /* 0x000fc600078e000b */
[----:B------:R0:W4:Y:S03]  /*1a10*/  LDS.128 R24, [R32+0x70] ;  /* 0x0000700020187984 */ /* 0x0001260000000c00 */
        /* <DEDUP_REMOVED lines=15> */
.L_x_501:
[----:B------:R-:W-:Y:S05]  /*1b10*/  BSYNC.RECONVERGENT B1 ;  /* 0x0000000000017941 */ /* 0x000fea0003800200 */
.L_x_500:
        /* <DEDUP_REMOVED lines=21> */
.L_x_503:
[----:B------:R-:W-:Y:S05]  /*1c70*/  BSYNC.RECONVERGENT B1 ;  /* 0x0000000000017941 */ /* 0x000fea0003800200 */
.L_x_502:
[----:B------:R-:W-:Y:S01]  /*1c80*/  DSETP.GEU.AND P0, PT, |R4|, |R14|, PT ;  /* 0x4000000e0400722a */ /* 0x000fe20003f0e200 */
[----:B------:R-:W-:Y:S01]  /*1c90*/  BSSY.RECONVERGENT B1, `(.L_x_504) ;  /* 0x0000014000017945 */ /* 0x000fe20003800200 */
[----:B------:R-:W-:Y:S02]  /*1ca0*/  IMAD.MOV.U32 R6, RZ, RZ, R14 ;  /* 0x000000ffff067224 */ /* 0x000fe400078e000e */
[----:B------:R-:W-:Y:S02]  /*1cb0*/  IMAD.MOV.U32 R7, RZ, RZ, R15 ;  /* 0x000000ffff077224 */ /* 0x000fe400078e000f */
[----:B--2---:R-:W-:Y:S02]  /*1cc0*/  IMAD.MOV.U32 R9, RZ, RZ, R16 ;  /* 0x000000ffff097224 */ /* 0x004fe400078e0010 */
        /* <DEDUP_REMOVED lines=16> */
.L_x_505:
[----:B------:R-:W-:Y:S05]  /*1dd0*/  BSYNC.RECONVERGENT B1 ;  /* 0x0000000000017941 */ /* 0x000fea0003800200 */
.L_x_504:
        /* <DEDUP_REMOVED lines=21> */
.L_x_507:
[----:B------:R-:W-:Y:S05]  /*1f30*/  BSYNC.RECONVERGENT B1 ;  /* 0x0000000000017941 */ /* 0x000fea0003800200 */
.L_x_506:
[----:B------:R-:W-:Y:S01]  /*1f40*/  DSETP.GEU.AND P0, PT, |R4|, |R22|, PT ;  /* 0x400000160400722a */ /* 0x000fe20003f0e200 */
[----:B------:R-:W-:Y:S01]  /*1f50*/  BSSY.RECONVERGENT B1, `(.L_x_508) ;  /* 0x0000014000017945 */ /* 0x000fe20003800200 */
[----:B------:R-:W-:Y:S02]  /*1f60*/  IMAD.MOV.U32 R6, RZ, RZ, R22 ;  /* 0x000000ffff067224 */ /* 0x000fe400078e0016 */
[----:B------:R-:W-:Y:S02]  /*1f70*/  IMAD.MOV.U32 R7, RZ, RZ, R23 ;  /* 0x000000ffff077224 */ /* 0x000fe400078e0017 */
[----:B----4-:R-:W-:Y:S02]  /*1f80*/  IMAD.MOV.U32 R9, RZ, RZ, R24 ;  /* 0x000000ffff097224 */ /* 0x010fe400078e0018 */
        /* <DEDUP_REMOVED lines=16> */
.L_x_509:
[----:B------:R-:W-:Y:S05]  /*2090*/  BSYNC.RECONVERGENT B1 ;  /* 0x0000000000017941 */ /* 0x000fea0003800200 */
.L_x_508:
[----:B------:R-:W-:Y:S01]  /*20a0*/  DSETP.GEU.AND P0, PT, |R6|, |R26|, PT ;  /* 0x4000001a0600722a */ /* 0x000fe20003f0e200 */
[----:B------:R-:W-:Y:S02]  /*20b0*/  IMAD.MOV.U32 R12, RZ, RZ, R26 ;  /* 0x000000ffff0c7224 */ /* 0x000fe400078e001a */
[----:B------:R-:W-:Y:S02]  /*20c0*/  IMAD.MOV.U32 R13, RZ, RZ, R27 ;  /* 0x000000ffff0d7224 */ /* 0x000fe400078e001b */
        /* <DEDUP_REMOVED lines=18> */
.L_x_484:
        /* <DEDUP_REMOVED lines=8> */
[----:B------:R-:W-:Y:S01]  /*2270*/  ISETP.GT.AND P0, PT, R11, R4, PT ;  /* 0x000000040b00720c */ /* 0x000fe20003f04270 */
[----:B------:R-:W-:Y:S02]  /*2280*/  IMAD.IADD R9, R4, 0x1, R9 ;  /* 0x0000000104097824 */ /* 0x000fe400078e0209 */
[----:B------:R-:W-:-:S03]  /*2290*/  IMAD.MOV.U32 R11, RZ, RZ, R3 ;  /* 0x000000ffff0b7224 */ /* 0x000fc600078e0003 */
        /* <DEDUP_REMOVED lines=27> */
.L_x_511:
[----:B------:R-:W-:Y:S05]  /*2450*/  BSYNC.RECONVERGENT B1 ;  /* 0x0000000000017941 */ /* 0x000fea0003800200 */
.L_x_510:
[----:B------:R-:W-:Y:S01]  /*2460*/  VIADD R2, R7, 0x2 ;  /* 0x0000000207027836 */ /* 0x000fe20000000000 */
[----:B--2---:R1:W2:Y:S01]  /*2470*/  SHFL.DOWN PT, R12, R10, 0x2, R9 ;  /* 0x084000000a0c7989 */ /* 0x0042a200000e0009 */
[----:B------:R-:W-:Y:S01]  /*2480*/  BSSY.RECONVERGENT B1, `(.L_x_512) ;  /* 0x000001e000017945 */ /* 0x000fe20003800200 */
[----:B------:R-:W-:Y:S02]  /*2490*/  IMAD.MOV.U32 R8, RZ, RZ, R16 ;  /* 0x000000ffff087224 */ /* 0x000fe400078e0010 */
[----:B------:R-:W-:Y:S01]  /*24a0*/  ISETP.GT.AND P0, PT, R2, R9, PT ;  /* 0x000000090200720c */ /* 0x000fe20003f04270 */
[----:B---3--:R1:W3:Y:S01]  /*24b0*/  SHFL.DOWN PT, R13, R11, 0x2, R9 ;  /* 0x084000000b0d7989 */ /* 0x0082e200000e0009 */
[----:B------:R-:W-:Y:S02]  /*24c0*/  IMAD.MOV.U32 R14, RZ, RZ, R18 ;  /* 0x000000ffff0e7224 */ /* 0x000fe400078e0012 */
[----:B------:R-:W-:Y:S01]  /*24d0*/  IMAD.MOV.U32 R2, RZ, RZ, R10 ;  /* 0x000000ffff027224 */ /* 0x000fe200078e000a */
[----:B----4-:R1:W4:Y:S01]  /*24e0*/  SHFL.DOWN PT, R15, R16, 0x2, R9 ;  /* 0x08400000100f7989 */ /* 0x01032200000e0009 */
[----:B------:R-:W-:-:S03]  /*24f0*/  IMAD.MOV.U32 R3, RZ, RZ, R11 ;  /* 0x000000ffff037224 */ /* 0x000fc600078e000b */
[----:B0-----:R1:W0:Y:S04]  /*2500*/  SHFL.DOWN PT, R17, R18, 0x2, R9 ;  /* 0x0840000012117989 */ /* 0x00122800000e0009 */
[----:B------:R-:W-:Y:S05]  /*2510*/  @P0 BRA `(.L_x_513) ;  /* 0x0000000000500947 */ /* 0x000fea0003800000 */
[----:B--23--:R-:W-:Y:S01]  /*2520*/  DSETP.GEU.AND P0, PT, |R10|, |R12|, PT ;  /* 0x4000000c0a00722a */ /* 0x00cfe20003f0e200 */
[----:B----4-:R-:W-:Y:S02]  /*2530*/  IMAD.MOV.U32 R8, RZ, RZ, R15 ;  /* 0x000000ffff087224 */ /* 0x010fe400078e000f */
[----:B0-----:R-:W-:Y:S02]  /*2540*/  IMAD.MOV.U32 R14, RZ, RZ, R17 ;  /* 0x000000ffff0e7224 */ /* 0x001fe400078e0011 */
        /* <DEDUP_REMOVED lines=17> */
.L_x_513:
[----:B------:R-:W-:Y:S05]  /*2660*/  BSYNC.RECONVERGENT B1 ;  /* 0x0000000000017941 */ /* 0x000fea0003800200 */
.L_x_512:
[----:B------:R-:W-:Y:S01]  /*2670*/  VIADD R6, R7, 0x4 ;  /* 0x0000000407067836 */ /* 0x000fe20000000000 */
[----:B--2---:R2:W2:Y:S01]  /*2680*/  SHFL.DOWN PT, R12, R2, 0x4, R9 ;  /* 0x08800000020c7989 */ /* 0x0044a200000e0009 */
[----:B------:R-:W-:Y:S01]  /*2690*/  BSSY.RECONVERGENT B1, `(.L_x_514) ;  /* 0x000001e000017945 */ /* 0x000fe20003800200 */
[----:B-1----:R-:W-:Y:S02]  /*26a0*/  IMAD.MOV.U32 R16, RZ, RZ, R14 ;  /* 0x000000ffff107224 */ /* 0x002fe400078e000e */
        /* <DEDUP_REMOVED lines=28> */
.L_x_515:
[----:B------:R-:W-:Y:S05]  /*2870*/  BSYNC.RECONVERGENT B1 ;  /* 0x0000000000017941 */ /* 0x000fea0003800200 */
.L_x_514:
[----:B--2---:R-:W-:Y:S01]  /*2880*/  VIADD R2, R7, 0x8 ;  /* 0x0000000807027836 */ /* 0x004fe20000000000 */
[----:B------:R2:W2:Y:S01]  /*2890*/  SHFL.DOWN PT, R12, R10, 0x8, R9 ;  /* 0x090000000a0c7989 */ /* 0x0004a200000e0009 */
        /* <DEDUP_REMOVED lines=30> */
.L_x_517:
[----:B------:R-:W-:Y:S05]  /*2a80*/  BSYNC.RECONVERGENT B1 ;  /* 0x0000000000017941 */ /* 0x000fea0003800200 */
.L_x_516:
[----:B-1----:R-:W-:Y:S01]  /*2a90*/  VIADD R6, R7, 0x10 ;  /* 0x0000001007067836 */ /* 0x002fe20000000000 */
[----:B--2---:R1:W2:Y:S01]  /*2aa0*/  SHFL.DOWN PT, R10, R2, 0x10, R9 ;  /* 0x0a000000020a7989 */ /* 0x0042a200000e0009 */
[----:B------:R-:W-:Y:S01]  /*2ab0*/  BSSY.RECONVERGENT B1, `(.L_x_518) ;  /* 0x000001e000017945 */ /* 0x000fe20003800200 */
[----:B0-----:R-:W-:Y:S01]  /*2ac0*/  IMAD.MOV.U32 R17, RZ, RZ, R8 ;  /* 0x000000ffff117224 */ /* 0x001fe200078e0008 */
[----:B------:R-:W-:Y:S01]  /*2ad0*/  MOV R19, R14 ;  /* 0x0000000e00137202 */ /* 0x000fe20000000f00 */
[----:B------:R1:W0:Y:S01]  /*2ae0*/  SHFL.DOWN PT, R11, R3, 0x10, R9 ;  /* 0x0a000000030b7989 */ /* 0x00022200000e0009 */
[----:B------:R-:W-:Y:S01]  /*2af0*/  ISETP.GT.AND P0, PT, R6, R9, PT ;  /* 0x000000090600720c */ /* 0x000fe20003f04270 */
[----:B------:R-:W-:Y:S02]  /*2b00*/  IMAD.MOV.U32 R12, RZ, RZ, R2 ;  /* 0x000000ffff0c7224 */ /* 0x000fe400078e0002 */
[----:B----4-:R1:W4:Y:S01]  /*2b10*/  SHFL.DOWN PT, R15, R8, 0x10, R9 ;  /* 0x0a000000080f7989 */ /* 0x01032200000e0009 */
[----:B---3--:R-:W-:-:S03]  /*2b20*/  IMAD.MOV.U32 R13, RZ, RZ, R3 ;  /* 0x000000ffff0d7224 */ /* 0x008fc600078e0003 */
[----:B------:R1:W3:Y:S06]  /*2b30*/  SHFL.DOWN PT, R21, R14, 0x10, R9 ;  /* 0x0a0000000e157989 */ /* 0x0002ec00000e0009 */
[----:B------:R-:W-:Y:S05]  /*2b40*/  @P0 BRA `(.L_x_519) ;  /* 0x0000000000500947 */ /* 0x000fea0003800000 */
[----:B0-2---:R-:W-:Y:S01]  /*2b50*/  DSETP.GEU.AND P0, PT, |R2|, |R10|, PT ;  /* 0x4000000a0200722a */ /* 0x005fe20003f0e200 */
        /* <DEDUP_REMOVED lines=19> */
.L_x_519:
[----:B------:R-:W-:Y:S05]  /*2c90*/  BSYNC.RECONVERGENT B1 ;  /* 0x0000000000017941 */ /* 0x000fea0003800200 */
.L_x_518:
[----:B------:R-:W-:Y:S01]  /*2ca0*/  ISETP.NE.AND P0, PT, R7, RZ, PT ;  /* 0x000000ff0700720c */ /* 0x000fe20003f05270 */
[----:B------:R-:W-:-:S12]  /*2cb0*/  BSSY.RECONVERGENT B1, `(.L_x_520) ;  /* 0x000000b000017945 */ /* 0x000fd80003800200 */
[----:B------:R-:W-:Y:S05]  /*2cc0*/  @P0 BRA `(.L_x_521) ;  /* 0x0000000000240947 */ /* 0x000fea0003800000 */
[----:B------:R-:W5:Y:S01]  /*2cd0*/  S2R R6, SR_CgaCtaId ;  /* 0x0000000000067919 */ /* 0x000f620000008800 */
[----:B-1----:R-:W-:Y:S01]  /*2ce0*/  MOV R3, 0x400 ;  /* 0x0000040000037802 */ /* 0x002fe20000000f00 */
[----:B------:R-:W-:Y:S01]  /*2cf0*/  IMAD.MOV.U32 R18, RZ, RZ, R17 ;  /* 0x000000ffff127224 */ /* 0x000fe200078e0011 */
[----:B------:R-:W-:-:S04]  /*2d00*/  SHF.R.U32.HI R2, RZ, 0x1, R5 ;  /* 0x00000001ff027819 */ /* 0x000fc80000011605 */
[----:B------:R-:W-:Y:S02]  /*2d10*/  LOP3.LUT R2, R2, 0x1f0, RZ, 0xc0, !PT ;  /* 0x000001f002027812 */ /* 0x000fe400078ec0ff */
[----:B-----5:R-:W-:-:S05]  /*2d20*/  LEA R3, R6, R3, 0x18 ;  /* 0x0000000306037211 */ /* 0x020fca00078ec0ff */
[----:B------:R-:W-:-:S05]  /*2d30*/  IMAD.IADD R3, R2, 0x1, R3 ;  /* 0x0000000102037824 */ /* 0x000fca00078e0203 */
[----:B------:R1:W-:Y:S04]  /*2d40*/  STS.64 [R3+0x10], R18 ;  /* 0x0000101203007388 */ /* 0x0003e80000000a00 */
[----:B------:R1:W-:Y:S02]  /*2d50*/  STS.64 [R3+0x8], R12 ;  /* 0x0000080c03007388 */ /* 0x0003e40000000a00 */
.L_x_521:
[----:B------:R-:W-:Y:S05]  /*2d60*/  BSYNC.RECONVERGENT B1 ;  /* 0x0000000000017941 */ /* 0x000fea0003800200 */
.L_x_520:
[----:B------:R-:W-:Y:S01]  /*2d70*/  BAR.SYNC.DEFER_BLOCKING 0x0 ;  /* 0x0000000000007b1d */ /* 0x000fe20000010000 */
[----:B------:R-:W-:-:S13]  /*2d80*/  ISETP.NE.AND P1, PT, R5, RZ, PT ;  /* 0x000000ff0500720c */ /* 0x000fda0003f25270 */
[----:B------:R-:W-:Y:S05]  /*2d90*/  @P1 BRA `(.L_x_497) ;  /* 0x0000003800581947 */ /* 0x000fea0003800000 */
[----:B------:R-:W-:Y:S01]  /*2da0*/  ISETP.GE.AND P0, PT, R4, 0x21, PT ;  /* 0x000000210400780c */ /* 0x000fe20003f06270 */
[----:B0-----:R-:W-:Y:S02]  /*2db0*/  IMAD.MOV.U32 R11, RZ, RZ, R17 ;  /* 0x000000ffff0b7224 */ /* 0x001fe400078e0011 */
[----:B-1----:R-:W-:Y:S02]  /*2dc0*/  IMAD.MOV.U32 R14, RZ, RZ, R19 ;  /* 0x000000ffff0e7224 */ /* 0x002fe400078e0013 */
        /* <DEDUP_REMOVED lines=29> */
.L_x_523:
[----:B------:R-:W-:Y:S05]  /*2fa0*/  BSYNC.RECONVERGENT B1 ;  /* 0x0000000000017941 */ /* 0x000fea0003800200 */
.L_x_522:
[----:B------:R-:W-:Y:S01]  /*2fb0*/  ISETP.GE.AND P0, PT, R4, 0x41, PT ;  /* 0x000000410400780c */ /* 0x000fe20003f06270 */
[----:B------:R-:W-:Y:S02]  /*2fc0*/  IMAD.MOV.U32 R5, RZ, RZ, R11 ;  /* 0x000000ffff057224 */ /* 0x000fe400078e000b */
[----:B--2---:R-:W-:Y:S02]  /*2fd0*/  IMAD.MOV.U32 R10, RZ, RZ, R14 ;  /* 0x000000ffff0a7224 */ /* 0x004fe400078e000e */
        /* <DEDUP_REMOVED lines=29> */
.L_x_525:
[----:B------:R-:W-:Y:S05]  /*31b0*/  BSYNC.RECONVERGENT B1 ;  /* 0x0000000000017941 */ /* 0x000fea0003800200 */
.L_x_524:
        /* <DEDUP_REMOVED lines=32> */
.L_x_527:
[----:B------:R-:W-:Y:S05]  /*33c0*/  BSYNC.RECONVERGENT B1 ;  /* 0x0000000000017941 */ /* 0x000fea0003800200 */
.L_x_526:
        /* <DEDUP_REMOVED lines=32> */
.L_x_529:
[----:B------:R-:W-:Y:S05]  /*35d0*/  BSYNC.RECONVERGENT B1 ;  /* 0x0000000000017941 */ /* 0x000fea0003800200 */
.L_x_528:
        /* <DEDUP_REMOVED lines=32> */
.L_x_531:
[----:B------:R-:W-:Y:S05]  /*37e0*/  BSYNC.RECONVERGENT B1 ;  /* 0x0000000000017941 */ /* 0x000fea0003800200 */
.L_x_530:
        /* <DEDUP_REMOVED lines=32> */
.L_x_533:
[----:B------:R-:W-:Y:S05]  /*39f0*/  BSYNC.RECONVERGENT B1 ;  /* 0x0000000000017941 */ /* 0x000fea0003800200 */
.L_x_532:
        /* <DEDUP_REMOVED lines=32> */
.L_x_465:
[----:B------:R-:W0:Y:S01]  /*3c00*/  S2R R4, SR_TID.X ;  /* 0x0000000000047919 */ /* 0x000e220000002100 */
[----:B------:R-:W1:Y:S01]  /*3c10*/  LDCU.128 UR12, c[0x0][0x380] ;  /* 0x00007000ff0c77ac */ /* 0x000e620008000c00 */
[----:B------:R-:W-:Y:S02]  /*3c20*/  SHF.R.S32.HI R5, RZ, 0x1f, R10 ;  /* 0x0000001fff057819 */ /* 0x000fe4000001140a */
[----:B0-----:R-:W-:-:S04]  /*3c30*/  IADD3 R2, P0, PT, R10, R4, RZ ;  /* 0x000000040a027210 */ /* 0x001fc80007f1e0ff */
[----:B-1----:R-:W-:Y:S01]  /*3c40*/  LEA R8, P1, R2, UR12, 0x3 ;  /* 0x0000000c02087c11 */ /* 0x002fe2000f8218ff */
[----:B------:R-:W-:-:S05]  /*3c50*/  IMAD.X R3, RZ, RZ, R5, P0 ;  /* 0x000000ffff037224 */ /* 0x000fca00000e0605 */
[----:B------:R-:W-:-:S05]  /*3c60*/  LEA.HI.X R9, R2, UR13, R3, 0x3, P1 ;  /* 0x0000000d02097c11 */ /* 0x000fca00088f1c03 */
[----:B------:R-:W2:Y:S04]  /*3c70*/  LDG.E.64 R12, desc[UR10][R8.64] ;  /* 0x0000000a080c7981 */ /* 0x000ea8000c1e1b00 */
[----:B------:R-:W2:Y:S04]  /*3c80*/  LDG.E.64 R14, desc[UR10][R8.64+0x800] ;  /* 0x0008000a080e7981 */ /* 0x000ea8000c1e1b00 */
[----:B------:R-:W3:Y:S04]  /*3c90*/  LDG.E.64 R16, desc[UR10][R8.64+0x1000] ;  /* 0x0010000a08107981 */ /* 0x000ee8000c1e1b00 */
[----:B------:R-:W4:Y:S04]  /*3ca0*/  LDG.E.64 R18, desc[UR10][R8.64+0x1800] ;  /* 0x0018000a08127981 */ /* 0x000f28000c1e1b00 */
[----:B------:R0:W5:Y:S01]  /*3cb0*/  LDG.E.64 R2, desc[UR10][R8.64+0x2000] ;  /* 0x0020000a08027981 */ /* 0x000162000c1e1b00 */
[----:B------:R-:W-:Y:S01]  /*3cc0*/  BSSY.RECONVERGENT B1, `(.L_x_534) ;  /* 0x000001f000017945 */ /* 0x000fe20003800200 */
[C---:B0-----:R-:W-:Y:S01]  /*3cd0*/  LOP3.LUT R8, R4.reuse, 0x400, RZ, 0xfc, !PT ;  /* 0x0000040004087812 */ /* 0x041fe200078efcff */
[----:B------:R-:W-:Y:S01]  /*3ce0*/  VIADD R9, R4, 0x200 ;  /* 0x0000020004097836 */ /* 0x000fe20000000000 */
[----:B--2---:R-:W-:-:S06]  /*3cf0*/  DSETP.GEU.AND P0, PT, |R12|, |R14|, PT ;  /* 0x4000000e0c00722a */ /* 0x004fcc0003f0e200 */
[----:B------:R-:W-:Y:S02]  /*3d00*/  FSEL R12, R12, R14, P0 ;  /* 0x0000000e0c0c7208 */ /* 0x000fe40000000000 */
[----:B------:R-:W-:Y:S02]  /*3d10*/  FSEL R13, R13, R15, P0 ;  /* 0x0000000f0d0d7208 */ /* 0x000fe40000000000 */
[----:B------:R-:W-:-:S04]  /*3d20*/  IADD3 R14, P1, PT, R10, UR14, RZ ;  /* 0x0000000e0a0e7c10 */ /* 0x000fc8000ff3e0ff */
[----:B---3--:R-:W-:Y:S01]  /*3d30*/  DSETP.GEU.AND P2, PT, |R12|, |R16|, PT ;  /* 0x400000100c00722a */ /* 0x008fe20003f4e200 */
[----:B------:R-:W-:-:S05]  /*3d40*/  IADD3 R6, P5, PT, R8, R14, RZ ;  /* 0x0000000e08067210 */ /* 0x000fca0007fbe0ff */
[----:B------:R-:W-:Y:S02]  /*3d50*/  FSEL R12, R12, R16, P2 ;  /* 0x000000100c0c7208 */ /* 0x000fe40001000000 */
[----:B------:R-:W-:-:S06]  /*3d60*/  FSEL R13, R13, R17, P2 ;  /* 0x000000110d0d7208 */ /* 0x000fcc0001000000 */
[----:B----4-:R-:W-:-:S06]  /*3d70*/  DSETP.GEU.AND P3, PT, |R12|, |R18|, PT ;  /* 0x400000120c00722a */ /* 0x010fcc0003f6e200 */
[----:B------:R-:W-:Y:S02]  /*3d80*/  FSEL R10, R12, R18, P3 ;  /* 0x000000120c0a7208 */ /* 0x000fe40001800000 */
[----:B------:R-:W-:Y:S02]  /*3d90*/  FSEL R11, R13, R19, P3 ;  /* 0x000000130d0b7208 */ /* 0x000fe40001800000 */
[----:B------:R-:W-:Y:S01]  /*3da0*/  IADD3.X R12, PT, PT, R5, UR15, RZ, P1, !PT ;  /* 0x0000000f050c7c10 */ /* 0x000fe20008ffe4ff */
[C---:B------:R-:W-:Y:S01]  /*3db0*/  VIADD R5, R4.reuse, 0x100 ;  /* 0x0000010004057836 */ /* 0x040fe20000000000 */
[----:B------:R-:W-:Y:S02]  /*3dc0*/  ISETP.LE.AND P1, PT, R7, UR6, PT ;  /* 0x0000000607007c0c */ /* 0x000fe4000bf23270 */
[----:B-----5:R-:W-:Y:S02]  /*3dd0*/  DSETP.GEU.AND P4, PT, |R10|, |R2|, PT ;  /* 0x400000020a00722a */ /* 0x020fe40003f8e200 */
[----:B------:R-:W-:Y:S01]  /*3de0*/  @P2 SEL R9, R4, R5, P0 ;  /* 0x0000000504092207 */ /* 0x000fe20000000000 */
[----:B------:R-:W-:-:S02]  /*3df0*/  IMAD.X R5, RZ, RZ, R12, P5 ;  /* 0x000000ffff057224 */ /* 0x000fc400028e060c */
[----:B------:R-:W-:-:S09]  /*3e00*/  @!P3 VIADD R9, R4, 0x300 ;  /* 0x000003000409b836 */ /* 0x000fd20000000000 */
        /* <DEDUP_REMOVED lines=10> */
.L_x_535:
[----:B------:R-:W-:Y:S05]  /*3eb0*/  BSYNC.RECONVERGENT B1 ;  /* 0x0000000000017941 */ /* 0x000fea0003800200 */
.L_x_534:
        /* <DEDUP_REMOVED lines=12> */
[----:B------:R-:W-:-:S05]  /*3f80*/  IMAD.MOV.U32 R11, RZ, RZ, 0x500 ;  /* 0x00000500ff0b7424 */ /* 0x000fca00078e00ff */
[----:B------:R-:W2:Y:S01]  /*3f90*/  ATOMG.E.ADD.STRONG.GPU PT, R10, desc[UR10][R8.64], R11 ;  /* 0x8000000b080a79a8 */ /* 0x000ea200081ef10a */
[----:B------:R-:W0:Y:S01]  /*3fa0*/  S2UR UR5, SR_CgaCtaId ;  /* 0x00000000000579c3 */ /* 0x000e220000008800 */
[----:B------:R-:W-:Y:S02]  /*3fb0*/  UMOV UR4, 0x400 ;  /* 0x0000040000047882 */ /* 0x000fe40000000000 */
[----:B0-----:R-:W-:Y:S01]  /*3fc0*/  ULEA UR4, UR5, UR4, 0x18 ;  /* 0x0000000405047291 */ /* 0x001fe2000f8ec0ff */
[----:B--2---:R-:W-:-:S08]  /*3fd0*/  VIADD R10, R10, UR6 ;  /* 0x000000060a0a7c36 */ /* 0x004fd00008000000 */
[----:B------:R0:W-:Y:S03]  /*3fe0*/  STS [UR4+0x98], R10 ;  /* 0x0000980aff007988 */ /* 0x0001e60008000804 */
.L_x_538:
[----:B------:R-:W-:Y:S05]  /*3ff0*/  BSYNC.RECONVERGENT B1 ;  /* 0x0000000000017941 */ /* 0x000fea0003800200 */
.L_x_537:
[----:B------:R-:W1:Y:S08]  /*4000*/  S2UR UR5, SR_CgaCtaId ;  /* 0x00000000000579c3 */ /* 0x000e700000008800 */
[----:B------:R-:W-:Y:S06]  /*4010*/  BAR.SYNC.DEFER_BLOCKING 0x0 ;  /* 0x0000000000007b1d */ /* 0x000fec0000010000 */
[----:B------:R-:W-:-:S02]  /*4020*/  UMOV UR4, 0x400 ;  /* 0x0000040000047882 */ /* 0x000fc40000000000 */
[----:B-1----:R-:W-:-:S06]  /*4030*/  ULEA UR4, UR5, UR4, 0x18 ;  /* 0x0000000405047291 */ /* 0x002fcc000f8ec0ff */
[----:B------:R-:W-:-:S05]  /*4040*/  IMAD.U32 R14, RZ, RZ, UR4 ;  /* 0x00000004ff0e7e24 */ /* 0x000fca000f8e00ff */
[----:B------:R-:W0:Y:S02]  /*4050*/  LDS R12, [R14+0x98] ;  /* 0x000098000e0c7984 */ /* 0x000e240000000800 */
[----:B0-----:R-:W-:-:S05]  /*4060*/  VIADD R10, R12, 0x500 ;  /* 0x000005000c0a7836 */ /* 0x001fca0000000000 */
[----:B------:R-:W-:-:S13]  /*4070*/  ISETP.GT.AND P0, PT, R10, R7, PT ;  /* 0x000000070a00720c */ /* 0x000fda0003f04270 */
[----:B------:R-:W-:Y:S05]  /*4080*/  @P0 BRA `(.L_x_539) ;  /* 0x0000000400900947 */ /* 0x000fea0003800000 */
[----:B------:R-:W-:Y:S01]  /*4090*/  BSSY.RECONVERGENT B1, `(.L_x_539) ;  /* 0x0000063000017945 */ /* 0x000fe20003800200 */
[----:B------:R-:W-:Y:S01]  /*40a0*/  IMAD.MOV.U32 R20, RZ, RZ, R2 ;  /* 0x000000ffff147224 */ /* 0x000fe200078e0002 */
[----:B------:R-:W0:Y:S01]  /*40b0*/  LDCU UR7, c[0x0][0x398] ;  /* 0x00007300ff0777ac */ /* 0x000e220008000800 */
[----:B------:R-:W-:Y:S02]  /*40c0*/  IMAD.MOV.U32 R21, RZ, RZ, R3 ;  /* 0x000000ffff157224 */ /* 0x000fe400078e0003 */
[----:B------:R-:W-:Y:S01]  /*40d0*/  IMAD.MOV.U32 R27, RZ, RZ, R6 ;  /* 0x000000ffff1b7224 */ /* 0x000fe200078e0006 */
[----:B------:R-:W1:Y:S01]  /*40e0*/  LDCU.128 UR12, c[0x0][0x380] ;  /* 0x00007000ff0c77ac */ /* 0x000e620008000c00 */
[----:B------:R-:W-:-:S07]  /*40f0*/  IMAD.MOV.U32 R22, RZ, RZ, R5 ;  /* 0x000000ffff167224 */ /* 0x000fce00078e0005 */
.L_x_542:
[----:B------:R-:W-:-:S04]  /*4100*/  IADD3 R28, P0, PT, R4, R12, RZ ;  /* 0x0000000c041c7210 */ /* 0x000fc80007f1e0ff */
[----:B------:R-:W-:Y:S02]  /*4110*/  LEA.HI.X.SX32 R25, R12, RZ, 0x1, P0 ;  /* 0x000000ff0c197211 */ /* 0x000fe400000f0eff */
[----:B-1----:R-:W-:-:S04]  /*4120*/  LEA R6, P0, R28, UR12, 0x3 ;  /* 0x0000000c1c067c11 */ /* 0x002fc8000f8018ff */
[----:B------:R-:W-:-:S05]  /*4130*/  LEA.HI.X R7, R28, UR13, R25, 0x3, P0 ;  /* 0x0000000d1c077c11 */ /* 0x000fca00080f1c19 */
[----:B------:R-:W2:Y:S04]  /*4140*/  LDG.E.64 R18, desc[UR10][R6.64] ;  /* 0x0000000a06127981 */ /* 0x000ea8000c1e1b00 */
[----:B------:R-:W3:Y:S04]  /*4150*/  LDG.E.64 R16, desc[UR10][R6.64+0x800] ;  /* 0x0008000a06107981 */ /* 0x000ee8000c1e1b00 */
[----:B------:R-:W4:Y:S04]  /*4160*/  LDG.E.64 R12, desc[UR10][R6.64+0x1000] ;  /* 0x0010000a060c7981 */ /* 0x000f28000c1e1b00 */
[----:B------:R-:W4:Y:S01]  /*4170*/  LDG.E.64 R10, desc[UR10][R6.64+0x1800] ;  /* 0x0018000a060a7981 */ /* 0x000f22000c1e1b00 */
[----:B------:R-:W-:-:S03]  /*4180*/  IADD3 R28, P0, PT, R28, UR14, RZ ;  /* 0x0000000e1c1c7c10 */ /* 0x000fc6000ff1e0ff */
[----:B------:R1:W5:Y:S01]  /*4190*/  LDG.E.64 R2, desc[UR10][R6.64+0x2000] ;  /* 0x0020000a06027981 */ /* 0x000362000c1e1b00 */
[----:B------:R-:W-:Y:S01]  /*41a0*/  IADD3.X R25, PT, PT, R25, UR15, RZ, P0, !PT ;  /* 0x0000000f19197c10 */ /* 0x000fe200087fe4ff */
[----:B------:R-:W-:Y:S01]  /*41b0*/  BSSY.RECONVERGENT B2, `(.L_x_540) ;  /* 0x0000038000027945 */ /* 0x000fe20003800200 */
[----:B------:R-:W-:Y:S01]  /*41c0*/  BAR.SYNC.DEFER_BLOCKING 0x0 ;  /* 0x0000000000007b1d */ /* 0x000fe20000010000 */
[C---:B------:R-:W-:Y:S02]  /*41d0*/  IADD3 R24, P4, PT, R28.reuse, 0x200, RZ ;  /* 0x000002001c187810 */ /* 0x040fe40007f9e0ff */
[C---:B------:R-:W-:Y:S02]  /*41e0*/  IADD3 R15, P5, PT, R28.reuse, 0x300, RZ ;  /* 0x000003001c0f7810 */ /* 0x040fe40007fbe0ff */
[C---:B------:R-:W-:Y:S02]  /*41f0*/  IADD3 R23, P3, PT, R28.reuse, 0x100, RZ ;  /* 0x000001001c177810 */ /* 0x040fe40007f7e0ff */
[----:B-1----:R-:W-:-:S02]  /*4200*/  IADD3 R6, P6, PT, R28, 0x400, RZ ;  /* 0x000004001c067810 */ /* 0x002fc40007fde0ff */
[----:B------:R-:W-:Y:S01]  /*4210*/  IADD3.X R26, PT, PT, RZ, R25, RZ, P3, !PT ;  /* 0x00000019ff1a7210 */ /* 0x000fe20001ffe4ff */
[----:B--2---:R-:W-:-:S14]  /*4220*/  DSETP.GEU.AND P2, PT, |R20|, |R18|, PT ;  /* 0x400000121400722a */ /* 0x004fdc0003f4e200 */
[----:B------:R-:W-:-:S04]  /*4230*/  @P2 ISETP.GE.U32.AND P0, PT, R27, R28, PT ;  /* 0x0000001c1b00220c */ /* 0x000fc80003f06070 */
[----:B------:R-:W-:-:S13]  /*4240*/  @P2 ISETP.GE.AND.EX P0, PT, R22, R25, PT, P0 ;  /* 0x000000191600220c */ /* 0x000fda0003f06300 */
[----:B------:R-:W-:-:S06]  /*4250*/  @P2 DSETP.LT.OR P0, PT, |R18|, |R20|, !P0 ;  /* 0x400000141200222a */ /* 0x000fcc0004701600 */
[----:B------:R-:W-:Y:S02]  /*4260*/  @P2 FSEL R5, R20, R18, P0 ;  /* 0x0000001214052208 */ /* 0x000fe40000000000 */
[----:B------:R-:W-:Y:S01]  /*4270*/  @P2 FSEL R20, R21, R19, P0 ;  /* 0x0000001315142208 */ /* 0x000fe20000000000 */
[----:B------:R-:W-:Y:S01]  /*4280*/  IMAD.X R21, RZ, RZ, R25, P4 ;  /* 0x000000ffff157224 */ /* 0x000fe200020e0619 */
[----:B------:R-:W-:Y:S01]  /*4290*/  @P2 SEL R28, R27, R28, P0 ;  /* 0x0000001c1b1c2207 */ /* 0x000fe20000000000 */
[----:B------:R-:W-:Y:S02]  /*42a0*/  @P2 IMAD.MOV.U32 R18, RZ, RZ, R5 ;  /* 0x000000ffff122224 */ /* 0x000fe400078e0005 */
[----:B------:R-:W-:Y:S02]  /*42b0*/  @P2 IMAD.MOV.U32 R19, RZ, RZ, R20 ;  /* 0x000000ffff132224 */ /* 0x000fe400078e0014 */
[--C-:B------:R-:W-:Y:S02]  /*42c0*/  IMAD.X R20, RZ, RZ, R25.reuse, P5 ;  /* 0x000000ffff147224 */ /* 0x100fe400028e0619 */
[----:B------:R-:W-:Y:S01]  /*42d0*/  IMAD.X R5, RZ, RZ, R25, P6 ;  /* 0x000000ffff057224 */ /* 0x000fe200030e0619 */
[----:B------:R-:W-:Y:S01]  /*42e0*/  @P2 SEL R25, R22, R25, P0 ;  /* 0x0000001916192207 */ /* 0x000fe20000000000 */
        /* <DEDUP_REMOVED lines=20> */
[----:B------:R-:W-:-:S05]  /*4430*/  ISETP.NE.AND P2, PT, R4, RZ, PT ;  /* 0x000000ff0400720c */ /* 0x000fca0003f45270 */
[----:B------:R-:W-:-:S14]  /*4440*/  DSETP.GEU.AND P1, PT, |R12|, |R10|, PT ;  /* 0x4000000a0c00722a */ /* 0x000fdc0003f2e200 */
[----:B------:R-:W-:-:S04]  /*4450*/  @P1 ISETP.GE.U32.AND P0, PT, R24, R15, PT ;  /* 0x0000000f1800120c */ /* 0x000fc80003f06070 */
[----:B------:R-:W-:-:S13]  /*4460*/  @P1 ISETP.GE.AND.EX P0, PT, R21, R20, PT, P0 ;  /* 0x000000141500120c */ /* 0x000fda0003f06300 */
[----:B------:R-:W-:-:S06]  /*4470*/  @P1 DSETP.LT.OR P0, PT, |R10|, |R12|, !P0 ;  /* 0x4000000c0a00122a */ /* 0x000fcc0004701600 */
[----:B------:R-:W-:Y:S02]  /*4480*/  @P1 FSEL R16, R12, R10, P0 ;  /* 0x0000000a0c101208 */ /* 0x000fe40000000000 */
[----:B------:R-:W-:Y:S01]  /*4490*/  @P1 FSEL R13, R13, R11, P0 ;  /* 0x0000000b0d0d1208 */ /* 0x000fe20000000000 */
[----:B------:R-:W-:Y:S06]  /*44a0*/  @P2 BRA `(.L_x_541) ;  /* 0x0000000000202947 */ /* 0x000fec0003800000 */
[----:B------:R-:W-:-:S05]  /*44b0*/  IMAD.MOV.U32 R17, RZ, RZ, 0x500 ;  /* 0x00000500ff117424 */ /* 0x000fca00078e00ff */
[----:B------:R-:W2:Y:S01]  /*44c0*/  ATOMG.E.ADD.STRONG.GPU PT, R7, desc[UR10][R8.64], R17 ;  /* 0x80000011080779a8 */ /* 0x000ea200081ef10a */
[----:B------:R-:W1:Y:S01]  /*44d0*/  S2UR UR5, SR_CgaCtaId ;  /* 0x00000000000579c3 */ /* 0x000e620000008800 */
[----:B------:R-:W-:Y:S02]  /*44e0*/  UMOV UR4, 0x400 ;  /* 0x0000040000047882 */ /* 0x000fe40000000000 */
[----:B-1----:R-:W-:-:S06]  /*44f0*/  ULEA UR4, UR5, UR4, 0x18 ;  /* 0x0000000405047291 */ /* 0x002fcc000f8ec0ff */
[----:B------:R-:W-:Y:S02]  /*4500*/  IMAD.U32 R14, RZ, RZ, UR4 ;  /* 0x00000004ff0e7e24 */ /* 0x000fe4000f8e00ff */
[----:B--2---:R-:W-:-:S05]  /*4510*/  VIADD R7, R7, UR6 ;  /* 0x0000000607077c36 */ /* 0x004fca0008000000 */
[----:B------:R1:W-:Y:S02]  /*4520*/  STS [R14+0x98], R7 ;  /* 0x000098070e007388 */ /* 0x0003e40000000800 */
.L_x_541:
[----:B0-----:R-:W-:Y:S05]  /*4530*/  BSYNC.RECONVERGENT B2 ;  /* 0x0000000000027941 */ /* 0x001fea0003800200 */
.L_x_540:
[----:B------:R-:W-:Y:S01]  /*4540*/  BAR.SYNC.DEFER_BLOCKING 0x0 ;  /* 0x0000000000007b1d */ /* 0x000fe20000010000 */
[----:B------:R-:W-:Y:S01]  /*4550*/  @P1 IMAD.MOV.U32 R10, RZ, RZ, R16 ;  /* 0x000000ffff0a1224 */ /* 0x000fe200078e0010 */
[----:B------:R-:W-:Y:S01]  /*4560*/  @P1 SEL R15, R24, R15, P0 ;  /* 0x0000000f180f1207 */ /* 0x000fe20000000000 */
[----:B------:R-:W-:Y:S01]  /*4570*/  @P1 IMAD.MOV.U32 R11, RZ, RZ, R13 ;  /* 0x000000ffff0b1224 */ /* 0x000fe200078e000d */
[----:B------:R-:W-:Y:S01]  /*4580*/  @P1 SEL R20, R21, R20, P0 ;  /* 0x0000001415141207 */ /* 0x000fe20000000000 */
[----:B-1----:R-:W-:-:S04]  /*4590*/  IMAD.U32 R7, RZ, RZ, UR7 ;  /* 0x00000007ff077e24 */ /* 0x002fc8000f8e00ff */
[----:B-----5:R-:W-:-:S14]  /*45a0*/  DSETP.GEU.AND P2, PT, |R10|, |R2|, PT ;  /* 0x400000020a00722a */ /* 0x020fdc0003f4e200 */
[----:B------:R-:W-:Y:S01]  /*45b0*/  @P2 ISETP.GE.U32.AND P0, PT, R15, R6, PT ;  /* 0x000000060f00220c */ /* 0x000fe20003f06070 */
[----:B------:R-:W0:Y:S03]  /*45c0*/  LDS R12, [R14+0x98] ;  /* 0x000098000e0c7984 */ /* 0x000e260000000800 */
        /* <DEDUP_REMOVED lines=9> */
[----:B------:R-:W-:-:S02]  /*4660*/  IMAD.MOV.U32 R22, RZ, RZ, R5 ;  /* 0x000000ffff167224 */ /* 0x000fc400078e0005 */
[----:B------:R-:W-:Y:S02]  /*4670*/  IMAD.MOV.U32 R20, RZ, RZ, R2 ;  /* 0x000000ffff147224 */ /* 0x000fe400078e0002 */
[----:B------:R-:W-:Y:S02]  /*4680*/  IMAD.MOV.U32 R21, RZ, RZ, R3 ;  /* 0x000000ffff157224 */ /* 0x000fe400078e0003 */
[----:B0-----:R-:W-:-:S05]  /*4690*/  VIADD R10, R12, 0x500 ;  /* 0x000005000c0a7836 */ /* 0x001fca0000000000 */
[----:B------:R-:W-:-:S13]  /*46a0*/  ISETP.GT.AND P0, PT, R10, R7, PT ;  /* 0x000000070a00720c */ /* 0x000fda0003f04270 */
[----:B------:R-:W-:Y:S05]  /*46b0*/  @!P0 BRA `(.L_x_542) ;  /* 0xfffffff800908947 */ /* 0x000fea000383ffff */
[----:B------:R-:W-:Y:S05]  /*46c0*/  BSYNC.RECONVERGENT B1 ;  /* 0x0000000000017941 */ /* 0x000fea0003800200 */
.L_x_539:
[----:B------:R-:W-:Y:S01]  /*46d0*/  ISETP.GE.AND P0, PT, R12, R7, PT ;  /* 0x000000070c00720c */ /* 0x000fe20003f06270 */
[----:B------:R-:W0:Y:S01]  /*46e0*/  LDCU.64 UR6, c[0x0][0x388] ;  /* 0x00007100ff0677ac */ /* 0x000e220008000a00 */
[----:B------:R-:W-:Y:S01]  /*46f0*/  BSSY.RECONVERGENT B1, `(.L_x_536) ;  /* 0x00000ac000017945 */ /* 0x000fe20003800200 */
[----:B------:R-:W1:Y:S10]  /*4700*/  LDCU.64 UR4, c[0x0][0x388] ;  /* 0x00007100ff0477ac */ /* 0x000e740008000a00 */
[----:B------:R-:W-:Y:S05]  /*4710*/  @P0 BRA `(.L_x_543) ;  /* 0x0000000800a40947 */ /* 0x000fea0003800000 */
[----:B------:R-:W-:-:S05]  /*4720*/  IMAD.IADD R9, R7, 0x1, -R12 ;  /* 0x0000000107097824 */ /* 0x000fca00078e0a0c */
[----:B------:R-:W-:-:S13]  /*4730*/  ISETP.GE.AND P0, PT, R4, R9, PT ;  /* 0x000000090400720c */ /* 0x000fda0003f06270 */
[----:B------:R-:W-:Y:S05]  /*4740*/  @P0 BRA `(.L_x_543) ;  /* 0x0000000800980947 */ /* 0x000fea0003800000 */
[----:B------:R-:W-:Y:S01]  /*4750*/  LOP3.LUT R8, RZ, R4, RZ, 0x33, !PT ;  /* 0x00000004ff087212 */ /* 0x000fe200078e33ff */
[----:B------:R-:W-:Y:S03]  /*4760*/  BSSY.RECONVERGENT B2, `(.L_x_544) ;  /* 0x000002f000027945 */ /* 0x000fe60003800200 */
[----:B------:R-:W-:Y:S01]  /*4770*/  IADD3 R18, PT, PT, -R12, R7, R8 ;  /* 0x000000070c127210 */ /* 0x000fe20007ffe108 */
[----:B------:R-:W-:-:S03]  /*4780*/  IMAD.MOV.U32 R8, RZ, RZ, R4 ;  /* 0x000000ffff087224 */ /* 0x000fc600078e0004 */
[----:B------:R-:W-:-:S04]  /*4790*/  LOP3.LUT R7, R18, 0x300, RZ, 0xc0, !PT ;  /* 0x0000030012077812 */ /* 0x000fc800078ec0ff */
[----:B------:R-:W-:-:S13]  /*47a0*/  ISETP.NE.AND P0, PT, R7, 0x300, PT ;  /* 0x000003000700780c */ /* 0x000fda0003f05270 */
[----:B------:R-:W-:Y:S05]  /*47b0*/  @!P0 BRA `(.L_x_545) ;  /* 0x0000000000a48947 */ /* 0x000fea0003800000 */
[----:B------:R-:W2:Y:S01]  /*47c0*/  LDC.64 R10, c[0x0][0x380] ;  /* 0x0000e000ff0a7b82 */ /* 0x000ea20000000a00 */
[----:B------:R-:W-:Y:S01]  /*47d0*/  LEA.HI R7, R18, 0x1, RZ, 0x18 ;  /* 0x0000000112077811 */ /* 0x000fe200078fc0ff */
[----:B------:R-:W-:Y:S02]  /*47e0*/  IMAD.IADD R13, R4, 0x1, R12 ;  /* 0x00000001040d7824 */ /* 0x000fe400078e020c */
[----:B------:R-:W-:Y:S01]  /*47f0*/  IMAD.MOV.U32 R8, RZ, RZ, R4 ;  /* 0x000000ffff087224 */ /* 0x000fe200078e0004 */
[----:B------:R-:W-:-:S05]  /*4800*/  LOP3.LUT R7, R7, 0x3, RZ, 0xc0, !PT ;  /* 0x0000000307077812 */ /* 0x000fca00078ec0ff */
[----:B------:R-:W-:-:S07]  /*4810*/  IMAD.MOV R7, RZ, RZ, -R7 ;  /* 0x000000ffff077224 */ /* 0x000fce00078e0a07 */
.L_x_548:
[----:B--2---:R-:W-:-:S06]  /*4820*/  IMAD.WIDE R14, R13, 0x8, R10 ;  /* 0x000000080d0e7825 */ /* 0x004fcc00078e020a */
[----:B------:R-:W2:Y:S01]  /*4830*/  LDG.E.64 R14, desc[UR10][R14.64] ;  /* 0x0000000a0e0e7981 */ /* 0x000ea2000c1e1b00 */
[----:B-1----:R-:W-:Y:S01]  /*4840*/  IADD3 R22, P1, PT, R13, UR4, RZ ;  /* 0x000000040d167c10 */ /* 0x002fe2000ff3e0ff */
[----:B------:R-:W-:Y:S01]  /*4850*/  VIADD R7, R7, 0x1 ;  /* 0x0000000107077836 */ /* 0x000fe20000000000 */
[----:B------:R-:W-:Y:S01]  /*4860*/  BSSY.RECONVERGENT B3, `(.L_x_546) ;  /* 0x000001b000037945 */ /* 0x000fe20003800200 */
[----:B------:R-:W-:Y:S01]  /*4870*/  IMAD.MOV.U32 R19, RZ, RZ, R6 ;  /* 0x000000ffff137224 */ /* 0x000fe200078e0006 */
[----:B------:R-:W-:Y:S01]  /*4880*/  LEA.HI.X.SX32 R21, R13, UR5, 0x1, P1 ;  /* 0x000000050d157c11 */ /* 0x000fe200088f0eff */
[----:B------:R-:W-:Y:S01]  /*4890*/  IMAD.MOV.U32 R20, RZ, RZ, R5 ;  /* 0x000000ffff147224 */ /* 0x000fe200078e0005 */
[----:B------:R-:W-:Y:S01]  /*48a0*/  MOV R16, R2 ;  /* 0x0000000200107202 */ /* 0x000fe20000000f00 */
[----:B------:R-:W-:Y:S01]  /*48b0*/  IMAD.MOV.U32 R17, RZ, RZ, R3 ;  /* 0x000000ffff117224 */ /* 0x000fe200078e0003 */
[----:B------:R-:W-:Y:S01]  /*48c0*/  ISETP.NE.AND P2, PT, R7, RZ, PT ;  /* 0x000000ff0700720c */ /* 0x000fe20003f45270 */
        /* <DEDUP_REMOVED lines=20> */
.L_x_547:
[----:B0-----:R-:W-:Y:S05]  /*4a10*/  BSYNC.RECONVERGENT B3 ;  /* 0x0000000000037941 */ /* 0x001fea0003800200 */
.L_x_546:
[----:B------:R-:W-:Y:S02]  /*4a20*/  VIADD R8, R8, 0x100 ;  /* 0x0000010008087836 */ /* 0x000fe40000000000 */
[----:B------:R-:W-:Y:S01]  /*4a30*/  VIADD R13, R13, 0x100 ;  /* 0x000001000d0d7836 */ /* 0x000fe20000000000 */
[----:B------:R-:W-:Y:S06]  /*4a40*/  @P2 BRA `(.L_x_548) ;  /* 0xfffffffc00742947 */ /* 0x000fec000383ffff */
.L_x_545:
[----:B01----:R-:W-:Y:S05]  /*4a50*/  BSYNC.RECONVERGENT B2 ;  /* 0x0000000000027941 */ /* 0x003fea0003800200 */
.L_x_544:
        /* <DEDUP_REMOVED lines=9> */
.L_x_557:
[----:B------:R-:W-:-:S05]  /*4af0*/  IMAD.WIDE R22, R7, 0x8, R10 ;  /* 0x0000000807167825 */ /* 0x000fca00078e020a */
[----:B------:R-:W2:Y:S04]  /*4b00*/  LDG.E.64 R20, desc[UR10][R22.64+-0x1000] ;  /* 0xfff0000a16147981 */ /* 0x000ea8000c1e1b00 */
[----:B------:R0:W5:Y:S04]  /*4b10*/  LDG.E.64 R16, desc[UR10][R22.64+-0x800] ;  /* 0xfff8000a16107981 */ /* 0x000168000c1e1b00 */
[----:B------:R0:W5:Y:S04]  /*4b20*/  LDG.E.64 R14, desc[UR10][R22.64] ;  /* 0x0000000a160e7981 */ /* 0x000168000c1e1b00 */
[----:B------:R0:W5:Y:S01]  /*4b30*/  LDG.E.64 R12, desc[UR10][R22.64+0x800] ;  /* 0x0008000a160c7981 */ /* 0x000162000c1e1b00 */
[C---:B------:R-:W-:Y:S01]  /*4b40*/  IADD3 R29, P1, PT, R7.reuse, UR6, RZ ;  /* 0x00000006071d7c10 */ /* 0x040fe2000ff3e0ff */
[----:B------:R-:W-:Y:S03]  /*4b50*/  BSSY.RECONVERGENT B2, `(.L_x_549) ;  /* 0x0000016000027945 */ /* 0x000fe60003800200 */
[----:B------:R-:W-:Y:S01]  /*4b60*/  LEA.HI.X.SX32 R30, R7, UR7, 0x1, P1 ;  /* 0x00000007071e7c11 */ /* 0x000fe200088f0eff */
        /* <DEDUP_REMOVED lines=20> */
.L_x_550:
[----:B------:R-:W-:Y:S05]  /*4cb0*/  BSYNC.RECONVERGENT B2 ;  /* 0x0000000000027941 */ /* 0x000fea0003800200 */
.L_x_549:
        /* <DEDUP_REMOVED lines=23> */
.L_x_552:
[----:B------:R-:W-:Y:S05]  /*4e30*/  BSYNC.RECONVERGENT B2 ;  /* 0x0000000000027941 */ /* 0x000fea0003800200 */
.L_x_551:
        /* <DEDUP_REMOVED lines=24> */
.L_x_554:
[----:B------:R-:W-:Y:S05]  /*4fc0*/  BSYNC.RECONVERGENT B2 ;  /* 0x0000000000027941 */ /* 0x000fea0003800200 */
.L_x_553:
        /* <DEDUP_REMOVED lines=22> */
.L_x_556:
[----:B------:R-:W-:Y:S05]  /*5130*/  BSYNC.RECONVERGENT B2 ;  /* 0x0000000000027941 */ /* 0x000fea0003800200 */
.L_x_555:
[----:B------:R-:W-:Y:S02]  /*5140*/  VIADD R8, R8, 0x400 ;  /* 0x0000040008087836 */ /* 0x000fe40000000000 */
[----:B------:R-:W-:Y:S02]  /*5150*/  VIADD R27, R27, 0x400 ;  /* 0x000004001b1b7836 */ /* 0x000fe40000000000 */
[----:B------:R-:W-:Y:S01]  /*5160*/  VIADD R26, R26, 0x400 ;  /* 0x000004001a1a7836 */ /* 0x000fe20000000000 */
[----:B------:R-:W-:Y:S01]  /*5170*/  ISETP.GE.AND P0, PT, R8, R9, PT ;  /* 0x000000090800720c */ /* 0x000fe20003f06270 */
[----:B------:R-:W-:Y:S02]  /*5180*/  VIADD R25, R25, 0x400 ;  /* 0x0000040019197836 */ /* 0x000fe40000000000 */
[----:B------:R-:W-:-:S10]  /*5190*/  VIADD R7, R7, 0x400 ;  /* 0x0000040007077836 */ /* 0x000fd40000000000 */
[----:B------:R-:W-:Y:S05]  /*51a0*/  @!P0 BRA `(.L_x_557) ;  /* 0xfffffff800508947 */ /* 0x000fea000383ffff */
.L_x_543:
[----:B01----:R-:W-:Y:S05]  /*51b0*/  BSYNC.RECONVERGENT B1 ;  /* 0x0000000000017941 */ /* 0x003fea0003800200 */
.L_x_536:
        /* <DEDUP_REMOVED lines=13> */
[----:B------:R-:W-:Y:S01]  /*5290*/  MOV R12, R7 ;  /* 0x00000007000c7202 */ /* 0x000fe20000000f00 */
[----:B------:R-:W-:Y:S02]  /*52a0*/  IMAD.MOV.U32 R13, RZ, RZ, R16 ;  /* 0x000000ffff0d7224 */ /* 0x000fe400078e0010 */
        /* <DEDUP_REMOVED lines=17> */
.L_x_559:
[----:B------:R-:W-:Y:S05]  /*53c0*/  BSYNC.RECONVERGENT B1 ;  /* 0x0000000000017941 */ /* 0x000fea0003800200 */
.L_x_558:
        /* <DEDUP_REMOVED lines=31> */
.L_x_561:
[----:B------:R-:W-:Y:S05]  /*55c0*/  BSYNC.RECONVERGENT B1 ;  /* 0x0000000000017941 */ /* 0x000fea0003800200 */
.L_x_560:
[----:B------:R-:W-:Y:S01]  /*55d0*/  ISETP.GT.AND P0, PT, R14, 0x1b, PT ;  /* 0x0000001b0e00780c */ /* 0x000fe20003f04270 */
[----:B0-----:R0:W0:Y:S01]  /*55e0*/  SHFL.DOWN PT, R8, R2, 0x4, 0x1f ;  /* 0x08801f0002087f89 */ /* 0x00102200000e0000 */
[----:B------:R-:W-:Y:S01]  /*55f0*/  BSSY.RECONVERGENT B1, `(.L_x_562) ;  /* 0x000001d000017945 */ /* 0x000fe20003800200 */
[----:B---3--:R-:W-:Y:S02]  /*5600*/  IMAD.MOV.U32 R11, RZ, RZ, R5 ;  /* 0x000000ffff0b7224 */ /* 0x008fe400078e0005 */
[----:B------:R3:W0:Y:S01]  /*5610*/  SHFL.DOWN PT, R9, R3, 0x4, 0x1f ;  /* 0x08801f0003097f89 */ /* 0x00062200000e0000 */
[----:B------:R-:W-:Y:S02]  /*5620*/  IMAD.MOV.U32 R12, RZ, RZ, R10 ;  /* 0x000000ffff0c7224 */ /* 0x000fe400078e000a */
[----:B-1----:R-:W-:Y:S01]  /*5630*/  IMAD.MOV.U32 R6, RZ, RZ, R2 ;  /* 0x000000ffff067224 */ /* 0x002fe200078e0002 */
[----:B----4-:R3:W1:Y:S01]  /*5640*/  SHFL.DOWN PT, R16, R5, 0x4, 0x1f ;  /* 0x08801f0005107f89 */ /* 0x01066200000e0000 */
[----:B--2---:R-:W-:-:S03]  /*5650*/  IMAD.MOV.U32 R7, RZ, RZ, R3 ;  /* 0x000000ffff077224 */ /* 0x004fc600078e0003 */
[----:B------:R3:W2:Y:S01]  /*5660*/  SHFL.DOWN PT, R13, R10, 0x4, 0x1f ;  /* 0x08801f000a0d7f89 */ /* 0x0006a200000e0000 */
[----:B------:R-:W-:Y:S05]  /*5670*/  @P0 BRA `(.L_x_563) ;  /* 0x0000000000500947 */ /* 0x000fea0003800000 */
[----:B0-----:R-:W-:Y:S01]  /*5680*/  DSETP.GEU.AND P0, PT, |R2|, |R8|, PT ;  /* 0x400000080200722a */ /* 0x001fe20003f0e200 */
[----:B-1----:R-:W-:Y:S02]  /*5690*/  IMAD.MOV.U32 R11, RZ, RZ, R16 ;  /* 0x000000ffff0b7224 */ /* 0x002fe400078e0010 */
[----:B--2---:R-:W-:Y:S02]  /*56a0*/  IMAD.MOV.U32 R12, RZ, RZ, R13 ;  /* 0x000000ffff0c7224 */ /* 0x004fe400078e000d */
        /* <DEDUP_REMOVED lines=17> */
.L_x_563:
[----:B------:R-:W-:Y:S05]  /*57c0*/  BSYNC.RECONVERGENT B1 ;  /* 0x0000000000017941 */ /* 0x000fea0003800200 */
.L_x_562:
[----:B------:R-:W-:Y:S01]  /*57d0*/  ISETP.GT.AND P0, PT, R14, 0x17, PT ;  /* 0x000000170e00780c */ /* 0x000fe20003f04270 */
[----:B0-----:R0:W4:Y:S01]  /*57e0*/  SHFL.DOWN PT, R8, R6, 0x8, 0x1f ;  /* 0x09001f0006087f89 */ /* 0x00112200000e0000 */
[----:B------:R-:W-:Y:S01]  /*57f0*/  BSSY.RECONVERGENT B1, `(.L_x_564) ;  /* 0x000001d000017945 */ /* 0x000fe20003800200 */
[----:B---3--:R-:W-:Y:S02]  /*5800*/  IMAD.MOV.U32 R5, RZ, RZ, R11 ;  /* 0x000000ffff057224 */ /* 0x008fe400078e000b */
[----:B------:R0:W3:Y:S01]  /*5810*/  SHFL.DOWN PT, R9, R7, 0x8, 0x1f ;  /* 0x09001f0007097f89 */ /* 0x0000e200000e0000 */
[----:B------:R-:W-:Y:S02]  /*5820*/  IMAD.MOV.U32 R10, RZ, RZ, R12 ;  /* 0x000000ffff0a7224 */ /* 0x000fe400078e000c */
[----:B------:R-:W-:Y:S01]  /*5830*/  IMAD.MOV.U32 R2, RZ, RZ, R6 ;  /* 0x000000ffff027224 */ /* 0x000fe200078e0006 */
[----:B-1----:R0:W1:Y:S01]  /*5840*/  SHFL.DOWN PT, R16, R11, 0x8, 0x1f ;  /* 0x09001f000b107f89 */ /* 0x00206200000e0000 */
[----:B------:R-:W-:-:S03]  /*5850*/  IMAD.MOV.U32 R3, RZ, RZ, R7 ;  /* 0x000000ffff037224 */ /* 0x000fc600078e0007 */
[----:B--2---:R0:W2:Y:S01]  /*5860*/  SHFL.DOWN PT, R13, R12, 0x8, 0x1f ;  /* 0x09001f000c0d7f89 */ /* 0x0040a200000e0000 */
[----:B------:R-:W-:Y:S05]  /*5870*/  @P0 BRA `(.L_x_565) ;  /* 0x0000000000500947 */ /* 0x000fea0003800000 */
[----:B---34-:R-:W-:Y:S01]  /*5880*/  DSETP.GEU.AND P0, PT, |R6|, |R8|, PT ;  /* 0x400000080600722a */ /* 0x018fe20003f0e200 */
[----:B-1----:R-:W-:Y:S02]  /*5890*/  IMAD.MOV.U32 R5, RZ, RZ, R16 ;  /* 0x000000ffff057224 */ /* 0x002fe400078e0010 */
        /* <DEDUP_REMOVED lines=18> */
.L_x_565:
[----:B------:R-:W-:Y:S05]  /*59c0*/  BSYNC.RECONVERGENT B1 ;  /* 0x0000000000017941 */ /* 0x000fea0003800200 */
.L_x_564:
[----:B------:R-:W-:Y:S01]  /*59d0*/  ISETP.GT.AND P0, PT, R14, 0xf, PT ;  /* 0x0000000f0e00780c */ /* 0x000fe20003f04270 */
[----:B0-----:R0:W0:Y:S01]  /*59e0*/  SHFL.DOWN PT, R6, R2, 0x10, 0x1f ;  /* 0x0a001f0002067f89 */ /* 0x00102200000e0000 */
[----:B------:R-:W-:Y:S01]  /*59f0*/  BSSY.RECONVERGENT B1, `(.L_x_566) ;  /* 0x000001d000017945 */ /* 0x000fe20003800200 */
[----:B------:R-:W-:Y:S02]  /*5a00*/  IMAD.MOV.U32 R17, RZ, RZ, R5 ;  /* 0x000000ffff117224 */ /* 0x000fe400078e0005 */
[----:B------:R0:W0:Y:S01]  /*5a10*/  SHFL.DOWN PT, R7, R3, 0x10, 0x1f ;  /* 0x0a001f0003077f89 */ /* 0x00002200000e0000 */
[----:B------:R-:W-:Y:S02]  /*5a20*/  IMAD.MOV.U32 R19, RZ, RZ, R10 ;  /* 0x000000ffff137224 */ /* 0x000fe400078e000a */
[----:B------:R-:W-:Y:S01]  /*5a30*/  IMAD.MOV.U32 R12, RZ, RZ, R2 ;  /* 0x000000ffff0c7224 */ /* 0x000fe200078e0002 */
[----:B----4-:R4:W0:Y:S01]  /*5a40*/  SHFL.DOWN PT, R8, R5, 0x10, 0x1f ;  /* 0x0a001f0005087f89 */ /* 0x01082200000e0000 */
[----:B--2---:R-:W-:-:S03]  /*5a50*/  IMAD.MOV.U32 R13, RZ, RZ, R3 ;  /* 0x000000ffff0d7224 */ /* 0x004fc600078e0003 */
[----:B---3--:R4:W2:Y:S01]  /*5a60*/  SHFL.DOWN PT, R9, R10, 0x10, 0x1f ;  /* 0x0a001f000a097f89 */ /* 0x0088a200000e0000 */
[----:B------:R-:W-:Y:S05]  /*5a70*/  @P0 BRA `(.L_x_567) ;  /* 0x0000000000500947 */ /* 0x000fea0003800000 */
[----:B0-----:R-:W-:Y:S01]  /*5a80*/  DSETP.GEU.AND P0, PT, |R2|, |R6|, PT ;  /* 0x400000060200722a */ /* 0x001fe20003f0e200 */
[----:B------:R-:W-:Y:S02]  /*5a90*/  IMAD.MOV.U32 R17, RZ, RZ, R8 ;  /* 0x000000ffff117224 */ /* 0x000fe400078e0008 */
        /* <DEDUP_REMOVED lines=18> */
.L_x_567:
[----:B------:R-:W-:Y:S05]  /*5bc0*/  BSYNC.RECONVERGENT B1 ;  /* 0x0000000000017941 */ /* 0x000fea0003800200 */
.L_x_566:
[----:B------:R-:W-:Y:S01]  /*5bd0*/  ISETP.NE.AND P0, PT, R14, RZ, PT ;  /* 0x000000ff0e00720c */ /* 0x000fe20003f05270 */
[----:B------:R-:W-:-:S12]  /*5be0*/  BSSY.RECONVERGENT B1, `(.L_x_568) ;  /* 0x000000b000017945 */ /* 0x000fd80003800200 */
[----:B------:R-:W-:Y:S05]  /*5bf0*/  @P0 BRA `(.L_x_569) ;  /* 0x0000000000240947 */ /* 0x000fea0003800000 */
[----:B0-----:R-:W0:Y:S01]  /*5c00*/  S2R R6, SR_CgaCtaId ;  /* 0x0000000000067919 */ /* 0x001e220000008800 */
[----:B------:R-:W-:Y:S01]  /*5c10*/  MOV R3, 0x400 ;  /* 0x0000040000037802 */ /* 0x000fe20000000f00 */
[----:B------:R-:W-:Y:S01]  /*5c20*/  IMAD.MOV.U32 R18, RZ, RZ, R17 ;  /* 0x000000ffff127224 */ /* 0x000fe200078e0011 */
[----:B------:R-:W-:-:S04]  /*5c30*/  SHF.R.U32.HI R2, RZ, 0x1, R4 ;  /* 0x00000001ff027819 */ /* 0x000fc80000011604 */
[----:B------:R-:W-:Y:S02]  /*5c40*/  LOP3.LUT R2, R2, 0x1f0, RZ, 0xc0, !PT ;  /* 0x000001f002027812 */ /* 0x000fe400078ec0ff */
[----:B0-----:R-:W-:-:S05]  /*5c50*/  LEA R3, R6, R3, 0x18 ;  /* 0x0000000306037211 */ /* 0x001fca00078ec0ff */
[----:B------:R-:W-:-:S05]  /*5c60*/  IMAD.IADD R3, R2, 0x1, R3 ;  /* 0x0000000102037824 */ /* 0x000fca00078e0203 */
[----:B------:R3:W-:Y:S04]  /*5c70*/  STS.64 [R3+0x10], R18 ;  /* 0x0000101203007388 */ /* 0x0007e80000000a00 */
[----:B------:R3:W-:Y:S02]  /*5c80*/  STS.64 [R3+0x8], R12 ;  /* 0x0000080c03007388 */ /* 0x0007e40000000a00 */
.L_x_569:
[----:B------:R-:W-:Y:S05]  /*5c90*/  BSYNC.RECONVERGENT B1 ;  /* 0x0000000000017941 */ /* 0x000fea0003800200 */
.L_x_568:
[----:B------:R-:W-:Y:S01]  /*5ca0*/  BAR.SYNC.DEFER_BLOCKING 0x0 ;  /* 0x0000000000007b1d */ /* 0x000fe20000010000 */
[----:B------:R-:W-:-:S13]  /*5cb0*/  ISETP.NE.AND P1, PT, R4, RZ, PT ;  /* 0x000000ff0400720c */ /* 0x000fda0003f25270 */
[----:B------:R-:W-:Y:S05]  /*5cc0*/  @P1 BRA `(.L_x_497) ;  /* 0x00000008008c1947 */ /* 0x000fea0003800000 */
[----:B0--3--:R-:W0:Y:S01]  /*5cd0*/  S2R R3, SR_CgaCtaId ;  /* 0x0000000000037919 */ /* 0x009e220000008800 */
[----:B------:R-:W-:Y:S01]  /*5ce0*/  MOV R2, 0x400 ;  /* 0x0000040000027802 */ /* 0x000fe20000000f00 */
[----:B------:R-:W-:Y:S03]  /*5cf0*/  BSSY.RECONVERGENT B1, `(.L_x_570) ;  /* 0x000001a000017945 */ /* 0x000fe60003800200 */
[----:B0-----:R-:W-:-:S05]  /*5d00*/  LEA R30, R3, R2, 0x18 ;  /* 0x00000002031e7211 */ /* 0x001fca00078ec0ff */
[----:B------:R-:W0:Y:S04]  /*5d10*/  LDS.64 R14, [R30+0x18] ;  /* 0x000018001e0e7984 */ /* 0x000e280000000a00 */
[----:B----4-:R-:W3:Y:S04]  /*5d20*/  LDS.128 R4, [R30+0x20] ;  /* 0x000020001e047984 */ /* 0x010ee80000000c00 */
[----:B------:R4:W1:Y:S04]  /*5d30*/  LDS.64 R28, [R30+0x80] ;  /* 0x000080001e1c7984 */ /* 0x0008680000000a00 */
[----:B--2---:R4:W2:Y:S01]  /*5d40*/  LDS.128 R8, [R30+0x30] ;  /* 0x000030001e087984 */ /* 0x0048a20000000c00 */
[----:B0-----:R-:W-:Y:S01]  /*5d50*/  DSETP.GEU.AND P0, PT, |R12|, |R14|, PT ;  /* 0x4000000e0c00722a */ /* 0x001fe20003f0e200 */
[----:B------:R-:W-:Y:S01]  /*5d60*/  MOV R2, R14 ;  /* 0x0000000e00027202 */ /* 0x000fe20000000f00 */
[----:B------:R-:W-:-:S02]  /*5d70*/  IMAD.MOV.U32 R3, RZ, RZ, R15 ;  /* 0x000000ffff037224 */ /* 0x000fc400078e000f */
[----:B---3--:R-:W-:Y:S02]  /*5d80*/  IMAD.MOV.U32 R31, RZ, RZ, R4 ;  /* 0x000000ffff1f7224 */ /* 0x008fe400078e0004 */
[----:B------:R-:W-:-:S08]  /*5d90*/  IMAD.MOV.U32 R33, RZ, RZ, R5 ;  /* 0x000000ffff217224 */ /* 0x000fd000078e0005 */
[----:B-12-4-:R-:W-:Y:S05]  /*5da0*/  @!P0 BRA `(.L_x_571) ;  /* 0x0000000000388947 */ /* 0x016fea0003800000 */
        /* <DEDUP_REMOVED lines=14> */
.L_x_571:
[----:B------:R-:W-:Y:S05]  /*5e90*/  BSYNC.RECONVERGENT B1 ;  /* 0x0000000000017941 */ /* 0x000fea0003800200 */
.L_x_570:
        /* <DEDUP_REMOVED lines=25> */
.L_x_573:
[----:B------:R-:W-:Y:S05]  /*6030*/  BSYNC.RECONVERGENT B1 ;  /* 0x0000000000017941 */ /* 0x000fea0003800200 */
.L_x_572:
        /* <DEDUP_REMOVED lines=21> */
.L_x_575:
[----:B------:R-:W-:Y:S05]  /*6190*/  BSYNC.RECONVERGENT B1 ;  /* 0x0000000000017941 */ /* 0x000fea0003800200 */
.L_x_574:
        /* <DEDUP_REMOVED lines=21> */
.L_x_577:
[----:B------:R-:W-:Y:S05]  /*62f0*/  BSYNC.RECONVERGENT B1 ;  /* 0x0000000000017941 */ /* 0x000fea0003800200 */
.L_x_576:
        /* <DEDUP_REMOVED lines=21> */
.L_x_579:
[----:B------:R-:W-:Y:S05]  /*6450*/  BSYNC.RECONVERGENT B1 ;  /* 0x0000000000017941 */ /* 0x000fea0003800200 */
.L_x_578:
        /* <DEDUP_REMOVED lines=21> */
.L_x_581:
[----:B------:R-:W-:Y:S05]  /*65b0*/  BSYNC.RECONVERGENT B1 ;  /* 0x0000000000017941 */ /* 0x000fea0003800200 */
.L_x_580:
        /* <DEDUP_REMOVED lines=20> */
.L_x_497:
[----:B------:R-:W-:Y:S05]  /*6700*/  BSYNC.RECONVERGENT B0 ;  /* 0x0000000000007941 */ /* 0x000fea0003800200 */
.L_x_464:
[----:B------:R-:W-:Y:S05]  /*6710*/  @P1 EXIT ;  /* 0x000000000000194d */ /* 0x000fea0003800000 */
[----:B01-3--:R-:W0:Y:S01]  /*6720*/  LDC.64 R2, c[0x0][0x390] ;  /* 0x0000e400ff027b82 */ /* 0x00be220000000a00 */
[----:B------:R-:W-:Y:S02]  /*6730*/  IMAD.MOV.U32 R18, RZ, RZ, R17 ;  /* 0x000000ffff127224 */ /* 0x000fe400078e0011 */
[----:B0-----:R-:W-:-:S05]  /*6740*/  IMAD.WIDE.U32 R2, R0, 0x10, R2 ;  /* 0x0000001000027825 */ /* 0x001fca00078e0002 */
[----:B------:R-:W-:Y:S04]  /*6750*/  STG.E.64 desc[UR10][R2.64], R12 ;  /* 0x0000000c02007986 */ /* 0x000fe8000c101b0a */
[----:B------:R-:W-:Y:S01]  /*6760*/  STG.E.64 desc[UR10][R2.64+0x8], R18 ;  /* 0x0000081202007986 */ /* 0x000fe2000c101b0a */
[----:B------:R-:W-:Y:S05]  /*6770*/  EXIT ;  /* 0x000000000000794d */ /* 0x000fea0003800000 */
.L_x_582:
        /* <DEDUP_REMOVED lines=16> */
.L_x_738:


//--------------------- .text._ZN6thrust24THRUST_300001_SM_1000_NS8cuda_cub4core6detail13_kernel_agentINS1_8__reduce11ReduceAgentINS0_12zip_iteratorIN4cuda3std3__45tupleIJNS0_10device_ptrIdEENS0_17counting_iteratorIlNS0_11use_defaultESF_SF_EEEEEEEPNSB_IJdlEEESJ_iNS1_9__extrema9arg_max_fIdl7AbsLessEEEEJSI_SK_iSO_EEEvDpT0_ --------------------------
	.section	.text._ZN6thrust24THRUST_300001_SM_1000_NS8cuda_cub4core6detail13_kernel_agentINS1_8__reduce11ReduceAgentINS0_12zip_iteratorIN4cuda3std3__45tupleIJNS0_10device_ptrIdEENS0_17counting_iteratorIlNS0_11use_defaultESF_SF_EEEEEEEPNSB_IJdlEEESJ_iNS1_9__extrema9arg_max_fIdl7AbsLessEEEEJSI_SK_iSO_EEEvDpT0_,"ax",@progbits
	.align	128
        .global         _ZN6thrust24THRUST_300001_SM_1000_NS8cuda_cub4core6detail13_kernel_agentINS1_8__reduce11ReduceAgentINS0_12zip_iteratorIN4cuda3std3__45tupleIJNS0_10device_ptrIdEENS0_17counting_iteratorIlNS0_11use_defaultESF_SF_EEEEEEEPNSB_IJdlEEESJ_iNS1_9__extrema9arg_max_fIdl7AbsLessEEEEJSI_SK_iSO_EEEvDpT0_
        .type           _ZN6thrust24THRUST_300001_SM_1000_NS8cuda_cub4core6detail13_kernel_agentINS1_8__reduce11ReduceAgentINS0_12zip_iteratorIN4cuda3std3__45tupleIJNS0_10device_ptrIdEENS0_17counting_iteratorIlNS0_11use_defaultESF_SF_EEEEEEEPNSB_IJdlEEESJ_iNS1_9__extrema9arg_max_fIdl7AbsLessEEEEJSI_SK_iSO_EEEvDpT0_,@function
        .size           _ZN6thrust24THRUST_300001_SM_1000_NS8cuda_cub4core6detail13_kernel_agentINS1_8__reduce11ReduceAgentINS0_12zip_iteratorIN4cuda3std3__45tupleIJNS0_10device_ptrIdEENS0_17counting_iteratorIlNS0_11use_defaultESF_SF_EEEEEEEPNSB_IJdlEEESJ_iNS1_9__extrema9arg_max_fIdl7AbsLessEEEEJSI_SK_iSO_EEEvDpT0_,(.L_x_739 - _ZN6thrust24THRUST_300001_SM_1000_NS8cuda_cub4core6detail13_kernel_agentINS1_8__reduce11ReduceAgentINS0_12zip_iteratorIN4cuda3std3__45tupleIJNS0_10device_ptrIdEENS0_17counting_iteratorIlNS0_11use_defaultESF_SF_EEEEEEEPNSB_IJdlEEESJ_iNS1_9__extrema9arg_max_fIdl7AbsLessEEEEJSI_SK_iSO_EEEvDpT0_)
        .other          _ZN6thrust24THRUST_300001_SM_1000_NS8cuda_cub4core6detail13_kernel_agentINS1_8__reduce11ReduceAgentINS0_12zip_iteratorIN4cuda3std3__45tupleIJNS0_10device_ptrIdEENS0_17counting_iteratorIlNS0_11use_defaultESF_SF_EEEEEEEPNSB_IJdlEEESJ_iNS1_9__extrema9arg_max_fIdl7AbsLessEEEEJSI_SK_iSO_EEEvDpT0_,@"STO_CUDA_ENTRY STV_DEFAULT"
_ZN6thrust24THRUST_300001_SM_1000_NS8cuda_cub4core6detail13_kernel_agentINS1_8__reduce11ReduceAgentINS0_12zip_iteratorIN4cuda3std3__45tupleIJNS0_10device_ptrIdEENS0_17counting_iteratorIlNS0_11use_defaultESF_SF_EEEEEEEPNSB_IJdlEEESJ_iNS1_9__extrema9arg_max_fIdl7AbsLessEEEEJSI_SK_iSO_EEEvDpT0_:
.text._ZN6thrust24THRUST_300001_SM_1000_NS8cuda_cub4core6detail13_kernel_agentINS1_8__reduce11ReduceAgentINS0_12zip_iteratorIN4cuda3std3__45tupleIJNS0_10device_ptrIdEENS0_17counting_iteratorIlNS0_11use_defaultESF_SF_EEEEEEEPNSB_IJdlEEESJ_iNS1_9__extrema9arg_max_fIdl7AbsLessEEEEJSI_SK_iSO_EEEvDpT0_:
        /* <DEDUP_REMOVED lines=23> */
.L_x_586:
[----:B0-----:R-:W-:Y:S05]  /*0170*/  BSYNC.RECONVERGENT B1 ;  /* 0x0000000000017941 */ /* 0x001fea0003800200 */
.L_x_585:
        /* <DEDUP_REMOVED lines=19> */
.L_x_593:
        /* <DEDUP_REMOVED lines=31> */
.L_x_592:
[----:B------:R-:W-:Y:S05]  /*04a0*/  BSYNC.RECONVERGENT B3 ;  /* 0x0000000000037941 */ /* 0x000fea0003800200 */
.L_x_591:
[----:B------:R-:W-:Y:S01]  /*04b0*/  IADD3 R14, P0, PT, R14, 0x100, RZ ;  /* 0x000001000e0e7810 */ /* 0x000fe20007f1e0ff */
[----:B------:R-:W-:Y:S02]  /*04c0*/  VIADD R10, R10, 0x100 ;  /* 0x000001000a0a7836 */ /* 0x000fe40000000000 */
[----:B------:R-:W-:Y:S02]  /*04d0*/  IMAD.X R13, RZ, RZ, R13, P3 ;  /* 0x000000ffff0d7224 */ /* 0x000fe400018e060d */
[----:B------:R-:W-:Y:S01]  /*04e0*/  IMAD.X R15, RZ, RZ, R15, P0 ;  /* 0x000000ffff0f7224 */ /* 0x000fe200000e060f */
[----:B------:R-:W-:Y:S07]  /*04f0*/  @P2 BRA `(.L_x_593) ;  /* 0xfffffffc006c2947 */ /* 0x000fee000383ffff */
.L_x_590:
[----:B------:R-:W-:Y:S05]  /*0500*/  BSYNC.RECONVERGENT B2 ;  /* 0x0000000000027941 */ /* 0x000fea0003800200 */
.L_x_589:
[----:B------:R-:W-:-:S13]  /*0510*/  ISETP.GE.U32.AND P0, PT, R16, 0x300, PT ;  /* 0x000003001000780c */ /* 0x000fda0003f06070 */
[----:B------:R-:W-:Y:S05]  /*0520*/  @!P0 BRA `(.L_x_588) ;  /* 0x0000000400bc8947 */ /* 0x000fea0003800000 */
[----:B------:R-:W0:Y:S01]  /*0530*/  LDC.64 R4, c[0x0][0x380] ;  /* 0x0000e000ff047b82 */ /* 0x000e220000000a00 */
[----:B------:R-:W-:-:S07]  /*0540*/  VIADD R20, R10, 0x200 ;  /* 0x000002000a147836 */ /* 0x000fce0000000000 */
[----:B------:R-:W1:Y:S02]  /*0550*/  LDC.64 R6, c[0x0][0x388] ;  /* 0x0000e200ff067b82 */ /* 0x000e640000000a00 */
.L_x_602:
        /* <DEDUP_REMOVED lines=30> */
.L_x_595:
[----:B------:R-:W-:Y:S05]  /*0740*/  BSYNC.RECONVERGENT B2 ;  /* 0x0000000000027941 */ /* 0x000fea0003800200 */
.L_x_594:
[----:B-----5:R-:W-:Y:S01]  /*0750*/  DSETP.GEU.AND P0, PT, |R16|, |R14|, PT ;  /* 0x4000000e1000722a */ /* 0x020fe20003f0e200 */
[C---:B------:R-:W-:Y:S01]  /*0760*/  IADD3 R19, P1, PT, R23.reuse, R6, RZ ;  /* 0x0000000617137210 */ /* 0x040fe20007f3e0ff */
[----:B------:R-:W-:Y:S01]  /*0770*/  BSSY.RECONVERGENT B2, `(.L_x_596) ;  /* 0x0000015000027945 */ /* 0x000fe20003800200 */
[----:B------:R-:W-:Y:S02]  /*0780*/  IMAD.MOV.U32 R2, RZ, RZ, R14 ;  /* 0x000000ffff027224 */ /* 0x000fe400078e000e */
[----:B------:R-:W-:Y:S01]  /*0790*/  LEA.HI.X.SX32 R18, R23, R7, 0x1, P1 ;  /* 0x0000000717127211 */ /* 0x000fe200008f0eff */
[----:B------:R-:W-:Y:S02]  /*07a0*/  IMAD.MOV.U32 R9, RZ, RZ, R19 ;  /* 0x000000ffff097224 */ /* 0x000fe400078e0013 */
[----:B------:R-:W-:Y:S02]  /*07b0*/  IMAD.MOV.U32 R3, RZ, RZ, R15 ;  /* 0x000000ffff037224 */ /* 0x000fe400078e000f */
[----:B------:R-:W-:-:S04]  /*07c0*/  IMAD.MOV.U32 R8, RZ, RZ, R18 ;  /* 0x000000ffff087224 */ /* 0x000fc800078e0012 */
        /* <DEDUP_REMOVED lines=15> */
.L_x_597:
[----:B------:R-:W-:Y:S05]  /*08c0*/  BSYNC.RECONVERGENT B2 ;  /* 0x0000000000027941 */ /* 0x000fea0003800200 */
.L_x_596:
        /* <DEDUP_REMOVED lines=25> */
.L_x_599:
[----:B------:R-:W-:Y:S05]  /*0a60*/  BSYNC.RECONVERGENT B2 ;  /* 0x0000000000027941 */ /* 0x000fea0003800200 */
.L_x_598:
        /* <DEDUP_REMOVED lines=22> */
.L_x_601:
[----:B------:R-:W-:Y:S05]  /*0bd0*/  BSYNC.RECONVERGENT B2 ;  /* 0x0000000000027941 */ /* 0x000fea0003800200 */
.L_x_600:
[C---:B------:R-:W-:Y:S01]  /*0be0*/  VIADD R10, R20.reuse, 0x200 ;  /* 0x00000200140a7836 */ /* 0x040fe20000000000 */
[----:B------:R-:W-:-:S04]  /*0bf0*/  IADD3 R20, PT, PT, R20, 0x400, RZ ;  /* 0x0000040014147810 */ /* 0x000fc80007ffe0ff */
[----:B------:R-:W-:-:S13]  /*0c00*/  ISETP.GE.AND P0, PT, R10, UR5, PT ;  /* 0x000000050a007c0c */ /* 0x000fda000bf06270 */
[----:B------:R-:W-:Y:S05]  /*0c10*/  @!P0 BRA `(.L_x_602) ;  /* 0xfffffff800508947 */ /* 0x000fea000383ffff */
.L_x_588:
[----:B------:R-:W-:Y:S05]  /*0c20*/  BSYNC.RECONVERGENT B1 ;  /* 0x0000000000017941 */ /* 0x000fea0003800200 */
.L_x_587:
        /* <DEDUP_REMOVED lines=35> */
.L_x_605:
[----:B------:R-:W-:Y:S05]  /*0e60*/  BSYNC.RECONVERGENT B1 ;  /* 0x0000000000017941 */ /* 0x000fea0003800200 */
.L_x_604:
        /* <DEDUP_REMOVED lines=31> */
.L_x_607:
[----:B------:R-:W-:Y:S05]  /*1060*/  BSYNC.RECONVERGENT B1 ;  /* 0x0000000000017941 */ /* 0x000fea0003800200 */
.L_x_606:
        /* <DEDUP_REMOVED lines=31> */
.L_x_609:
[----:B------:R-:W-:Y:S05]  /*1260*/  BSYNC.RECONVERGENT B1 ;  /* 0x0000000000017941 */ /* 0x000fea0003800200 */
.L_x_608:
[----:B------:R-:W-:Y:S01]  /*1270*/  ISETP.GT.AND P0, PT, R10, 0x17, PT ;  /* 0x000000170a00780c */ /* 0x000fe20003f04270 */
[----:B-1----:R1:W1:Y:S01]  /*1280*/  SHFL.DOWN PT, R2, R4, 0x8, 0x1f ;  /* 0x09001f0004027f89 */ /* 0x00226200000e0000 */
[----:B------:R-:W-:Y:S01]  /*1290*/  BSSY.RECONVERGENT B1, `(.L_x_610) ;  /* 0x000001d000017945 */ /* 0x000fe20003800200 */
[----:B0-----:R-:W-:Y:S02]  /*12a0*/  IMAD.MOV.U32 R8, RZ, RZ, R11 ;  /* 0x000000ffff087224 */ /* 0x001fe400078e000b */
[----:B------:R0:W0:Y:S01]  /*12b0*/  SHFL.DOWN PT, R3, R5, 0x8, 0x1f ;  /* 0x09001f0005037f89 */ /* 0x00002200000e0000 */
[----:B------:R-:W-:Y:S02]  /*12c0*/  IMAD.MOV.U32 R9, RZ, RZ, R12 ;  /* 0x000000ffff097224 */ /* 0x000fe400078e000c */
[----:B------:R-:W-:Y:S01]  /*12d0*/  IMAD.MOV.U32 R6, RZ, RZ, R4 ;  /* 0x000000ffff067224 */ /* 0x000fe200078e0004 */
[----:B---3--:R3:W0:Y:S01]  /*12e0*/  SHFL.DOWN PT, R14, R11, 0x8, 0x1f ;  /* 0x09001f000b0e7f89 */ /* 0x00862200000e0000 */
[----:B--2---:R-:W-:-:S03]  /*12f0*/  IMAD.MOV.U32 R7, RZ, RZ, R5 ;  /* 0x000000ffff077224 */ /* 0x004fc600078e0005 */
[----:B----4-:R3:W2:Y:S01]  /*1300*/  SHFL.DOWN PT, R13, R12, 0x8, 0x1f ;  /* 0x09001f000c0d7f89 */ /* 0x0106a200000e0000 */
[----:B------:R-:W-:Y:S05]  /*1310*/  @P0 BRA `(.L_x_611) ;  /* 0x0000000000500947 */ /* 0x000fea0003800000 */
[----:B01----:R-:W-:Y:S01]  /*1320*/  DSETP.GEU.AND P0, PT, |R4|, |R2|, PT ;  /* 0x400000020400722a */ /* 0x003fe20003f0e200 */
[----:B------:R-:W-:Y:S01]  /*1330*/  IMAD.MOV.U32 R8, RZ, RZ, R14 ;  /* 0x000000ffff087224 */ /* 0x000fe200078e000e */
[----:B--2---:R-:W-:Y:S01]  /*1340*/  MOV R9, R13 ;  /* 0x0000000d00097202 */ /* 0x004fe20000000f00 */
        /* <DEDUP_REMOVED lines=17> */
.L_x_611:
[----:B------:R-:W-:Y:S05]  /*1460*/  BSYNC.RECONVERGENT B1 ;  /* 0x0000000000017941 */ /* 0x000fea0003800200 */
.L_x_610:
[----:B------:R-:W-:Y:S01]  /*1470*/  ISETP.GT.AND P0, PT, R10, 0xf, PT ;  /* 0x0000000f0a00780c */ /* 0x000fe20003f04270 */
[----:B-1----:R1:W4:Y:S01]  /*1480*/  SHFL.DOWN PT, R4, R6, 0x10, 0x1f ;  /* 0x0a001f0006047f89 */ /* 0x00232200000e0000 */
[----:B------:R-:W-:Y:S01]  /*1490*/  BSSY.RECONVERGENT B1, `(.L_x_612) ;  /* 0x000001d000017945 */ /* 0x000fe20003800200 */
[----:B0-----:R-:W-:Y:S02]  /*14a0*/  IMAD.MOV.U32 R14, RZ, RZ, R8 ;  /* 0x000000ffff0e7224 */ /* 0x001fe400078e0008 */
[----:B------:R1:W0:Y:S01]  /*14b0*/  SHFL.DOWN PT, R5, R7, 0x10, 0x1f ;  /* 0x0a001f0007057f89 */ /* 0x00022200000e0000 */
[----:B------:R-:W-:Y:S02]  /*14c0*/  IMAD.MOV.U32 R15, RZ, RZ, R9 ;  /* 0x000000ffff0f7224 */ /* 0x000fe400078e0009 */
[----:B------:R-:W-:Y:S01]  /*14d0*/  IMAD.MOV.U32 R2, RZ, RZ, R6 ;  /* 0x000000ffff027224 */ /* 0x000fe200078e0006 */
[----:B---3--:R1:W3:Y:S01]  /*14e0*/  SHFL.DOWN PT, R11, R8, 0x10, 0x1f ;  /* 0x0a001f00080b7f89 */ /* 0x0082e200000e0000 */
[----:B------:R-:W-:-:S03]  /*14f0*/  IMAD.MOV.U32 R3, RZ, RZ, R7 ;  /* 0x000000ffff037224 */ /* 0x000fc600078e0007 */
[----:B------:R1:W0:Y:S01]  /*1500*/  SHFL.DOWN PT, R12, R9, 0x10, 0x1f ;  /* 0x0a001f00090c7f89 */ /* 0x00022200000e0000 */
[----:B------:R-:W-:Y:S05]  /*1510*/  @P0 BRA `(.L_x_613) ;  /* 0x0000000000500947 */ /* 0x000fea0003800000 */
[----:B0---4-:R-:W-:Y:S01]  /*1520*/  DSETP.GEU.AND P0, PT, |R6|, |R4|, PT ;  /* 0x400000040600722a */ /* 0x011fe20003f0e200 */
[----:B---3--:R-:W-:Y:S02]  /*1530*/  IMAD.MOV.U32 R14, RZ, RZ, R11 ;  /* 0x000000ffff0e7224 */ /* 0x008fe400078e000b */
        /* <DEDUP_REMOVED lines=18> */
.L_x_613:
[----:B------:R-:W-:Y:S05]  /*1660*/  BSYNC.RECONVERGENT B1 ;  /* 0x0000000000017941 */ /* 0x000fea0003800200 */
.L_x_612:
[----:B------:R-:W-:Y:S01]  /*1670*/  ISETP.NE.AND P0, PT, R10, RZ, PT ;  /* 0x000000ff0a00720c */ /* 0x000fe20003f05270 */
[----:B------:R-:W-:-:S12]  /*1680*/  BSSY.RECONVERGENT B1, `(.L_x_614) ;  /* 0x000000a000017945 */ /* 0x000fd80003800200 */
[----:B------:R-:W-:Y:S05]  /*1690*/  @P0 BRA `(.L_x_615) ;  /* 0x0000000000200947 */ /* 0x000fea0003800000 */
[----:B-1----:R-:W1:Y:S01]  /*16a0*/  S2R R6, SR_CgaCtaId ;  /* 0x0000000000067919 */ /* 0x002e620000008800 */
[----:B0-----:R-:W-:Y:S02]  /*16b0*/  MOV R5, 0x400 ;  /* 0x0000040000057802 */ /* 0x001fe40000000f00 */
[----:B----4-:R-:W-:-:S04]  /*16c0*/  SHF.R.U32.HI R4, RZ, 0x1, R0 ;  /* 0x00000001ff047819 */ /* 0x010fc80000011600 */
[----:B------:R-:W-:Y:S02]  /*16d0*/  LOP3.LUT R4, R4, 0x1f0, RZ, 0xc0, !PT ;  /* 0x000001f004047812 */ /* 0x000fe400078ec0ff */
[----:B-1----:R-:W-:-:S05]  /*16e0*/  LEA R5, R6, R5, 0x18 ;  /* 0x0000000506057211 */ /* 0x002fca00078ec0ff */
[----:B------:R-:W-:-:S05]  /*16f0*/  IMAD.IADD R5, R4, 0x1, R5 ;  /* 0x0000000104057824 */ /* 0x000fca00078e0205 */
[----:B------:R0:W-:Y:S04]  /*1700*/  STS.64 [R5+0x10], R14 ;  /* 0x0000100e05007388 */ /* 0x0001e80000000a00 */
[----:B------:R0:W-:Y:S02]  /*1710*/  STS.64 [R5+0x8], R2 ;  /* 0x0000080205007388 */ /* 0x0001e40000000a00 */
.L_x_615:
[----:B------:R-:W-:Y:S05]  /*1720*/  BSYNC.RECONVERGENT B1 ;  /* 0x0000000000017941 */ /* 0x000fea0003800200 */
.L_x_614:
        /* <DEDUP_REMOVED lines=8> */
[----:B-1--4-:R-:W1:Y:S04]  /*17b0*/  LDS.128 R4, [R0+0x20] ;  /* 0x0000200000047984 */ /* 0x012e680000000c00 */
[----:B--2---:R2:W4:Y:S04]  /*17c0*/  LDS.64 R12, [R0+0x80] ;  /* 0x00008000000c7984 */ /* 0x0045280000000a00 */
[----:B---3--:R2:W3:Y:S01]  /*17d0*/  LDS.128 R8, [R0+0x30] ;  /* 0x0000300000087984 */ /* 0x0084e20000000c00 */
[----:B0-----:R-:W-:Y:S01]  /*17e0*/  DSETP.GEU.AND P0, PT, |R2|, |R16|, PT ;  /* 0x400000100200722a */ /* 0x001fe20003f0e200 */
[----:B------:R-:W-:Y:S01]  /*17f0*/  IMAD.MOV.U32 R24, RZ, RZ, R16 ;  /* 0x000000ffff187224 */ /* 0x000fe200078e0010 */
[----:B------:R-:W-:Y:S01]  /*1800*/  MOV R25, R17 ;  /* 0x0000001100197202 */ /* 0x000fe20000000f00 */
[----:B-1----:R-:W-:-:S02]  /*1810*/  IMAD.MOV.U32 R26, RZ, RZ, R4 ;  /* 0x000000ffff1a7224 */ /* 0x002fc400078e0004 */
[----:B------:R-:W-:-:S09]  /*1820*/  IMAD.MOV.U32 R27, RZ, RZ, R5 ;  /* 0x000000ffff1b7224 */ /* 0x000fd200078e0005 */
        /* <DEDUP_REMOVED lines=15> */
.L_x_618:
[----:B------:R-:W-:Y:S05]  /*1920*/  BSYNC.RECONVERGENT B1 ;  /* 0x0000000000017941 */ /* 0x000fea0003800200 */
.L_x_617:
        /* <DEDUP_REMOVED lines=23> */
.L_x_620:
[----:B------:R-:W-:Y:S05]  /*1aa0*/  BSYNC.RECONVERGENT B1 ;  /* 0x0000000000017941 */ /* 0x000fea0003800200 */
.L_x_619:
        /* <DEDUP_REMOVED lines=21> */
.L_x_622:
[----:B------:R-:W-:Y:S05]  /*1c00*/  BSYNC.RECONVERGENT B1 ;  /* 0x0000000000017941 */ /* 0x000fea0003800200 */
.L_x_621:
        /* <DEDUP_REMOVED lines=23> */
.L_x_624:
[----:B------:R-:W-:Y:S05]  /*1d80*/  BSYNC.RECONVERGENT B1 ;  /* 0x0000000000017941 */ /* 0x000fea0003800200 */
.L_x_623:
        /* <DEDUP_REMOVED lines=21> */
.L_x_626:
[----:B------:R-:W-:Y:S05]  /*1ee0*/  BSYNC.RECONVERGENT B1 ;  /* 0x0000000000017941 */ /* 0x000fea0003800200 */
.L_x_625:
[----:B------:R-:W-:Y:S01]  /*1ef0*/  DSETP.GEU.AND P0, PT, |R2|, |R10|, PT ;  /* 0x4000000a0200722a */ /* 0x000fe20003f0e200 */
[----:B------:R-:W-:Y:S01]  /*1f00*/  BSSY.RECONVERGENT B1, `(.L_x_627) ;  /* 0x0000014000017945 */ /* 0x000fe20003800200 */
[----:B------:R-:W-:Y:S01]  /*1f10*/  IMAD.MOV.U32 R8, RZ, RZ, R10 ;  /* 0x000000ffff087224 */ /* 0x000fe200078e000a */
[----:B---3--:R-:W-:Y:S01]  /*1f20*/  MOV R0, R5 ;  /* 0x0000000500007202 */ /* 0x008fe20000000f00 */
        /* <DEDUP_REMOVED lines=17> */
.L_x_628:
[----:B------:R-:W-:Y:S05]  /*2040*/  BSYNC.RECONVERGENT B1 ;  /* 0x0000000000017941 */ /* 0x000fea0003800200 */
.L_x_627:
        /* <DEDUP_REMOVED lines=21> */
.L_x_603:
        /* <DEDUP_REMOVED lines=9> */
[----:B------:R-:W-:Y:S02]  /*2230*/  VIADD R5, R5, UR6 ;  /* 0x0000000605057c36 */ /* 0x000fe40008000000 */
        /* <DEDUP_REMOVED lines=9> */
[----:B----4-:R-:W-:Y:S01]  /*22d0*/  IMAD.MOV.U32 R14, RZ, RZ, R12 ;  /* 0x000000ffff0e7224 */ /* 0x010fe200078e000c */
[----:B------:R-:W-:Y:S01]  /*22e0*/  MOV R6, R10 ;  /* 0x0000000a00067202 */ /* 0x000fe20000000f00 */
[----:B0-----:R-:W-:Y:S02]  /*22f0*/  IMAD.MOV.U32 R16, RZ, RZ, R13 ;  /* 0x000000ffff107224 */ /* 0x001fe400078e000d */
        /* <DEDUP_REMOVED lines=16> */
.L_x_630:
[----:B------:R-:W-:Y:S05]  /*2400*/  BSYNC.RECONVERGENT B1 ;  /* 0x0000000000017941 */ /* 0x000fea0003800200 */
.L_x_629:
        /* <DEDUP_REMOVED lines=32> */
.L_x_632:
[----:B------:R-:W-:Y:S05]  /*2610*/  BSYNC.RECONVERGENT B1 ;  /* 0x0000000000017941 */ /* 0x000fea0003800200 */
.L_x_631:
[----:B-1----:R-:W-:Y:S01]  /*2620*/  VIADD R2, R4, 0x4 ;  /* 0x0000000404027836 */ /* 0x002fe20000000000 */
[----:B------:R1:W4:Y:S01]  /*2630*/  SHFL.DOWN PT, R6, R8, 0x4, R5 ;  /* 0x0880000008067989 */ /* 0x00032200000e0005 */
[----:B------:R-:W-:Y:S01]  /*2640*/  BSSY.RECONVERGENT B1, `(.L_x_633) ;  /* 0x000001e000017945 */ /* 0x000fe20003800200 */
[----:B--2---:R-:W-:Y:S01]  /*2650*/  IMAD.MOV.U32 R14, RZ, RZ, R10 ;  /* 0x000000ffff0e7224 */ /* 0x004fe200078e000a */
[----:B------:R-:W-:Y:S01]  /*2660*/  MOV R16, R12 ;  /* 0x0000000c00107202 */ /* 0x000fe20000000f00 */
[----:B------:R1:W2:Y:S01]  /*2670*/  SHFL.DOWN PT, R7, R9, 0x4, R5 ;  /* 0x0880000009077989 */ /* 0x0002a200000e0005 */
[----:B------:R-:W-:Y:S01]  /*2680*/  ISETP.GT.AND P0, PT, R2, R5, PT ;  /* 0x000000050200720c */ /* 0x000fe20003f04270 */
[----:B------:R-:W-:Y:S02]  /*2690*/  IMAD.MOV.U32 R2, RZ, RZ, R8 ;  /* 0x000000ffff027224 */ /* 0x000fe400078e0008 */
[----:B---3--:R1:W3:Y:S01]  /*26a0*/  SHFL.DOWN PT, R11, R10, 0x4, R5 ;  /* 0x088000000a0b7989 */ /* 0x0082e200000e0005 */
[----:B------:R-:W-:-:S03]  /*26b0*/  IMAD.MOV.U32 R3, RZ, RZ, R9 ;  /* 0x000000ffff037224 */ /* 0x000fc600078e0009 */
[----:B0-----:R1:W0:Y:S06]  /*26c0*/  SHFL.DOWN PT, R13, R12, 0x4, R5 ;  /* 0x088000000c0d7989 */ /* 0x00122c00000e0005 */
        /* <DEDUP_REMOVED lines=21> */
.L_x_634:
[----:B------:R-:W-:Y:S05]  /*2820*/  BSYNC.RECONVERGENT B1 ;  /* 0x0000000000017941 */ /* 0x000fea0003800200 */
.L_x_633:
        /* <DEDUP_REMOVED lines=8> */
[----:B---3--:R3:W1:Y:S01]  /*28b0*/  SHFL.DOWN PT, R11, R14, 0x8, R5 ;  /* 0x090000000e0b7989 */ /* 0x00866200000e0005 */
[----:B--2---:R-:W-:-:S03]  /*28c0*/  IMAD.MOV.U32 R7, RZ, RZ, R3 ;  /* 0x000000ffff077224 */ /* 0x004fc600078e0003 */
[----:B0-----:R3:W0:Y:S04]  /*28d0*/  SHFL.DOWN PT, R13, R16, 0x8, R5 ;  /* 0x09000000100d7989 */ /* 0x00162800000e0005 */
        /* <DEDUP_REMOVED lines=21> */
.L_x_636:
[----:B------:R-:W-:Y:S05]  /*2a30*/  BSYNC.RECONVERGENT B1 ;  /* 0x0000000000017941 */ /* 0x000fea0003800200 */
.L_x_635:
[----:B-1----:R-:W-:Y:S01]  /*2a40*/  VIADD R2, R4, 0x10 ;  /* 0x0000001004027836 */ /* 0x002fe20000000000 */
[----:B----4-:R1:W2:Y:S01]  /*2a50*/  SHFL.DOWN PT, R8, R6, 0x10, R5 ;  /* 0x0a00000006087989 */ /* 0x0102a200000e0005 */
[----:B------:R-:W-:Y:S01]  /*2a60*/  BSSY.RECONVERGENT B1, `(.L_x_637) ;  /* 0x000001e000017945 */ /* 0x000fe20003800200 */
[----:B---3--:R-:W-:Y:S02]  /*2a70*/  IMAD.MOV.U32 R14, RZ, RZ, R10 ;  /* 0x000000ffff0e7224 */ /* 0x008fe400078e000a */
[----:B------:R-:W-:Y:S01]  /*2a80*/  ISETP.GT.AND P0, PT, R2, R5, PT ;  /* 0x000000050200720c */ /* 0x000fe20003f04270 */
[----:B------:R1:W3:Y:S01]  /*2a90*/  SHFL.DOWN PT, R9, R7, 0x10, R5 ;  /* 0x0a00000007097989 */ /* 0x0002e200000e0005 */
[----:B------:R-:W-:Y:S02]  /*2aa0*/  IMAD.MOV.U32 R15, RZ, RZ, R12 ;  /* 0x000000ffff0f7224 */ /* 0x000fe400078e000c */
[----:B------:R-:W-:Y:S01]  /*2ab0*/  IMAD.MOV.U32 R2, RZ, RZ, R6 ;  /* 0x000000ffff027224 */ /* 0x000fe200078e0006 */
[----:B------:R1:W4:Y:S01]  /*2ac0*/  SHFL.DOWN PT, R11, R10, 0x10, R5 ;  /* 0x0a0000000a0b7989 */ /* 0x00032200000e0005 */
        /* <DEDUP_REMOVED lines=23> */
.L_x_638:
[----:B------:R-:W-:Y:S05]  /*2c40*/  BSYNC.RECONVERGENT B1 ;  /* 0x0000000000017941 */ /* 0x000fea0003800200 */
.L_x_637:
        /* <DEDUP_REMOVED lines=11> */
.L_x_640:
[----:B------:R-:W-:Y:S05]  /*2d00*/  BSYNC.RECONVERGENT B1 ;  /* 0x0000000000017941 */ /* 0x000fea0003800200 */
.L_x_639:
[----:B------:R-:W-:Y:S01]  /*2d10*/  BAR.SYNC.DEFER_BLOCKING 0x0 ;  /* 0x0000000000007b1d */ /* 0x000fe20000010000 */
[----:B------:R-:W-:-:S13]  /*2d20*/  ISETP.NE.AND P1, PT, R0, RZ, PT ;  /* 0x000000ff0000720c */ /* 0x000fda0003f25270 */
[----:B------:R-:W-:Y:S05]  /*2d30*/  @P1 BRA `(.L_x_616) ;  /* 0x0000003400d41947 */ /* 0x000fea0003800000 */
[----:B------:R-:W-:Y:S01]  /*2d40*/  UISETP.GE.AND UP0, UPT, UR6, 0x21, UPT ;  /* 0x000000210600788c */ /* 0x000fe2000bf06270 */
[----:B----4-:R-:W-:Y:S02]  /*2d50*/  IMAD.MOV.U32 R11, RZ, RZ, R14 ;  /* 0x000000ffff0b7224 */ /* 0x010fe400078e000e */
[----:B--2---:R-:W-:Y:S02]  /*2d60*/  IMAD.MOV.U32 R8, RZ, RZ, R15 ;  /* 0x000000ffff087224 */ /* 0x004fe400078e000f */
        /* <DEDUP_REMOVED lines=8> */
[----:B0-----:R-:W0:Y:S01]  /*2df0*/  LDS.64 R12, [UR4+0x20] ;  /* 0x00002004ff0c7984 */ /* 0x001e220008000a00 */
[----:B-1----:R-:W-:Y:S01]  /*2e00*/  DSETP.GEU.AND P0, PT, |R2|, |R6|, PT ;  /* 0x400000060200722a */ /* 0x002fe20003f0e200 */
[----:B------:R-:W-:Y:S01]  /*2e10*/  MOV R4, R6 ;  /* 0x0000000600047202 */ /* 0x000fe20000000f00 */
[----:B------:R-:W-:Y:S02]  /*2e20*/  IMAD.MOV.U32 R5, RZ, RZ, R7 ;  /* 0x000000ffff057224 */ /* 0x000fe400078e0007 */
[----:B0-----:R-:W-:Y:S02]  /*2e30*/  IMAD.MOV.U32 R11, RZ, RZ, R12 ;  /* 0x000000ffff0b7224 */ /* 0x001fe400078e000c */
        /* <DEDUP_REMOVED lines=16> */
.L_x_642:
[----:B------:R-:W-:Y:S05]  /*2f40*/  BSYNC.RECONVERGENT B1 ;  /* 0x0000000000017941 */ /* 0x000fea0003800200 */
.L_x_641:
[----:B------:R-:W-:Y:S01]  /*2f50*/  UISETP.GE.AND UP0, UPT, UR6, 0x41, UPT ;  /* 0x000000410600788c */ /* 0x000fe2000bf06270 */
[----:B---3--:R-:W-:Y:S02]  /*2f60*/  IMAD.MOV.U32 R9, RZ, RZ, R11 ;  /* 0x000000ffff097224 */ /* 0x008fe400078e000b */
[----:B------:R-:W-:Y:S02]  /*2f70*/  IMAD.MOV.U32 R0, RZ, RZ, R8 ;  /* 0x000000ffff007224 */ /* 0x000fe400078e0008 */
[----:B------:R-:W-:Y:S02]  /*2f80*/  IMAD.MOV.U32 R2, RZ, RZ, R4 ;  /* 0x000000ffff027224 */ /* 0x000fe400078e0004 */
[----:B------:R-:W-:Y:S02]  /*2f90*/  IMAD.MOV.U32 R3, RZ, RZ, R5 ;  /* 0x000000ffff037224 */ /* 0x000fe400078e0005 */
        /* <DEDUP_REMOVED lines=8> */
[----:B------:R-:W-:Y:S02]  /*3020*/  IMAD.MOV.U32 R2, RZ, RZ, R6 ;  /* 0x000000ffff027224 */ /* 0x000fe400078e0006 */
[----:B------:R-:W-:Y:S02]  /*3030*/  IMAD.MOV.U32 R3, RZ, RZ, R7 ;  /* 0x000000ffff037224 */ /* 0x000fe400078e0007 */
[----:B0-----:R-:W-:-:S02]  /*3040*/  IMAD.MOV.U32 R9, RZ, RZ, R12 ;  /* 0x000000ffff097224 */ /* 0x001fc400078e000c */
        /* <DEDUP_REMOVED lines=16> */
.L_x_644:
[----:B------:R-:W-:Y:S05]  /*3150*/  BSYNC.RECONVERGENT B1 ;  /* 0x0000000000017941 */ /* 0x000fea0003800200 */
.L_x_643:
[----:B------:R-:W-:Y:S01]  /*3160*/  UISETP.GE.AND UP0, UPT, UR6, 0x61, UPT ;  /* 0x000000610600788c */ /* 0x000fe2000bf06270 */
[----:B------:R-:W-:Y:S01]  /*3170*/  IMAD.MOV.U32 R11, RZ, RZ, R9 ;  /* 0x000000ffff0b7224 */ /* 0x000fe200078e0009 */
[----:B------:R-:W-:Y:S01]  /*3180*/  MOV R8, R0 ;  /* 0x0000000000087202 */ /* 0x000fe20000000f00 */
[----:B------:R-:W-:Y:S02]  /*3190*/  IMAD.MOV.U32 R4, RZ, RZ, R2 ;  /* 0x000000ffff047224 */ /* 0x000fe400078e0002 */
[----:B------:R-:W-:-:S04]  /*31a0*/  IMAD.MOV.U32 R5, RZ, RZ, R3 ;  /* 0x000000ffff057224 */ /* 0x000fc800078e0003 */
        /* <DEDUP_REMOVED lines=27> */
.L_x_646:
[----:B------:R-:W-:Y:S05]  /*3360*/  BSYNC.RECONVERGENT B1 ;  /* 0x0000000000017941 */ /* 0x000fea0003800200 */
.L_x_645:
[----:B------:R-:W-:Y:S01]  /*3370*/  UISETP.GE.AND UP0, UPT, UR6, 0x81, UPT ;  /* 0x000000810600788c */ /* 0x000fe2000bf06270 */
[----:B------:R-:W-:Y:S02]  /*3380*/  IMAD.MOV.U32 R9, RZ, RZ, R11 ;  /* 0x000000ffff097224 */ /* 0x000fe400078e000b */
        /* <DEDUP_REMOVED lines=30> */
.L_x_648:
[----:B------:R-:W-:Y:S05]  /*3570*/  BSYNC.RECONVERGENT B1 ;  /* 0x0000000000017941 */ /* 0x000fea0003800200 */
.L_x_647:
        /* <DEDUP_REMOVED lines=32> */
.L_x_650:
[----:B------:R-:W-:Y:S05]  /*3780*/  BSYNC.RECONVERGENT B1 ;  /* 0x0000000000017941 */ /* 0x000fea0003800200 */
.L_x_649:
        /* <DEDUP_REMOVED lines=14> */
[----:B------:R-:W-:Y:S01]  /*3870*/  IMAD.MOV.U32 R7, RZ, RZ, R3 ;  /* 0x000000ffff077224 */ /* 0x000fe200078e0003 */
[----:B0-----:R-:W-:Y:S01]  /*3880*/  MOV R0, R13 ;  /* 0x0000000d00007202 */ /* 0x001fe20000000f00 */
        /* <DEDUP_REMOVED lines=16> */
.L_x_652:
[----:B------:R-:W-:Y:S05]  /*3990*/  BSYNC.RECONVERGENT B1 ;  /* 0x0000000000017941 */ /* 0x000fea0003800200 */
.L_x_651:
[----:B------:R-:W-:Y:S01]  /*39a0*/  UISETP.GE.AND UP0, UPT, UR6, 0xe1, UPT ;  /* 0x000000e10600788c */ /* 0x000fe2000bf06270 */
[----:B------:R-:W-:Y:S02]  /*39b0*/  IMAD.MOV.U32 R14, RZ, RZ, R9 ;  /* 0x000000ffff0e7224 */ /* 0x000fe400078e0009 */
[----:B------:R-:W-:Y:S02]  /*39c0*/  IMAD.MOV.U32 R15, RZ, RZ, R0 ;  /* 0x000000ffff0f7224 */ /* 0x000fe400078e0000 */
[----:B------:R-:W-:Y:S02]  /*39d0*/  IMAD.MOV.U32 R2, RZ, RZ, R6 ;  /* 0x000000ffff027224 */ /* 0x000fe400078e0006 */
[----:B------:R-:W-:Y:S02]  /*39e0*/  IMAD.MOV.U32 R3, RZ, RZ, R7 ;  /* 0x000000ffff037224 */ /* 0x000fe400078e0007 */
[----:B------:R-:W-:Y:S05]  /*39f0*/  BRA.U !UP0, `(.L_x_616) ;  /* 0x0000002908a47547 */ /* 0x000fea000b800000 */
[----:B------:R-:W1:Y:S01]  /*3a00*/  S2UR UR5, SR_CgaCtaId ;  /* 0x00000000000579c3 */ /* 0x000e620000008800 */
[----:B------:R-:W-:Y:S02]  /*3a10*/  UMOV UR4, 0x400 ;  /* 0x0000040000047882 */ /* 0x000fe40000000000 */
[----:B-1----:R-:W-:-:S09]  /*3a20*/  ULEA UR4, UR5, UR4, 0x18 ;  /* 0x0000000405047291 */ /* 0x002fd2000f8ec0ff */
[----:B------:R-:W1:Y:S04]  /*3a30*/  LDS.64 R4, [UR4+0x78] ;  /* 0x00007804ff047984 */ /* 0x000e680008000a00 */
[----:B------:R-:W2:Y:S01]  /*3a40*/  LDS.64 R10, [UR4+0x80] ;  /* 0x00008004ff0a7984 */ /* 0x000ea20008000a00 */
        /* <DEDUP_REMOVED lines=21> */
.L_x_584:
        /* <DEDUP_REMOVED lines=30> */
[----:B------:R-:W-:Y:S02]  /*3d80*/  ISETP.GE.U32.AND.EX P0, PT, RZ, RZ, PT, P0 ;  /* 0x000000ffff00720c */ /* 0x000fe40003f06100 */
[----:B------:R-:W-:-:S11]  /*3d90*/  IADD3.X R7, PT, PT, RZ, UR7, RZ, P1, !PT ;  /* 0x00000007ff077c10 */ /* 0x000fd60008ffe4ff */
[----:B------:R-:W-:-:S06]  /*3da0*/  DSETP.LT.OR P0, PT, |R8|, |R4|, !P0 ;  /* 0x400000040800722a */ /* 0x000fcc0004701600 */
[----:B------:R-:W-:Y:S02]  /*3db0*/  FSEL R8, R4, R8, P0 ;  /* 0x0000000804087208 */ /* 0x000fe40000000000 */
[----:B------:R-:W-:Y:S02]  /*3dc0*/  FSEL R9, R5, R9, P0 ;  /* 0x0000000905097208 */ /* 0x000fe40000000000 */
[----:B------:R-:W-:Y:S02]  /*3dd0*/  SEL R23, R6, R23, P0 ;  /* 0x0000001706177207 */ /* 0x000fe40000000000 */
[----:B------:R-:W-:-:S07]  /*3de0*/  SEL R24, R7, R24, P0 ;  /* 0x0000001807187207 */ /* 0x000fce0000000000 */
.L_x_654:
[----:B------:R-:W-:Y:S05]  /*3df0*/  BSYNC.RECONVERGENT B1 ;  /* 0x0000000000017941 */ /* 0x000fea0003800200 */
.L_x_653:
[----:B------:R-:W-:Y:S01]  /*3e00*/  UISETP.GE.U32.AND UP0, UPT, UR4, 0xa00, UPT ;  /* 0x00000a000400788c */ /* 0x000fe2000bf06070 */
[----:B------:R-:W-:-:S08]  /*3e10*/  IMAD.MOV.U32 R5, RZ, RZ, 0x500 ;  /* 0x00000500ff057424 */ /* 0x000fd000078e00ff */
[----:B------:R-:W-:Y:S05]  /*3e20*/  BRA.U !UP0, `(.L_x_655) ;  /* 0x00000005084c7547 */ /* 0x000fea000b800000 */
[----:B------:R-:W-:Y:S01]  /*3e30*/  IMAD.MOV.U32 R12, RZ, RZ, R8 ;  /* 0x000000ffff0c7224 */ /* 0x000fe200078e0008 */
[----:B------:R-:W0:Y:S01]  /*3e40*/  LDCU UR4, c[0x0][0x398] ;  /* 0x00007300ff0477ac */ /* 0x000e220008000800 */
[----:B------:R-:W-:Y:S02]  /*3e50*/  IMAD.MOV.U32 R13, RZ, RZ, R9 ;  /* 0x000000ffff0d7224 */ /* 0x000fe400078e0009 */
[----:B------:R-:W-:Y:S01]  /*3e60*/  IMAD.MOV.U32 R17, RZ, RZ, 0x500 ;  /* 0x00000500ff117424 */ /* 0x000fe200078e00ff */
[----:B------:R-:W1:Y:S01]  /*3e70*/  LDCU.64 UR6, c[0x0][0x388] ;  /* 0x00007100ff0677ac */ /* 0x000e620008000a00 */
[----:B------:R-:W-:-:S05]  /*3e80*/  NOP ;  /* 0x0000000000007918 */ /* 0x000fca0000000000 */
.L_x_656:
[----:B------:R-:W-:-:S05]  /*3e90*/  IMAD.WIDE.U32 R26, R17, 0x8, R2 ;  /* 0x00000008111a7825 */ /* 0x000fca00078e0002 */
[----:B------:R-:W2:Y:S04]  /*3ea0*/  LDG.E.64 R14, desc[UR8][R26.64] ;  /* 0x000000081a0e7981 */ /* 0x000ea8000c1e1b00 */
[----:B------:R-:W3:Y:S04]  /*3eb0*/  LDG.E.64 R4, desc[UR8][R26.64+0x800] ;  /* 0x000800081a047981 */ /* 0x000ee8000c1e1b00 */
[----:B------:R-:W4:Y:S04]  /*3ec0*/  LDG.E.64 R6, desc[UR8][R26.64+0x1000] ;  /* 0x001000081a067981 */ /* 0x000f28000c1e1b00 */
[----:B------:R-:W5:Y:S04]  /*3ed0*/  LDG.E.64 R10, desc[UR8][R26.64+0x1800] ;  /* 0x001800081a0a7981 */ /* 0x000f68000c1e1b00 */
[----:B------:R-:W5:Y:S01]  /*3ee0*/  LDG.E.64 R8, desc[UR8][R26.64+0x2000] ;  /* 0x002000081a087981 */ /* 0x000f62000c1e1b00 */
[----:B-1----:R-:W-:-:S04]  /*3ef0*/  IADD3 R18, P0, P1, R0, UR6, R17 ;  /* 0x0000000600127c10 */ /* 0x002fc8000f91e011 */
[----:B------:R-:W-:Y:S01]  /*3f00*/  IADD3.X R16, PT, PT, RZ, UR7, RZ, P0, P1 ;  /* 0x00000007ff107c10 */ /* 0x000fe200087e24ff */
[----:B------:R-:W-:Y:S01]  /*3f10*/  IMAD.MOV.U32 R20, RZ, RZ, R18 ;  /* 0x000000ffff147224 */ /* 0x000fe200078e0012 */
[----:B------:R-:W-:-:S03]  /*3f20*/  IADD3 R22, P3, PT, R18, 0x100, RZ ;  /* 0x0000010012167810 */ /* 0x000fc60007f7e0ff */
        /* <DEDUP_REMOVED lines=11> */
[----:B------:R-:W-:Y:S01]  /*3fe0*/  IMAD.X R24, RZ, RZ, R16, P3 ;  /* 0x000000ffff187224 */ /* 0x000fe200018e0610 */
[----:B------:R-:W-:-:S03]  /*3ff0*/  IADD3 R13, P3, PT, R18, 0x200, RZ ;  /* 0x00000200120d7810 */ /* 0x000fc60007f7e0ff */
[----:B---3--:R-:W-:-:S14]  /*4000*/  DSETP.GEU.AND P1, PT, |R14|, |R4|, PT ;  /* 0x400000040e00722a */ /* 0x008fdc0003f2e200 */
[----:B------:R-:W-:-:S04]  /*4010*/  @P1 ISETP.GE.U32.AND P0, PT, R20, R22, PT ;  /* 0x000000161400120c */ /* 0x000fc80003f06070 */
[----:B------:R-:W-:-:S13]  /*4020*/  @P1 ISETP.GE.AND.EX P0, PT, R19, R24, PT, P0 ;  /* 0x000000181300120c */ /* 0x000fda0003f06300 */
[----:B------:R-:W-:-:S06]  /*4030*/  @P1 DSETP.LT.OR P0, PT, |R4|, |R14|, !P0 ;  /* 0x4000000e0400122a */ /* 0x000fcc0004701600 */
[----:B------:R-:W-:Y:S01]  /*4040*/  @P1 FSEL R12, R14, R4, P0 ;  /* 0x000000040e0c1208 */ /* 0x000fe20000000000 */
[----:B------:R-:W-:Y:S01]  /*4050*/  IMAD.X R14, RZ, RZ, R16, P3 ;  /* 0x000000ffff0e7224 */ /* 0x000fe200018e0610 */
[----:B------:R-:W-:Y:S02]  /*4060*/  @P1 FSEL R15, R15, R5, P0 ;  /* 0x000000050f0f1208 */ /* 0x000fe40000000000 */
[----:B------:R-:W-:Y:S01]  /*4070*/  @P1 SEL R22, R20, R22, P0 ;  /* 0x0000001614161207 */ /* 0x000fe20000000000 */
[----:B------:R-:W-:Y:S01]  /*4080*/  @P1 IMAD.MOV.U32 R4, RZ, RZ, R12 ;  /* 0x000000ffff041224 */ /* 0x000fe200078e000c */
[----:B------:R-:W-:Y:S01]  /*4090*/  IADD3 R12, P3, PT, R18, 0x300, RZ ;  /* 0x00000300120c7810 */ /* 0x000fe20007f7e0ff */
[----:B------:R-:W-:Y:S02]  /*40a0*/  @P1 IMAD.MOV.U32 R5, RZ, RZ, R15 ;  /* 0x000000ffff051224 */ /* 0x000fe400078e000f */
[----:B------:R-:W-:Y:S01]  /*40b0*/  IMAD.MOV.U32 R15, RZ, RZ, R24 ;  /* 0x000000ffff0f7224 */ /* 0x000fe200078e0018 */
[----:B------:R-:W-:-:S03]  /*40c0*/  @P1 SEL R15, R19, R24, P0 ;  /* 0x00000018130f1207 */ /* 0x000fc60000000000 */
[----:B----4-:R-:W-:-:S14]  /*40d0*/  DSETP.GEU.AND P2, PT, |R4|, |R6|, PT ;  /* 0x400000060400722a */ /* 0x010fdc0003f4e200 */
[----:B------:R-:W-:-:S04]  /*40e0*/  @P2 ISETP.GE.U32.AND P0, PT, R22, R13, PT ;  /* 0x0000000d1600220c */ /* 0x000fc80003f06070 */
[----:B------:R-:W-:-:S13]  /*40f0*/  @P2 ISETP.GE.AND.EX P0, PT, R15, R14, PT, P0 ;  /* 0x0000000e0f00220c */ /* 0x000fda0003f06300 */
[----:B------:R-:W-:-:S06]  /*4100*/  @P2 DSETP.LT.OR P0, PT, |R6|, |R4|, !P0 ;  /* 0x400000040600222a */ /* 0x000fcc0004701600 */
[----:B------:R-:W-:Y:S02]  /*4110*/  @P2 FSEL R4, R4, R6, P0 ;  /* 0x0000000604042208 */ /* 0x000fe40000000000 */
[----:B------:R-:W-:Y:S02]  /*4120*/  @P2 FSEL R5, R5, R7, P0 ;  /* 0x0000000705052208 */ /* 0x000fe40000000000 */
[----:B------:R-:W-:Y:S01]  /*4130*/  @P2 SEL R14, R15, R14, P0 ;  /* 0x0000000e0f0e2207 */ /* 0x000fe20000000000 */
[----:B------:R-:W-:Y:S02]  /*4140*/  @P2 IMAD.MOV.U32 R6, RZ, RZ, R4 ;  /* 0x000000ffff062224 */ /* 0x000fe400078e0004 */
[----:B------:R-:W-:Y:S02]  /*4150*/  @P2 IMAD.MOV.U32 R7, RZ, RZ, R5 ;  /* 0x000000ffff072224 */ /* 0x000fe400078e0005 */
[----:B------:R-:W-:Y:S01]  /*4160*/  IMAD.MOV.U32 R5, RZ, RZ, R13 ;  /* 0x000000ffff057224 */ /* 0x000fe200078e000d */
[----:B------:R-:W-:Y:S01]  /*4170*/  @P2 SEL R5, R22, R13, P0 ;  /* 0x0000000d16052207 */ /* 0x000fe20000000000 */
        /* <DEDUP_REMOVED lines=13> */
[----:B------:R-:W-:-:S04]  /*4250*/  IADD3 R5, PT, PT, R17, 0xa00, RZ ;  /* 0x00000a0011057810 */ /* 0x000fc80007ffe0ff */
[----:B0-----:R-:W-:Y:S01]  /*4260*/  ISETP.GT.AND P1, PT, R5, UR4, PT ;  /* 0x0000000405007c0c */ /* 0x001fe2000bf24270 */
[----:B------:R-:W-:Y:S01]  /*4270*/  DSETP.GEU.AND P2, PT, |R10|, |R8|, PT ;  /* 0x400000080a00722a */ /* 0x000fe20003f4e200 */
[----:B------:R-:W-:-:S04]  /*4280*/  VIADD R5, R17, 0x500 ;  /* 0x0000050011057836 */ /* 0x000fc80000000000 */
[----:B------:R-:W-:-:S09]  /*4290*/  IMAD.MOV.U32 R17, RZ, RZ, R5 ;  /* 0x000000ffff117224 */ /* 0x000fd200078e0005 */
        /* <DEDUP_REMOVED lines=12> */
.L_x_655:
        /* <DEDUP_REMOVED lines=14> */
[----:B------:R-:W-:Y:S01]  /*4440*/  IMAD.IADD R7, R0, 0x1, R5 ;  /* 0x0000000100077824 */ /* 0x000fe200078e0205 */
[----:B------:R-:W-:-:S04]  /*4450*/  LEA.HI R4, R10, 0x1, RZ, 0x18 ;  /* 0x000000010a047811 */ /* 0x000fc800078fc0ff */
[C---:B------:R-:W-:Y:S02]  /*4460*/  IADD3 R14, P0, PT, R7.reuse, UR6, RZ ;  /* 0x00000006070e7c10 */ /* 0x040fe4000ff1e0ff */
[----:B------:R-:W-:Y:S01]  /*4470*/  LOP3.LUT R6, R4, 0x3, RZ, 0xc0, !PT ;  /* 0x0000000304067812 */ /* 0x000fe200078ec0ff */
[----:B------:R-:W-:Y:S02]  /*4480*/  IMAD.MOV.U32 R4, RZ, RZ, R0 ;  /* 0x000000ffff047224 */ /* 0x000fe400078e0000 */
[----:B------:R-:W-:Y:S02]  /*4490*/  IMAD.X R15, RZ, RZ, UR7, P0 ;  /* 0x00000007ff0f7e24 */ /* 0x000fe400080e06ff */
[----:B------:R-:W-:Y:S02]  /*44a0*/  IMAD.MOV R11, RZ, RZ, -R6 ;  /* 0x000000ffff0b7224 */ /* 0x000fe400078e0a06 */
[----:B0-----:R-:W-:-:S04]  /*44b0*/  IMAD.WIDE.U32 R2, R7, 0x8, R2 ;  /* 0x0000000807027825 */ /* 0x001fc800078e0002 */
[----:B------:R-:W-:Y:S02]  /*44c0*/  IMAD.MOV.U32 R12, RZ, RZ, R2 ;  /* 0x000000ffff0c7224 */ /* 0x000fe400078e0002 */
[----:B------:R-:W-:-:S07]  /*44d0*/  IMAD.MOV.U32 R13, RZ, RZ, R3 ;  /* 0x000000ffff0d7224 */ /* 0x000fce00078e0003 */
.L_x_663:
[----:B------:R-:W-:Y:S02]  /*44e0*/  IMAD.MOV.U32 R2, RZ, RZ, R12 ;  /* 0x000000ffff027224 */ /* 0x000fe400078e000c */
[----:B------:R-:W-:-:S06]  /*44f0*/  IMAD.MOV.U32 R3, RZ, RZ, R13 ;  /* 0x000000ffff037224 */ /* 0x000fcc00078e000d */
[----:B------:R-:W2:Y:S01]  /*4500*/  LDG.E.64 R2, desc[UR8][R2.64] ;  /* 0x0000000802027981 */ /* 0x000ea2000c1e1b00 */
[----:B------:R-:W-:Y:S01]  /*4510*/  VIADD R11, R11, 0x1 ;  /* 0x000000010b0b7836 */ /* 0x000fe20000000000 */
[----:B------:R-:W-:Y:S01]  /*4520*/  BSSY.RECONVERGENT B3, `(.L_x_661) ;  /* 0x000001b000037945 */ /* 0x000fe20003800200 */
[----:B------:R-:W-:Y:S01]  /*4530*/  IMAD.MOV.U32 R19, RZ, RZ, R23 ;  /* 0x000000ffff137224 */ /* 0x000fe200078e0017 */
[----:B------:R-:W-:Y:S01]  /*4540*/  MOV R7, R9 ;  /* 0x0000000900077202 */ /* 0x000fe20000000f00 */
[----:B------:R-:W-:Y:S01]  /*4550*/  IMAD.MOV.U32 R16, RZ, RZ, R24 ;  /* 0x000000ffff107224 */ /* 0x000fe200078e0018 */
[----:B------:R-:W-:Y:S01]  /*4560*/  ISETP.NE.AND P2, PT, R11, RZ, PT ;  /* 0x000000ff0b00720c */ /* 0x000fe20003f45270 */
[----:B------:R-:W-:Y:S01]  /*4570*/  IMAD.MOV.U32 R6, RZ, RZ, R8 ;  /* 0x000000ffff067224 */ /* 0x000fe200078e0008 */
[----:B------:R-:W-:Y:S01]  /*4580*/  IADD3 R12, P3, PT, R12, 0x800, RZ ;  /* 0x000008000c0c7810 */ /* 0x000fe20007f7e0ff */
[----:B------:R-:W-:Y:S02]  /*4590*/  IMAD.MOV.U32 R23, RZ, RZ, R14 ;  /* 0x000000ffff177224 */ /* 0x000fe400078e000e */
[----:B------:R-:W-:Y:S01]  /*45a0*/  IMAD.MOV.U32 R24, RZ, RZ, R15 ;  /* 0x000000ffff187224 */ /* 0x000fe200078e000f */
[----:B--2---:R-:W-:Y:S01]  /*45b0*/  DSETP.GEU.AND P0, PT, |R8|, |R2|, PT ;  /* 0x400000020800722a */ /* 0x004fe20003f0e200 */
[----:B------:R-:W-:-:S02]  /*45c0*/  IMAD.MOV.U32 R8, RZ, RZ, R2 ;  /* 0x000000ffff087224 */ /* 0x000fc400078e0002 */
        /* <DEDUP_REMOVED lines=16> */
.L_x_662:
[----:B------:R-:W-:Y:S05]  /*46d0*/  BSYNC.RECONVERGENT B3 ;  /* 0x0000000000037941 */ /* 0x000fea0003800200 */
.L_x_661:
[----:B------:R-:W-:Y:S01]  /*46e0*/  IADD3 R14, P0, PT, R14, 0x100, RZ ;  /* 0x000001000e0e7810 */ /* 0x000fe20007f1e0ff */
[----:B------:R-:W-:Y:S02]  /*46f0*/  VIADD R4, R4, 0x100 ;  /* 0x0000010004047836 */ /* 0x000fe40000000000 */
[----:B------:R-:W-:Y:S02]  /*4700*/  IMAD.X R13, RZ, RZ, R13, P3 ;  /* 0x000000ffff0d7224 */ /* 0x000fe400018e060d */
[----:B------:R-:W-:Y:S01]  /*4710*/  IMAD.X R15, RZ, RZ, R15, P0 ;  /* 0x000000ffff0f7224 */ /* 0x000fe200000e060f */
[----:B------:R-:W-:Y:S07]  /*4720*/  @P2 BRA `(.L_x_663) ;  /* 0xfffffffc006c2947 */ /* 0x000fee000383ffff */
.L_x_660:
[----:B------:R-:W-:Y:S05]  /*4730*/  BSYNC.RECONVERGENT B2 ;  /* 0x0000000000027941 */ /* 0x000fea0003800200 */
.L_x_659:
[----:B------:R-:W-:-:S13]  /*4740*/  ISETP.GE.U32.AND P0, PT, R10, 0x300, PT ;  /* 0x000003000a00780c */ /* 0x000fda0003f06070 */
[----:B------:R-:W-:Y:S05]  /*4750*/  @!P0 BRA `(.L_x_658) ;  /* 0x0000000400fc8947 */ /* 0x000fea0003800000 */
[----:B------:R-:W0:Y:S01]  /*4760*/  LDCU.128 UR12, c[0x0][0x380] ;  /* 0x00007000ff0c77ac */ /* 0x000e220008000c00 */
[----:B------:R-:W1:Y:S01]  /*4770*/  LDC.64 R20, c[0x0][0x380] ;  /* 0x0000e000ff147b82 */ /* 0x000e620000000a00 */
[C---:B------:R-:W-:Y:S01]  /*4780*/  IADD3 R7, P1, PT, R4.reuse, R5, RZ ;  /* 0x0000000504077210 */ /* 0x040fe20007f3e0ff */
[C---:B------:R-:W-:Y:S02]  /*4790*/  IMAD.IADD R16, R4.reuse, 0x1, R5 ;  /* 0x0000000104107824 */ /* 0x040fe400078e0205 */
[----:B------:R-:W-:Y:S02]  /*47a0*/  VIADD R22, R4, 0x200 ;  /* 0x0000020004167836 */ /* 0x000fe40000000000 */
[----:B------:R-:W-:Y:S02]  /*47b0*/  IMAD.X R10, RZ, RZ, RZ, P1 ;  /* 0x000000ffff0a7224 */ /* 0x000fe400008e06ff */
[----:B------:R-:W2:Y:S01]  /*47c0*/  LDC.64 R2, c[0x0][0x388] ;  /* 0x0000e200ff027b82 */ /* 0x000ea20000000a00 */
[----:B0-----:R-:W-:-:S02]  /*47d0*/  LEA R6, P2, R7, UR12, 0x3 ;  /* 0x0000000c07067c11 */ /* 0x001fc4000f8418ff */
[----:B------:R-:W-:Y:S02]  /*47e0*/  IADD3 R18, P0, PT, R16, UR14, RZ ;  /* 0x0000000e10127c10 */ /* 0x000fe4000ff1e0ff */
[----:B------:R-:W-:Y:S02]  /*47f0*/  IADD3 R6, P1, PT, R6, 0x1800, RZ ;  /* 0x0000180006067810 */ /* 0x000fe40007f3e0ff */
[----:B------:R-:W-:Y:S01]  /*4800*/  LEA.HI.X R5, R7, UR13, R10, 0x3, P2 ;  /* 0x0000000d07057c11 */ /* 0x000fe200090f1c0a */
[----:B-1----:R-:W-:-:S04]  /*4810*/  IMAD.WIDE.U32 R20, R16, 0x8, R20 ;  /* 0x0000000810147825 */ /* 0x002fc800078e0014 */
[----:B------:R-:W-:Y:S02]  /*4820*/  IMAD.X R19, RZ, RZ, UR15, P0 ;  /* 0x0000000fff137e24 */ /* 0x000fe400080e06ff */
[----:B------:R-:W-:-:S07]  /*4830*/  IMAD.X R5, RZ, RZ, R5, P1 ;  /* 0x000000ffff057224 */ /* 0x000fce00008e0605 */
.L_x_672:
[----:B------:R-:W3:Y:S01]  /*4840*/  LDG.E.64 R14, desc[UR8][R20.64] ;  /* 0x00000008140e7981 */ /* 0x000ee2000c1e1b00 */
[----:B------:R-:W-:-:S05]  /*4850*/  IMAD.MOV.U32 R4, RZ, RZ, R6 ;  /* 0x000000ffff047224 */ /* 0x000fca00078e0006 */
[----:B------:R0:W5:Y:S04]  /*4860*/  LDG.E.64 R10, desc[UR8][R4.64+-0x1000] ;  /* 0xfff00008040a7981 */ /* 0x000168000c1e1b00 */
[----:B------:R0:W5:Y:S01]  /*4870*/  LDG.E.64 R6, desc[UR8][R4.64+-0x800] ;  /* 0xfff8000804067981 */ /* 0x000162000c1e1b00 */
[----:B------:R-:W-:Y:S01]  /*4880*/  BSSY.RECONVERGENT B2, `(.L_x_664) ;  /* 0x0000015000027945 */ /* 0x000fe20003800200 */
[----:B------:R-:W-:Y:S02]  /*4890*/  IMAD.MOV.U32 R26, RZ, RZ, R18 ;  /* 0x000000ffff1a7224 */ /* 0x000fe400078e0012 */
[----:B------:R-:W-:Y:S01]  /*48a0*/  IMAD.MOV.U32 R25, RZ, RZ, R19 ;  /* 0x000000ffff197224 */ /* 0x000fe200078e0013 */
[----:B---3--:R-:W-:Y:S01]  /*48b0*/  DSETP.GEU.AND P0, PT, |R8|, |R14|, PT ;  /* 0x4000000e0800722a */ /* 0x008fe20003f0e200 */
[----:B------:R-:W-:Y:S01]  /*48c0*/  MOV R12, R14 ;  /* 0x0000000e000c7202 */ /* 0x000fe20000000f00 */
[----:B------:R-:W-:-:S12]  /*48d0*/  IMAD.MOV.U32 R13, RZ, RZ, R15 ;  /* 0x000000ffff0d7224 */ /* 0x000fd800078e000f */
        /* <DEDUP_REMOVED lines=15> */
.L_x_665:
[----:B------:R-:W-:Y:S05]  /*49d0*/  BSYNC.RECONVERGENT B2 ;  /* 0x0000000000027941 */ /* 0x000fea0003800200 */
.L_x_664:
[----:B-----5:R-:W-:Y:S01]  /*49e0*/  DSETP.GEU.AND P0, PT, |R12|, |R10|, PT ;  /* 0x4000000a0c00722a */ /* 0x020fe20003f0e200 */
[----:B------:R-:W-:Y:S01]  /*49f0*/  VIADD R9, R16, 0x100 ;  /* 0x0000010010097836 */ /* 0x000fe20000000000 */
[----:B------:R-:W-:Y:S01]  /*4a00*/  BSSY.RECONVERGENT B2, `(.L_x_666) ;  /* 0x0000016000027945 */ /* 0x000fe20003800200 */
[----:B------:R-:W-:-:S03]  /*4a10*/  IMAD.MOV.U32 R8, RZ, RZ, R10 ;  /* 0x000000ffff087224 */ /* 0x000fc600078e000a */
[----:B--2---:R-:W-:Y:S01]  /*4a20*/  IADD3 R23, P1, PT, R9, R2, RZ ;  /* 0x0000000209177210 */ /* 0x004fe20007f3e0ff */
[----:B------:R-:W-:-:S04]  /*4a30*/  IMAD.MOV.U32 R9, RZ, RZ, R11 ;  /* 0x000000ffff097224 */ /* 0x000fc800078e000b */
[----:B------:R-:W-:Y:S02]  /*4a40*/  IMAD.X R24, RZ, RZ, R3, P1 ;  /* 0x000000ffff187224 */ /* 0x000fe400008e0603 */
[----:B------:R-:W-:Y:S02]  /*4a50*/  IMAD.MOV.U32 R15, RZ, RZ, R23 ;  /* 0x000000ffff0f7224 */ /* 0x000fe400078e0017 */
[----:B------:R-:W-:Y:S01]  /*4a60*/  IMAD.MOV.U32 R14, RZ, RZ, R24 ;  /* 0x000000ffff0e7224 */ /* 0x000fe200078e0018 */
        /* <DEDUP_REMOVED lines=15> */
.L_x_667:
[----:B------:R-:W-:Y:S05]  /*4b60*/  BSYNC.RECONVERGENT B2 ;  /* 0x0000000000027941 */ /* 0x000fea0003800200 */
.L_x_666:
[----:B------:R0:W5:Y:S01]  /*4b70*/  LDG.E.64 R10, desc[UR8][R4.64] ;  /* 0x00000008040a7981 */ /* 0x000162000c1e1b00 */
[----:B------:R-:W-:Y:S01]  /*4b80*/  DSETP.GEU.AND P0, PT, |R8|, |R6|, PT ;  /* 0x400000060800722a */ /* 0x000fe20003f0e200 */
[----:B------:R-:W-:Y:S01]  /*4b90*/  VIADD R13, R16, 0x200 ;  /* 0x00000200100d7836 */ /* 0x000fe20000000000 */
[----:B------:R-:W-:Y:S01]  /*4ba0*/  BSSY.RECONVERGENT B2, `(.L_x_668) ;  /* 0x0000016000027945 */ /* 0x000fe20003800200 */
[----:B------:R-:W-:-:S03]  /*4bb0*/  MOV R12, R6 ;  /* 0x00000006000c7202 */ /* 0x000fc60000000f00 */
[----:B------:R-:W-:Y:S01]  /*4bc0*/  IADD3 R24, P1, PT, R13, R2, RZ ;  /* 0x000000020d187210 */ /* 0x000fe20007f3e0ff */
[----:B------:R-:W-:-:S04]  /*4bd0*/  IMAD.MOV.U32 R13, RZ, RZ, R7 ;  /* 0x000000ffff0d7224 */ /* 0x000fc800078e0007 */
[----:B------:R-:W-:Y:S02]  /*4be0*/  IMAD.X R23, RZ, RZ, R3, P1 ;  /* 0x000000ffff177224 */ /* 0x000fe400008e0603 */
        /* <DEDUP_REMOVED lines=17> */
.L_x_669:
[----:B------:R-:W-:Y:S05]  /*4d00*/  BSYNC.RECONVERGENT B2 ;  /* 0x0000000000027941 */ /* 0x000fea0003800200 */
.L_x_668:
[----:B-----5:R-:W-:Y:S01]  /*4d10*/  DSETP.GEU.AND P0, PT, |R12|, |R10|, PT ;  /* 0x4000000a0c00722a */ /* 0x020fe20003f0e200 */
[----:B------:R-:W-:Y:S01]  /*4d20*/  VIADD R7, R16, 0x300 ;  /* 0x0000030010077836 */ /* 0x000fe20000000000 */
[----:B------:R-:W-:Y:S01]  /*4d30*/  BSSY.RECONVERGENT B2, `(.L_x_670) ;  /* 0x0000016000027945 */ /* 0x000fe20003800200 */
[----:B------:R-:W-:Y:S02]  /*4d40*/  IMAD.MOV.U32 R8, RZ, RZ, R10 ;  /* 0x000000ffff087224 */ /* 0x000fe400078e000a */
[----:B------:R-:W-:Y:S01]  /*4d50*/  IMAD.MOV.U32 R9, RZ, RZ, R11 ;  /* 0x000000ffff097224 */ /* 0x000fe200078e000b */
[----:B------:R-:W-:-:S05]  /*4d60*/  IADD3 R7, P1, PT, R7, R2, RZ ;  /* 0x0000000207077210 */ /* 0x000fca0007f3e0ff */
        /* <DEDUP_REMOVED lines=18> */
.L_x_671:
[----:B------:R-:W-:Y:S05]  /*4e90*/  BSYNC.RECONVERGENT B2 ;  /* 0x0000000000027941 */ /* 0x000fea0003800200 */
.L_x_670:
[----:B------:R-:W-:Y:S01]  /*4ea0*/  VIADD R10, R22, 0x200 ;  /* 0x00000200160a7836 */ /* 0x000fe20000000000 */
[----:B------:R-:W-:Y:S01]  /*4eb0*/  IADD3 R6, P2, PT, R4, 0x2000, RZ ;  /* 0x0000200004067810 */ /* 0x000fe20007f5e0ff */
[----:B------:R-:W-:Y:S01]  /*4ec0*/  VIADD R22, R22, 0x400 ;  /* 0x0000040016167836 */ /* 0x000fe20000000000 */
[----:B------:R-:W-:Y:S01]  /*4ed0*/  IADD3 R18, P1, PT, R18, 0x400, RZ ;  /* 0x0000040012127810 */ /* 0x000fe20007f3e0ff */
[----:B------:R-:W-:Y:S01]  /*4ee0*/  VIADD R16, R16, 0x400 ;  /* 0x0000040010107836 */ /* 0x000fe20000000000 */
[----:B------:R-:W-:Y:S01]  /*4ef0*/  ISETP.GE.AND P0, PT, R10, R17, PT ;  /* 0x000000110a00720c */ /* 0x000fe20003f06270 */
[----:B------:R-:W-:Y:S01]  /*4f00*/  IMAD.X R5, RZ, RZ, R5, P2 ;  /* 0x000000ffff057224 */ /* 0x000fe200010e0605 */
[----:B------:R-:W-:Y:S02]  /*4f10*/  IADD3 R20, P2, PT, R20, 0x2000, RZ ;  /* 0x0000200014147810 */ /* 0x000fe40007f5e0ff */
[----:B------:R-:W-:-:S03]  /*4f20*/  IADD3.X R19, PT, PT, RZ, R19, RZ, P1, !PT ;  /* 0x00000013ff137210 */ /* 0x000fc60000ffe4ff */
[----:B------:R-:W-:-:S06]  /*4f30*/  IMAD.X R21, RZ, RZ, R21, P2 ;  /* 0x000000ffff157224 */ /* 0x000fcc00010e0615 */
[----:B------:R-:W-:Y:S05]  /*4f40*/  @!P0 BRA `(.L_x_672) ;  /* 0xfffffff8003c8947 */ /* 0x000fea000383ffff */
.L_x_658:
[----:B------:R-:W-:Y:S05]  /*4f50*/  BSYNC.RECONVERGENT B1 ;  /* 0x0000000000017941 */ /* 0x000fea0003800200 */
.L_x_657:
        /* <DEDUP_REMOVED lines=32> */
.L_x_674:
[----:B------:R-:W-:Y:S05]  /*5160*/  BSYNC.RECONVERGENT B1 ;  /* 0x0000000000017941 */ /* 0x000fea0003800200 */
.L_x_673:
        /* <DEDUP_REMOVED lines=31> */
.L_x_676:
[----:B------:R-:W-:Y:S05]  /*5360*/  BSYNC.RECONVERGENT B1 ;  /* 0x0000000000017941 */ /* 0x000fea0003800200 */
.L_x_675:
        /* <DEDUP_REMOVED lines=31> */
.L_x_678:
[----:B------:R-:W-:Y:S05]  /*5560*/  BSYNC.RECONVERGENT B1 ;  /* 0x0000000000017941 */ /* 0x000fea0003800200 */
.L_x_677:
[----:B------:R-:W-:Y:S01]  /*5570*/  ISETP.GT.AND P0, PT, R10, 0x17, PT ;  /* 0x000000170a00780c */ /* 0x000fe20003f04270 */
[----:B-1----:R1:W1:Y:S01]  /*5580*/  SHFL.DOWN PT, R6, R2, 0x8, 0x1f ;  /* 0x09001f0002067f89 */ /* 0x00226200000e0000 */
[----:B------:R-:W-:Y:S01]  /*5590*/  BSSY.RECONVERGENT B1, `(.L_x_679) ;  /* 0x000001d000017945 */ /* 0x000fe20003800200 */
[----:B0-----:R-:W-:Y:S01]  /*55a0*/  IMAD.MOV.U32 R8, RZ, RZ, R11 ;  /* 0x000000ffff087224 */ /* 0x001fe200078e000b */
[----:B------:R-:W-:Y:S01]  /*55b0*/  MOV R4, R2 ;  /* 0x0000000200047202 */ /* 0x000fe20000000f00 */
[----:B--2---:R0:W2:Y:S01]  /*55c0*/  SHFL.DOWN PT, R7, R3, 0x8, 0x1f ;  /* 0x09001f0003077f89 */ /* 0x0040a200000e0000 */
[----:B------:R-:W-:Y:S02]  /*55d0*/  IMAD.MOV.U32 R9, RZ, RZ, R12 ;  /* 0x000000ffff097224 */ /* 0x000fe400078e000c */
[----:B------:R-:W-:Y:S01]  /*55e0*/  IMAD.MOV.U32 R5, RZ, RZ, R3 ;  /* 0x000000ffff057224 */ /* 0x000fe200078e0003 */
[----:B---3--:R0:W3:Y:S04]  /*55f0*/  SHFL.DOWN PT, R14, R11, 0x8, 0x1f ;  /* 0x09001f000b0e7f89 */ /* 0x0080e800000e0000 */
        /* <DEDUP_REMOVED lines=22> */
.L_x_680:
[----:B------:R-:W-:Y:S05]  /*5760*/  BSYNC.RECONVERGENT B1 ;  /* 0x0000000000017941 */ /* 0x000fea0003800200 */
.L_x_679:
        /* <DEDUP_REMOVED lines=31> */
.L_x_682:
[----:B------:R-:W-:Y:S05]  /*5960*/  BSYNC.RECONVERGENT B1 ;  /* 0x0000000000017941 */ /* 0x000fea0003800200 */
.L_x_681:
        /* <DEDUP_REMOVED lines=11> */
.L_x_684:
[----:B------:R-:W-:Y:S05]  /*5a20*/  BSYNC.RECONVERGENT B1 ;  /* 0x0000000000017941 */ /* 0x000fea0003800200 */
.L_x_683:
        /* <DEDUP_REMOVED lines=31> */
.L_x_686:
[----:B------:R-:W-:Y:S05]  /*5c20*/  BSYNC.RECONVERGENT B1 ;  /* 0x0000000000017941 */ /* 0x000fea0003800200 */
.L_x_685:
        /* <DEDUP_REMOVED lines=23> */
.L_x_688:
[----:B------:R-:W-:Y:S05]  /*5da0*/  BSYNC.RECONVERGENT B1 ;  /* 0x0000000000017941 */ /* 0x000fea0003800200 */
.L_x_687:
[----:B------:R-:W-:Y:S01]  /*5db0*/  DSETP.GEU.AND P0, PT, |R4|, |R10|, PT ;  /* 0x4000000a0400722a */ /* 0x000fe20003f0e200 */
[----:B------:R-:W-:Y:S01]  /*5dc0*/  BSSY.RECONVERGENT B1, `(.L_x_689) ;  /* 0x0000014000017945 */ /* 0x000fe20003800200 */
[----:B------:R-:W-:Y:S01]  /*5dd0*/  IMAD.MOV.U32 R2, RZ, RZ, R10 ;  /* 0x000000ffff027224 */ /* 0x000fe200078e000a */
[----:B------:R-:W-:Y:S01]  /*5de0*/  MOV R3, R11 ;  /* 0x0000000b00037202 */ /* 0x000fe20000000f00 */
        /* <DEDUP_REMOVED lines=17> */
.L_x_690:
[----:B------:R-:W-:Y:S05]  /*5f00*/  BSYNC.RECONVERGENT B1 ;  /* 0x0000000000017941 */ /* 0x000fea0003800200 */
.L_x_689:
        /* <DEDUP_REMOVED lines=23> */
.L_x_692:
[----:B------:R-:W-:Y:S05]  /*6080*/  BSYNC.RECONVERGENT B1 ;  /* 0x0000000000017941 */ /* 0x000fea0003800200 */
.L_x_691:
        /* <DEDUP_REMOVED lines=21> */
.L_x_694:
[----:B------:R-:W-:Y:S05]  /*61e0*/  BSYNC.RECONVERGENT B1 ;  /* 0x0000000000017941 */ /* 0x000fea0003800200 */
.L_x_693:
        /* <DEDUP_REMOVED lines=21> */
.L_x_696:
[----:B------:R-:W-:Y:S05]  /*6340*/  BSYNC.RECONVERGENT B1 ;  /* 0x0000000000017941 */ /* 0x000fea0003800200 */
.L_x_695:
        /* <DEDUP_REMOVED lines=20> */
.L_x_616:
[----:B------:R-:W-:Y:S05]  /*6490*/  BSYNC.RECONVERGENT B0 ;  /* 0x0000000000007941 */ /* 0x000fea0003800200 */
.L_x_583:
[----:B------:R-:W-:Y:S05]  /*64a0*/  @P1 EXIT ;  /* 0x000000000000194d */ /* 0x000fea0003800000 */
[----:B012-4-:R-:W0:Y:S02]  /*64b0*/  LDC.64 R4, c[0x0][0x390] ;  /* 0x0000e400ff047b82 */ /* 0x017e240000000a00 */
[----:B0-----:R-:W-:Y:S04]  /*64c0*/  STG.E.64 desc[UR8][R4.64], R2 ;  /* 0x0000000204007986 */ /* 0x001fe8000c101b08 */
[----:B------:R-:W-:Y:S01]  /*64d0*/  STG.E.64 desc[UR8][R4.64+0x8], R14 ;  /* 0x0000080e04007986 */ /* 0x000fe2000c101b08 */
[----:B------:R-:W-:Y:S05]  /*64e0*/  EXIT ;  /* 0x000000000000794d */ /* 0x000fea0003800000 */
.L_x_697:
        /* <DEDUP_REMOVED lines=9> */
.L_x_739:


//--------------------- .text._Z24eliminate_columns_kernelPdPKdii --------------------------
	.section	.text._Z24eliminate_columns_kernelPdPKdii,"ax",@progbits
	.align	128
        .global         _Z24eliminate_columns_kernelPdPKdii
        .type           _Z24eliminate_columns_kernelPdPKdii,@function
        .size           _Z24eliminate_columns_kernelPdPKdii,(.L_x_740 - _Z24eliminate_columns_kernelPdPKdii)
        .other          _Z24eliminate_columns_kernelPdPKdii,@"STO_CUDA_ENTRY STV_DEFAULT"
_Z24eliminate_columns_kernelPdPKdii:
.text._Z24eliminate_columns_kernelPdPKdii:
[----:B------:R-:W-:Y:S01]  /*0000*/  LDC R1, c[0x0][0x37c] ;  /* 0x0000df00ff017b82 */ /* 0x000fe20000000800 */
[----:B------:R-:W0:Y:S07]  /*0010*/  S2R R5, SR_TID.X ;  /* 0x0000000000057919 */ /* 0x000e2e0000002100 */
[----:B------:R-:W0:Y:S01]  /*0020*/  S2UR UR4, SR_CTAID.X ;  /* 0x00000000000479c3 */ /* 0x000e220000002500 */
[----:B------:R-:W1:Y:S01]  /*0030*/  LDCU.64 UR10, c[0x0][0x390] ;  /* 0x00007200ff0a77ac */ /* 0x000e620008000a00 */
[----:B------:R-:W2:Y:S06]  /*0040*/  S2R R3, SR_TID.Y ;  /* 0x0000000000037919 */ /* 0x000eac0000002200 */
[----:B------:R-:W0:Y:S08]  /*0050*/  LDC R24, c[0x0][0x360] ;  /* 0x0000d800ff187b82 */ /* 0x000e300000000800 */
[----:B------:R-:W2:Y:S01]  /*0060*/  S2UR UR5, SR_CTAID.Y ;  /* 0x00000000000579c3 */ /* 0x000ea20000002600 */
[----:B-1----:R-:W-:-:S07]  /*0070*/  LOP3.LUT R0, RZ, UR11, RZ, 0x33, !PT ;  /* 0x0000000bff007c12 */ /* 0x002fce000f8e33ff */
[----:B------:R-:W2:Y:S01]  /*0080*/  LDC R2, c[0x0][0x364] ;  /* 0x0000d900ff027b82 */ /* 0x000ea20000000800 */
[----:B------:R-:W-:Y:S01]  /*0090*/  VIADD R0, R0, UR10 ;  /* 0x0000000a00007c36 */ /* 0x000fe20008000000 */
[----:B------:R-:W1:Y:S01]  /*00a0*/  LDCU UR6, c[0x0][0x374] ;  /* 0x00006e80ff0677ac */ /* 0x000e620008000800 */
[----:B0-----:R-:W-:-:S05]  /*00b0*/  IMAD R5, R24, UR4, R5 ;  /* 0x0000000418057c24 */ /* 0x001fca000f8e0205 */
[----:B------:R-:W-:-:S04]  /*00c0*/  ISETP.GE.AND P0, PT, R5, R0, PT ;  /* 0x000000000500720c */ /* 0x000fc80003f06270 */
[----:B------:R-:W-:Y:S01]  /*00d0*/  ISETP.LT.OR P0, PT, R0, 0x1, P0 ;  /* 0x000000010000780c */ /* 0x000fe20000701670 */
[C---:B--2---:R-:W-:Y:S02]  /*00e0*/  IMAD R3, R2.reuse, UR5, R3 ;  /* 0x0000000502037c24 */ /* 0x044fe4000f8e0203 */
[----:B-1----:R-:W-:-:S10]  /*00f0*/  IMAD R2, R2, UR6, RZ ;  /* 0x0000000602027c24 */ /* 0x002fd4000f8e02ff */
[----:B------:R-:W-:Y:S05]  /*0100*/  @P0 EXIT ;  /* 0x000000000000094d */ /* 0x000fea0003800000 */
[----:B------:R-:W0:Y:S01]  /*0110*/  I2F.U32.RP R10, R2 ;  /* 0x00000002000a7306 */ /* 0x000e220000209000 */
[----:B------:R-:W-:Y:S01]  /*0120*/  IMAD.IADD R9, R3, 0x1, R2 ;  /* 0x0000000103097824 */ /* 0x000fe200078e0202 */
[----:B------:R-:W-:Y:S01]  /*0130*/  IADD3 R11, PT, PT, RZ, -R2, RZ ;  /* 0x80000002ff0b7210 */ /* 0x000fe20007ffe0ff */
[----:B------:R-:W-:Y:S02]  /*0140*/  UIADD3 UR4, UPT, UPT, UR11, 0x1, URZ ;  /* 0x000000010b047890 */ /* 0x000fe4000fffe0ff */
[----:B------:R-:W-:Y:S01]  /*0150*/  MOV R12, UR11 ;  /* 0x0000000b000c7c02 */ /* 0x000fe20008000f00 */
[----:B------:R-:W1:Y:S01]  /*0160*/  LDCU.64 UR12, c[0x0][0x380] ;  /* 0x00007000ff0c77ac */ /* 0x000e620008000a00 */
[----:B------:R-:W-:Y:S02]  /*0170*/  ISETP.GE.U32.AND P0, PT, R9, R0, PT ;  /* 0x000000000900720c */ /* 0x000fe40003f06070 */
[-C--:B------:R-:W-:Y:S01]  /*0180*/  VIMNMX.U32 R8, PT, PT, R0, R9.reuse, !PT ;  /* 0x0000000900087248 */ /* 0x080fe20007fe0000 */
[----:B------:R-:W-:Y:S01]  /*0190*/  VIADD R15, R3, UR4 ;  /* 0x00000004030f7c36 */ /* 0x000fe20008000000 */
[----:B------:R-:W-:Y:S01]  /*01a0*/  SEL R4, RZ, 0x1, P0 ;  /* 0x00000001ff047807 */ /* 0x000fe20000000000 */
[----:B------:R-:W-:Y:S01]  /*01b0*/  USHF.R.S32.HI UR8, URZ, 0x1f, UR11 ;  /* 0x0000001fff087899 */ /* 0x000fe2000801140b */
[C---:B------:R-:W-:Y:S01]  /*01c0*/  ISETP.NE.U32.AND P0, PT, R2.reuse, RZ, PT ;  /* 0x000000ff0200720c */ /* 0x040fe20003f05070 */
[----:B------:R-:W-:Y:S01]  /*01d0*/  IMAD.IADD R17, R2, 0x1, R15 ;  /* 0x0000000102117824 */ /* 0x000fe200078e020f */
[----:B------:R-:W-:Y:S01]  /*01e0*/  IADD3 R9, PT, PT, R8, -R9, -R4 ;  /* 0x8000000908097210 */ /* 0x000fe20007ffe804 */
[----:B0-----:R-:W0:Y:S01]  /*01f0*/  MUFU.RCP R10, R10 ;  /* 0x0000000a000a7308 */ /* 0x001e220000001000 */
[----:B------:R-:W2:Y:S01]  /*0200*/  LDCU UR5, c[0x0][0x370] ;  /* 0x00006e00ff0577ac */ /* 0x000ea20008000800 */
[----:B------:R-:W-:Y:S01]  /*0210*/  IMAD.U32 R13, RZ, RZ, UR8 ;  /* 0x00000008ff0d7e24 */ /* 0x000fe2000f8e00ff */
[----:B------:R-:W-:Y:S01]  /*0220*/  IADD3 R19, PT, PT, R2, R17, RZ ;  /* 0x0000001102137210 */ /* 0x000fe20007ffe0ff */
[----:B------:R-:W3:Y:S01]  /*0230*/  LDCU.64 UR6, c[0x0][0x358] ;  /* 0x00006b00ff0677ac */ /* 0x000ee20008000a00 */
[----:B------:R-:W-:-:S02]  /*0240*/  IMAD.WIDE R14, R15, UR10, R12 ;  /* 0x0000000a0f0e7c25 */ /* 0x000fc4000f8e020c */
[----:B------:R-:W4:Y:S02]  /*0250*/  LDCU UR8, c[0x0][0x390] ;  /* 0x00007200ff0877ac */ /* 0x000f240008000800 */
[----:B------:R-:W-:-:S04]  /*0260*/  IMAD.WIDE R16, R17, UR10, R12 ;  /* 0x0000000a11107c25 */ /* 0x000fc8000f8e020c */
[----:B------:R-:W-:Y:S01]  /*0270*/  IMAD.WIDE R18, R19, UR10, R12 ;  /* 0x0000000a13127c25 */ /* 0x000fe2000f8e020c */
[----:B------:R-:W1:Y:S03]  /*0280*/  LDCU.64 UR10, c[0x0][0x380] ;  /* 0x00007000ff0a77ac */ /* 0x000e660008000a00 */
[----:B0-----:R-:W-:Y:S02]  /*0290*/  VIADD R6, R10, 0xffffffe ;  /* 0x0ffffffe0a067836 */ /* 0x001fe40000000000 */
[----:B--2---:R-:W-:Y:S02]  /*02a0*/  IMAD R24, R24, UR5, RZ ;  /* 0x0000000518187c24 */ /* 0x004fe4000f8e02ff */
[----:B------:R0:W2:Y:S02]  /*02b0*/  F2I.FTZ.U32.TRUNC.NTZ R7, R6 ;  /* 0x0000000600077305 */ /* 0x0000a4000021f000 */
[----:B0-----:R-:W-:-:S02]  /*02c0*/  IMAD.MOV.U32 R6, RZ, RZ, RZ ;  /* 0x000000ffff067224 */ /* 0x001fc400078e00ff */
[----:B--2---:R-:W-:-:S04]  /*02d0*/  IMAD R11, R11, R7, RZ ;  /* 0x000000070b0b7224 */ /* 0x004fc800078e02ff */
[----:B------:R-:W-:-:S06]  /*02e0*/  IMAD.HI.U32 R10, R7, R11, R6 ;  /* 0x0000000b070a7227 */ /* 0x000fcc00078e0006 */
[----:B------:R-:W-:-:S05]  /*02f0*/  IMAD.HI.U32 R21, R10, R9, RZ ;  /* 0x000000090a157227 */ /* 0x000fca00078e00ff */
[----:B------:R-:W-:-:S05]  /*0300*/  IADD3 R6, PT, PT, -R21, RZ, RZ ;  /* 0x000000ff15067210 */ /* 0x000fca0007ffe1ff */
[----:B------:R-:W-:Y:S01]  /*0310*/  IMAD R9, R2, R6, R9 ;  /* 0x0000000602097224 */ /* 0x000fe200078e0209 */
[----:B-1----:R-:W-:-:S04]  /*0320*/  LEA R6, P3, R18, UR12, 0x3 ;  /* 0x0000000c12067c11 */ /* 0x002fc8000f8618ff */
[----:B------:R-:W-:Y:S02]  /*0330*/  ISETP.GE.U32.AND P1, PT, R9, R2, PT ;  /* 0x000000020900720c */ /* 0x000fe40003f26070 */
[----:B------:R-:W-:-:S11]  /*0340*/  LEA.HI.X R7, R18, UR13, R19, 0x3, P3 ;  /* 0x0000000d12077c11 */ /* 0x000fd600098f1c13 */
[----:B------:R-:W-:Y:S02]  /*0350*/  @P1 IMAD.IADD R9, R9, 0x1, -R2 ;  /* 0x0000000109091824 */ /* 0x000fe400078e0a02 */
[----:B------:R-:W-:Y:S01]  /*0360*/  @P1 VIADD R21, R21, 0x1 ;  /* 0x0000000115151836 */ /* 0x000fe20000000000 */
[C---:B------:R-:W-:Y:S02]  /*0370*/  LEA R10, P1, R14.reuse, UR12, 0x3 ;  /* 0x0000000c0e0a7c11 */ /* 0x040fe4000f8218ff */
[----:B------:R-:W-:Y:S02]  /*0380*/  ISETP.GE.U32.AND P2, PT, R9, R2, PT ;  /* 0x000000020900720c */ /* 0x000fe40003f46070 */
[----:B------:R-:W-:-:S11]  /*0390*/  LEA.HI.X R11, R14, UR13, R15, 0x3, P1 ;  /* 0x0000000d0e0b7c11 */ /* 0x000fd600088f1c0f */
[----:B------:R-:W-:Y:S01]  /*03a0*/  @P2 VIADD R21, R21, 0x1 ;  /* 0x0000000115152836 */ /* 0x000fe20000000000 */
[C---:B------:R-:W-:Y:S02]  /*03b0*/  LEA R8, P2, R16.reuse, UR12, 0x3 ;  /* 0x0000000c10087c11 */ /* 0x040fe4000f8418ff */
[----:B------:R-:W-:Y:S02]  /*03c0*/  @!P0 LOP3.LUT R21, RZ, R2, RZ, 0x33, !PT ;  /* 0x00000002ff158212 */ /* 0x000fe400078e33ff */
[----:B------:R-:W-:Y:S02]  /*03d0*/  LEA.HI.X R9, R16, UR13, R17, 0x3, P2 ;  /* 0x0000000d10097c11 */ /* 0x000fe400090f1c11 */
[----:B---34-:R-:W-:-:S07]  /*03e0*/  IADD3 R4, PT, PT, R4, R21, RZ ;  /* 0x0000001504047210 */ /* 0x018fce0007ffe0ff */
.L_x_703:
[----:B------:R-:W-:Y:S01]  /*03f0*/  ISETP.GE.U32.AND P0, PT, R3, R0, PT ;  /* 0x000000000300720c */ /* 0x000fe20003f06070 */
[----:B------:R-:W-:-:S12]  /*0400*/  BSSY.RECONVERGENT B0, `(.L_x_698) ;  /* 0x0000050000007945 */ /* 0x000fd80003800200 */
[----:B0123--:R-:W-:Y:S05]  /*0410*/  @P0 BRA `(.L_x_699) ;  /* 0x0000000400380947 */ /* 0x00ffea0003800000 */
[----:B------:R-:W0:Y:S01]  /*0420*/  LDC.64 R14, c[0x0][0x388] ;  /* 0x0000e200ff0e7b82 */ /* 0x000e220000000a00 */
[----:B------:R-:W-:Y:S01]  /*0430*/  LOP3.LUT R26, R4, 0x3, RZ, 0xc0, !PT ;  /* 0x00000003041a7812 */ /* 0x000fe200078ec0ff */
[----:B------:R-:W-:Y:S01]  /*0440*/  BSSY.RECONVERGENT B1, `(.L_x_700) ;  /* 0x000001e000017945 */ /* 0x000fe20003800200 */
[----:B------:R-:W-:Y:S02]  /*0450*/  IMAD.MOV.U32 R25, RZ, RZ, R3 ;  /* 0x000000ffff197224 */ /* 0x000fe400078e0003 */
[----:B------:R-:W-:Y:S01]  /*0460*/  ISETP.NE.AND P0, PT, R26, 0x3, PT ;  /* 0x000000031a00780c */ /* 0x000fe20003f05270 */
[----:B0-----:R-:W-:-:S12]  /*0470*/  IMAD.WIDE R14, R5, 0x8, R14 ;  /* 0x00000008050e7825 */ /* 0x001fd800078e020e */
[----:B------:R-:W-:Y:S05]  /*0480*/  @!P0 BRA `(.L_x_701) ;  /* 0x0000000000648947 */ /* 0x000fea0003800000 */
[----:B------:R-:W-:Y:S01]  /*0490*/  IMAD.WIDE R20, R5, 0x8, R10 ;  /* 0x0000000805147825 */ /* 0x000fe200078e020a */
[----:B------:R-:W2:Y:S04]  /*04a0*/  LDG.E.64 R22, desc[UR6][R10.64] ;  /* 0x000000060a167981 */ /* 0x000ea8000c1e1b00 */
[----:B------:R-:W2:Y:S04]  /*04b0*/  LDG.E.64 R16, desc[UR6][R14.64] ;  /* 0x000000060e107981 */ /* 0x000ea8000c1e1b00 */
[----:B------:R-:W2:Y:S01]  /*04c0*/  LDG.E.64 R18, desc[UR6][R20.64+0x8] ;  /* 0x0000080614127981 */ /* 0x000ea2000c1e1b00 */
[----:B------:R-:W-:Y:S01]  /*04d0*/  ISETP.NE.AND P0, PT, R26, RZ, PT ;  /* 0x000000ff1a00720c */ /* 0x000fe20003f05270 */
[----:B------:R-:W-:Y:S01]  /*04e0*/  IMAD.IADD R25, R3, 0x1, R2 ;  /* 0x0000000103197824 */ /* 0x000fe200078e0202 */
[----:B--2---:R-:W-:-:S07]  /*04f0*/  DFMA R16, -R22, R16, R18 ;  /* 0x000000101610722b */ /* 0x004fce0000000112 */
[----:B------:R0:W-:Y:S04]  /*0500*/  STG.E.64 desc[UR6][R20.64+0x8], R16 ;  /* 0x0000081014007986 */ /* 0x0001e8000c101b06 */
[----:B------:R-:W-:Y:S05]  /*0510*/  @!P0 BRA `(.L_x_701) ;  /* 0x0000000000408947 */ /* 0x000fea0003800000 */
[----:B0-----:R-:W-:Y:S01]  /*0520*/  IMAD.WIDE R16, R5, 0x8, R8 ;  /* 0x0000000805107825 */ /* 0x001fe200078e0208 */
[----:B------:R-:W2:Y:S04]  /*0530*/  LDG.E.64 R22, desc[UR6][R8.64] ;  /* 0x0000000608167981 */ /* 0x000ea8000c1e1b00 */
[----:B------:R-:W2:Y:S04]  /*0540*/  LDG.E.64 R18, desc[UR6][R14.64] ;  /* 0x000000060e127981 */ /* 0x000ea8000c1e1b00 */
[----:B------:R-:W2:Y:S01]  /*0550*/  LDG.E.64 R20, desc[UR6][R16.64+0x8] ;  /* 0x0000080610147981 */ /* 0x000ea2000c1e1b00 */
[----:B------:R-:W-:-:S02]  /*0560*/  ISETP.NE.AND P0, PT, R26, 0x1, PT ;  /* 0x000000011a00780c */ /* 0x000fc40003f05270 */
[----:B------:R-:W-:Y:S01]  /*0570*/  IADD3 R25, PT, PT, R2, R25, RZ ;  /* 0x0000001902197210 */ /* 0x000fe20007ffe0ff */
[----:B--2---:R-:W-:-:S07]  /*0580*/  DFMA R18, -R22, R18, R20 ;  /* 0x000000121612722b */ /* 0x004fce0000000114 */
[----:B------:R1:W-:Y:S03]  /*0590*/  STG.E.64 desc[UR6][R16.64+0x8], R18 ;  /* 0x0000081210007986 */ /* 0x0003e6000c101b06 */
[----:B------:R-:W-:Y:S05]  /*05a0*/  @!P0 BRA `(.L_x_701) ;  /* 0x00000000001c8947 */ /* 0x000fea0003800000 */
[----:B-1----:R-:W-:Y:S01]  /*05b0*/  IMAD.WIDE R16, R5, 0x8, R6 ;  /* 0x0000000805107825 */ /* 0x002fe200078e0206 */
[----:B------:R-:W2:Y:S04]  /*05c0*/  LDG.E.64 R22, desc[UR6][R6.64] ;  /* 0x0000000606167981 */ /* 0x000ea8000c1e1b00 */
[----:B------:R-:W2:Y:S04]  /*05d0*/  LDG.E.64 R18, desc[UR6][R14.64] ;  /* 0x000000060e127981 */ /* 0x000ea8000c1e1b00 */
[----:B------:R-:W2:Y:S01]  /*05e0*/  LDG.E.64 R20, desc[UR6][R16.64+0x8] ;  /* 0x0000080610147981 */ /* 0x000ea2000c1e1b00 */
[----:B------:R-:W-:Y:S01]  /*05f0*/  IMAD.IADD R25, R2, 0x1, R25 ;  /* 0x0000000102197824 */ /* 0x000fe200078e0219 */
[----:B--2---:R-:W-:-:S07]  /*0600*/  DFMA R18, -R22, R18, R20 ;  /* 0x000000121612722b */ /* 0x004fce0000000114 */
[----:B------:R2:W-:Y:S04]  /*0610*/  STG.E.64 desc[UR6][R16.64+0x8], R18 ;  /* 0x0000081210007986 */ /* 0x0005e8000c101b06 */
.L_x_701:
[----:B------:R-:W-:Y:S05]  /*0620*/  BSYNC.RECONVERGENT B1 ;  /* 0x0000000000017941 */ /* 0x000fea0003800200 */
.L_x_700:
[----:B------:R-:W-:-:S13]  /*0630*/  ISETP.GE.U32.AND P0, PT, R4, 0x3, PT ;  /* 0x000000030400780c */ /* 0x000fda0003f06070 */
[----:B------:R-:W-:Y:S05]  /*0640*/  @!P0 BRA `(.L_x_699) ;  /* 0x0000000000ac8947 */ /* 0x000fea0003800000 */
.L_x_702:
[----:B------:R-:W-:Y:S01]  /*0650*/  VIADD R27, R25, UR4 ;  /* 0x00000004191b7c36 */ /* 0x000fe20008000000 */
[----:B0--3--:R-:W3:Y:S03]  /*0660*/  LDG.E.64 R20, desc[UR6][R14.64] ;  /* 0x000000060e147981 */ /* 0x009ee6000c1e1b00 */
[----:B-12---:R-:W-:-:S03]  /*0670*/  IMAD.WIDE R16, R27, UR8, R12 ;  /* 0x000000081b107c25 */ /* 0x006fc6000f8e020c */
[----:B------:R-:W-:-:S04]  /*0680*/  LEA R18, P0, R16, UR10, 0x3 ;  /* 0x0000000a10127c11 */ /* 0x000fc8000f8018ff */
[----:B------:R-:W-:-:S03]  /*0690*/  LEA.HI.X R19, R16, UR11, R17, 0x3, P0 ;  /* 0x0000000b10137c11 */ /* 0x000fc600080f1c11 */
[----:B------:R-:W-:-:S03]  /*06a0*/  IMAD.WIDE R28, R5, 0x8, R18 ;  /* 0x00000008051c7825 */ /* 0x000fc600078e0212 */
[----:B------:R-:W3:Y:S04]  /*06b0*/  LDG.E.64 R18, desc[UR6][R18.64] ;  /* 0x0000000612127981 */ /* 0x000ee8000c1e1b00 */
[----:B------:R-:W3:Y:S01]  /*06c0*/  LDG.E.64 R16, desc[UR6][R28.64+0x8] ;  /* 0x000008061c107981 */ /* 0x000ee2000c1e1b00 */
[----:B------:R-:W-:Y:S01]  /*06d0*/  IADD3 R27, PT, PT, R2, R27, RZ ;  /* 0x0000001b021b7210 */ /* 0x000fe20007ffe0ff */
[----:B---3--:R-:W-:-:S04]  /*06e0*/  DFMA R20, -R18, R20, R16 ;  /* 0x000000141214722b */ /* 0x008fc80000000110 */
[----:B------:R-:W-:-:S03]  /*06f0*/  IMAD.WIDE R16, R27, UR8, R12 ;  /* 0x000000081b107c25 */ /* 0x000fc6000f8e020c */
[----:B------:R-:W-:-:S04]  /*0700*/  LEA R22, P0, R16, UR10, 0x3 ;  /* 0x0000000a10167c11 */ /* 0x000fc8000f8018ff */
[----:B------:R-:W-:Y:S01]  /*0710*/  LEA.HI.X R23, R16, UR11, R17, 0x3, P0 ;  /* 0x0000000b10177c11 */ /* 0x000fe200080f1c11 */
[----:B------:R0:W-:Y:S04]  /*0720*/  STG.E.64 desc[UR6][R28.64+0x8], R20 ;  /* 0x000008141c007986 */ /* 0x0001e8000c101b06 */
[----:B------:R-:W2:Y:S01]  /*0730*/  LDG.E.64 R18, desc[UR6][R22.64] ;  /* 0x0000000616127981 */ /* 0x000ea2000c1e1b00 */
[----:B0-----:R-:W-:-:S03]  /*0740*/  IMAD.WIDE R20, R5, 0x8, R22 ;  /* 0x0000000805147825 */ /* 0x001fc600078e0216 */
[----:B------:R-:W2:Y:S04]  /*0750*/  LDG.E.64 R28, desc[UR6][R14.64] ;  /* 0x000000060e1c7981 */ /* 0x000ea8000c1e1b00 */
[----:B------:R-:W2:Y:S01]  /*0760*/  LDG.E.64 R16, desc[UR6][R20.64+0x8] ;  /* 0x0000080614107981 */ /* 0x000ea2000c1e1b00 */
[----:B------:R-:W-:Y:S01]  /*0770*/  IMAD.IADD R27, R2, 0x1, R27 ;  /* 0x00000001021b7824 */ /* 0x000fe200078e021b */
[----:B--2---:R-:W-:-:S03]  /*0780*/  DFMA R28, -R18, R28, R16 ;  /* 0x0000001c121c722b */ /* 0x004fc60000000110 */
[----:B------:R-:W-:-:S03]  /*0790*/  IMAD.WIDE R16, R27, UR8, R12 ;  /* 0x000000081b107c25 */ /* 0x000fc6000f8e020c */
[----:B------:R-:W-:-:S04]  /*07a0*/  LEA R18, P0, R16, UR10, 0x3 ;  /* 0x0000000a10127c11 */ /* 0x000fc8000f8018ff */
[----:B------:R-:W-:Y:S01]  /*07b0*/  LEA.HI.X R19, R16, UR11, R17, 0x3, P0 ;  /* 0x0000000b10137c11 */ /* 0x000fe200080f1c11 */
[----:B------:R0:W-:Y:S02]  /*07c0*/  STG.E.64 desc[UR6][R20.64+0x8], R28 ;  /* 0x0000081c14007986 */ /* 0x0001e4000c101b06 */
[----:B------:R-:W-:-:S03]  /*07d0*/  IMAD.WIDE R16, R5, 0x8, R18 ;  /* 0x0000000805107825 */ /* 0x000fc600078e0212 */
[----:B------:R-:W2:Y:S04]  /*07e0*/  LDG.E.64 R18, desc[UR6][R18.64] ;  /* 0x0000000612127981 */ /* 0x000ea8000c1e1b00 */
[----:B------:R-:W2:Y:S04]  /*07f0*/  LDG.E.64 R22, desc[UR6][R16.64+0x8] ;  /* 0x0000080610167981 */ /* 0x000ea8000c1e1b00 */
[----:B0-----:R-:W2:Y:S01]  /*0800*/  LDG.E.64 R20, desc[UR6][R14.64] ;  /* 0x000000060e147981 */ /* 0x001ea2000c1e1b00 */
[----:B------:R-:W-:Y:S01]  /*0810*/  IADD3 R27, PT, PT, R2, R27, RZ ;  /* 0x0000001b021b7210 */ /* 0x000fe20007ffe0ff */
[----:B--2---:R-:W-:-:S04]  /*0820*/  DFMA R28, -R18, R20, R22 ;  /* 0x00000014121c722b */ /* 0x004fc80000000116 */
[----:B------:R-:W-:-:S03]  /*0830*/  IMAD.WIDE R22, R27, UR8, R12 ;  /* 0x000000081b167c25 */ /* 0x000fc6000f8e020c */
[----:B------:R-:W-:-:S04]  /*0840*/  LEA R26, P0, R22, UR10, 0x3 ;  /* 0x0000000a161a7c11 */ /* 0x000fc8000f8018ff */
[----:B------:R-:W-:Y:S01]  /*0850*/  LEA.HI.X R27, R22, UR11, R23, 0x3, P0 ;  /* 0x0000000b161b7c11 */ /* 0x000fe200080f1c17 */
[----:B------:R3:W-:Y:S02]  /*0860*/  STG.E.64 desc[UR6][R16.64+0x8], R28 ;  /* 0x0000081c10007986 */ /* 0x0007e4000c101b06 */
[----:B------:R-:W-:Y:S02]  /*0870*/  IMAD.WIDE R22, R5, 0x8, R26 ;  /* 0x0000000805167825 */ /* 0x000fe400078e021a */
[----:B------:R-:W2:Y:S04]  /*0880*/  LDG.E.64 R18, desc[UR6][R14.64] ;  /* 0x000000060e127981 */ /* 0x000ea8000c1e1b00 */
[----:B------:R-:W2:Y:S04]  /*0890*/  LDG.E.64 R26, desc[UR6][R26.64] ;  /* 0x000000061a1a7981 */ /* 0x000ea8000c1e1b00 */
[----:B------:R-:W2:Y:S01]  /*08a0*/  LDG.E.64 R20, desc[UR6][R22.64+0x8] ;  /* 0x0000080616147981 */ /* 0x000ea2000c1e1b00 */
[----:B------:R-:W-:-:S05]  /*08b0*/  IMAD R25, R2, 0x4, R25 ;  /* 0x0000000402197824 */ /* 0x000fca00078e0219 */
[----:B------:R-:W-:Y:S01]  /*08c0*/  ISETP.GE.AND P0, PT, R25, R0, PT ;  /* 0x000000001900720c */ /* 0x000fe20003f06270 */
[----:B--2---:R-:W-:-:S07]  /*08d0*/  DFMA R18, -R26, R18, R20 ;  /* 0x000000121a12722b */ /* 0x004fce0000000114 */
[----:B------:R3:W-:Y:S05]  /*08e0*/  STG.E.64 desc[UR6][R22.64+0x8], R18 ;  /* 0x0000081216007986 */ /* 0x0007ea000c101b06 */
[----:B------:R-:W-:Y:S05]  /*08f0*/  @!P0 BRA `(.L_x_702) ;  /* 0xfffffffc00548947 */ /* 0x000fea000383ffff */
.L_x_699:
[----:B------:R-:W-:Y:S05]  /*0900*/  BSYNC.RECONVERGENT B0 ;  /* 0x0000000000007941 */ /* 0x000fea0003800200 */
.L_x_698:
[----:B------:R-:W-:-:S04]  /*0910*/  IADD3 R5, PT, PT, R24, R5, RZ ;  /* 0x0000000518057210 */ /* 0x000fc80007ffe0ff */
[----:B------:R-:W-:-:S13]  /*0920*/  ISETP.GE.AND P0, PT, R5, R0, PT ;  /* 0x000000000500720c */ /* 0x000fda0003f06270 */
[----:B------:R-:W-:Y:S05]  /*0930*/  @!P0 BRA `(.L_x_703) ;  /* 0xfffffff800ac8947 */ /* 0x000fea000383ffff */
[----:B------:R-:W-:Y:S05]  /*0940*/  EXIT ;  /* 0x000000000000794d */ /* 0x000fea0003800000 */
.L_x_704:
        /* <DEDUP_REMOVED lines=11> */
.L_x_740:


//--------------------- .text._Z22compute_factors_kernelPKdPdiid --------------------------
	.section	.text._Z22compute_factors_kernelPKdPdiid,"ax",@progbits
	.align	128
        .global         _Z22compute_factors_kernelPKdPdiid
        .type           _Z22compute_factors_kernelPKdPdiid,@function
        .size           _Z22compute_factors_kernelPKdPdiid,(.L_x_730 - _Z22compute_factors_kernelPKdPdiid)
        .other          _Z22compute_factors_kernelPKdPdiid,@"STO_CUDA_ENTRY STV_DEFAULT"
_Z22compute_factors_kernelPKdPdiid:
.text._Z22compute_factors_kernelPKdPdiid:
[----:B------:R-:W-:Y:S01]  /*0000*/  LDC R1, c[0x0][0x37c] ;  /* 0x0000df00ff017b82 */ /* 0x000fe20000000800 */
[----:B------:R-:W0:Y:S07]  /*0010*/  S2R R5, SR_TID.X ;  /* 0x0000000000057919 */ /* 0x000e2e0000002100 */
[----:B------:R-:W1:Y:S08]  /*0020*/  LDC.64 R8, c[0x0][0x390] ;  /* 0x0000e400ff087b82 */ /* 0x000e700000000a00 */
[----:B------:R-:W0:Y:S08]  /*0030*/  S2UR UR4, SR_CTAID.X ;  /* 0x00000000000479c3 */ /* 0x000e300000002500 */
[----:B------:R-:W0:Y:S01]  /*0040*/  LDC R0, c[0x0][0x360] ;  /* 0x0000d800ff007b82 */ /* 0x000e220000000800 */
[----:B------:R-:W2:Y:S01]  /*0050*/  LDCU UR5, c[0x0][0x370] ;  /* 0x00006e00ff0577ac */ /* 0x000ea20008000800 */
[----:B-1----:R-:W-:-:S05]  /*0060*/  LOP3.LUT R3, RZ, R9, RZ, 0x33, !PT ;  /* 0x00000009ff037212 */ /* 0x002fca00078e33ff */
[----:B------:R-:W-:Y:S02]  /*0070*/  IMAD.IADD R2, R3, 0x1, R8 ;  /* 0x0000000103027824 */ /* 0x000fe400078e0208 */
[C---:B0-----:R-:W-:Y:S02]  /*0080*/  IMAD R4, R0.reuse, UR4, R5 ;  /* 0x0000000400047c24 */ /* 0x041fe4000f8e0205 */
[----:B--2---:R-:W-:-:S03]  /*0090*/  IMAD R3, R0, UR5, RZ ;  /* 0x0000000500037c24 */ /* 0x004fc6000f8e02ff */
[----:B------:R-:W-:-:S04]  /*00a0*/  ISETP.GE.AND P0, PT, R4, R2, PT ;  /* 0x000000020400720c */ /* 0x000fc80003f06270 */
[----:B------:R-:W-:-:S13]  /*00b0*/  ISETP.LT.OR P0, PT, R2, 0x1, P0 ;  /* 0x000000010200780c */ /* 0x000fda0000701670 */
[----:B------:R-:W-:Y:S05]  /*00c0*/  @P0 EXIT ;  /* 0x000000000000094d */ /* 0x000fea0003800000 */
[----:B------:R-:W0:Y:S01]  /*00d0*/  I2F.U32.RP R10, R3 ;  /* 0x00000003000a7306 */ /* 0x000e220000209000 */
[C---:B------:R-:W-:Y:S01]  /*00e0*/  IMAD.IADD R5, R3.reuse, 0x1, R4 ;  /* 0x0000000103057824 */ /* 0x040fe200078e0204 */
[----:B------:R-:W-:Y:S01]  /*00f0*/  ISETP.NE.U32.AND P2, PT, R3, RZ, PT ;  /* 0x000000ff0300720c */ /* 0x000fe20003f45070 */
[----:B------:R-:W-:Y:S01]  /*0100*/  IMAD.MOV R11, RZ, RZ, -R3 ;  /* 0x000000ffff0b7224 */ /* 0x000fe200078e0a03 */
[----:B------:R-:W1:Y:S01]  /*0110*/  LDCU.64 UR8, c[0x0][0x358] ;  /* 0x00006b00ff0877ac */ /* 0x000e620008000a00 */
[----:B------:R-:W-:Y:S01]  /*0120*/  BSSY.RECONVERGENT B0, `(.L_x_705) ;  /* 0x0000044000007945 */ /* 0x000fe20003800200 */
[----:B------:R-:W-:Y:S02]  /*0130*/  ISETP.GE.AND P0, PT, R5, R2, PT ;  /* 0x000000020500720c */ /* 0x000fe40003f06270 */
[----:B------:R-:W-:Y:S01]  /*0140*/  VIMNMX R0, PT, PT, R2, R5, !PT ;  /* 0x0000000502007248 */ /* 0x000fe20007fe0100 */
[----:B------:R-:W2:Y:S01]  /*0150*/  LDCU UR10, c[0x0][0x398] ;  /* 0x00007300ff0a77ac */ /* 0x000ea20008000800 */
[----:B------:R-:W-:-:S02]  /*0160*/  SEL R31, RZ, 0x1, P0 ;  /* 0x00000001ff1f7807 */ /* 0x000fc40000000000 */
[----:B------:R-:W-:Y:S01]  /*0170*/  SHF.R.S32.HI R25, RZ, 0x1f, R9 ;  /* 0x0000001fff197819 */ /* 0x000fe20000011409 */
[----:B------:R-:W3:Y:S01]  /*0180*/  LDCU UR6, c[0x0][0x39c] ;  /* 0x00007380ff0677ac */ /* 0x000ee20008000800 */
[----:B------:R-:W-:Y:S01]  /*0190*/  IADD3 R0, PT, PT, R0, -R5, -R31 ;  /* 0x8000000500007210 */ /* 0x000fe20007ffe81f */
[----:B0-----:R-:W0:Y:S02]  /*01a0*/  MUFU.RCP R10, R10 ;  /* 0x0000000a000a7308 */ /* 0x001e240000001000 */
[----:B0-----:R-:W-:-:S06]  /*01b0*/  VIADD R6, R10, 0xffffffe ;  /* 0x0ffffffe0a067836 */ /* 0x001fcc0000000000 */
[----:B------:R0:W4:Y:S02]  /*01c0*/  F2I.FTZ.U32.TRUNC.NTZ R7, R6 ;  /* 0x0000000600077305 */ /* 0x000124000021f000 */
[----:B0-----:R-:W-:Y:S02]  /*01d0*/  IMAD.MOV.U32 R6, RZ, RZ, RZ ;  /* 0x000000ffff067224 */ /* 0x001fe400078e00ff */
[----:B----4-:R-:W-:-:S04]  /*01e0*/  IMAD R11, R11, R7, RZ ;  /* 0x000000070b0b7224 */ /* 0x010fc800078e02ff */
[----:B------:R-:W-:-:S06]  /*01f0*/  IMAD.HI.U32 R7, R7, R11, R6 ;  /* 0x0000000b07077227 */ /* 0x000fcc00078e0006 */
[----:B------:R-:W-:-:S04]  /*0200*/  IMAD.HI.U32 R6, R7, R0, RZ ;  /* 0x0000000007067227 */ /* 0x000fc800078e00ff */
[----:B------:R-:W-:-:S04]  /*0210*/  IMAD.MOV R5, RZ, RZ, -R6 ;  /* 0x000000ffff057224 */ /* 0x000fc800078e0a06 */
[----:B------:R-:W-:Y:S02]  /*0220*/  IMAD R0, R3, R5, R0 ;  /* 0x0000000503007224 */ /* 0x000fe400078e0200 */
[----:B------:R-:W0:Y:S03]  /*0230*/  LDC R5, c[0x0][0x39c] ;  /* 0x0000e700ff057b82 */ /* 0x000e260000000800 */
[----:B------:R-:W-:-:S13]  /*0240*/  ISETP.GE.U32.AND P0, PT, R0, R3, PT ;  /* 0x000000030000720c */ /* 0x000fda0003f06070 */
[----:B------:R-:W-:Y:S02]  /*0250*/  @P0 IMAD.IADD R0, R0, 0x1, -R3 ;  /* 0x0000000100000824 */ /* 0x000fe400078e0a03 */
[----:B------:R-:W-:-:S03]  /*0260*/  @P0 VIADD R6, R6, 0x1 ;  /* 0x0000000106060836 */ /* 0x000fc60000000000 */
[----:B------:R-:W-:-:S13]  /*0270*/  ISETP.GE.U32.AND P1, PT, R0, R3, PT ;  /* 0x000000030000720c */ /* 0x000fda0003f26070 */
[----:B------:R-:W-:Y:S01]  /*0280*/  @P1 VIADD R6, R6, 0x1 ;  /* 0x0000000106061836 */ /* 0x000fe20000000000 */
[----:B------:R-:W-:-:S05]  /*0290*/  @!P2 LOP3.LUT R6, RZ, R3, RZ, 0x33, !PT ;  /* 0x00000003ff06a212 */ /* 0x000fca00078e33ff */
[----:B------:R-:W-:Y:S01]  /*02a0*/  IMAD.IADD R31, R31, 0x1, R6 ;  /* 0x000000011f1f7824 */ /* 0x000fe200078e0206 */
[----:B------:R-:W-:-:S04]  /*02b0*/  SHF.R.S32.HI R6, RZ, 0x1f, R8 ;  /* 0x0000001fff067819 */ /* 0x000fc80000011408 */
[----:B------:R-:W-:-:S04]  /*02c0*/  LOP3.LUT R0, R31, 0x3, RZ, 0xc0, !PT ;  /* 0x000000031f007812 */ /* 0x000fc800078ec0ff */
[----:B------:R-:W-:-:S13]  /*02d0*/  ISETP.NE.AND P0, PT, R0, 0x3, PT ;  /* 0x000000030000780c */ /* 0x000fda0003f05270 */
[----:B0123--:R-:W-:Y:S05]  /*02e0*/  @!P0 BRA `(.L_x_706) ;  /* 0x00000000009c8947 */ /* 0x00ffea0003800000 */
[----:B------:R-:W0:Y:S01]  /*02f0*/  LDCU.64 UR4, c[0x0][0x380] ;  /* 0x00007000ff0477ac */ /* 0x000e220008000a00 */
[----:B------:R-:W1:Y:S01]  /*0300*/  LDC.64 R22, c[0x0][0x398] ;  /* 0x0000e600ff167b82 */ /* 0x000e620000000a00 */
[-C--:B------:R-:W-:Y:S02]  /*0310*/  IMAD R0, R25, R8.reuse, RZ ;  /* 0x0000000819007224 */ /* 0x080fe400078e02ff */
[----:B------:R-:W-:Y:S02]  /*0320*/  IMAD.MOV.U32 R24, RZ, RZ, R9 ;  /* 0x000000ffff187224 */ /* 0x000fe400078e0009 */
[----:B------:R-:W-:Y:S02]  /*0330*/  IMAD R7, R6, R9, R0 ;  /* 0x0000000906077224 */ /* 0x000fe400078e0200 */
[----:B------:R-:W-:Y:S01]  /*0340*/  VIADD R0, R31, 0x1 ;  /* 0x000000011f007836 */ /* 0x000fe20000000000 */
[----:B------:R-:W2:Y:S01]  /*0350*/  LDC.64 R20, c[0x0][0x388] ;  /* 0x0000e200ff147b82 */ /* 0x000ea20000000a00 */
[----:B------:R-:W-:-:S03]  /*0360*/  IMAD.WIDE.U32 R10, R9, R8, R24 ;  /* 0x00000008090a7225 */ /* 0x000fc600078e0018 */
[----:B------:R-:W-:Y:S01]  /*0370*/  LOP3.LUT R0, R0, 0x3, RZ, 0xc0, !PT ;  /* 0x0000000300007812 */ /* 0x000fe200078ec0ff */
[----:B------:R-:W-:Y:S01]  /*0380*/  IMAD.IADD R7, R11, 0x1, R7 ;  /* 0x000000010b077824 */ /* 0x000fe200078e0207 */
[----:B0-----:R-:W-:-:S03]  /*0390*/  LEA R18, P0, R10, UR4, 0x3 ;  /* 0x000000040a127c11 */ /* 0x001fc6000f8018ff */
[----:B------:R-:W-:Y:S01]  /*03a0*/  IMAD.MOV R32, RZ, RZ, -R0 ;  /* 0x000000ffff207224 */ /* 0x000fe200078e0a00 */
[----:B------:R-:W-:-:S09]  /*03b0*/  LEA.HI.X R19, R10, UR5, R7, 0x3, P0 ;  /* 0x000000050a137c11 */ /* 0x000fd200080f1c07 */
.L_x_709:
[----:B------:R-:W-:-:S06]  /*03c0*/  IMAD.WIDE R12, R4, 0x8, R18 ;  /* 0x00000008040c7825 */ /* 0x000fcc00078e0212 */
[----:B------:R-:W3:Y:S01]  /*03d0*/  LDG.E.64 R12, desc[UR8][R12.64+0x8] ;  /* 0x000008080c0c7981 */ /* 0x000ee2000c1e1b00 */
[----:B------:R-:W1:Y:S01]  /*03e0*/  MUFU.RCP64H R9, UR6 ;  /* 0x0000000600097d08 */ /* 0x000e620008001800 */
[----:B------:R-:W-:Y:S01]  /*03f0*/  IMAD.MOV.U32 R8, RZ, RZ, 0x1 ;  /* 0x00000001ff087424 */ /* 0x000fe200078e00ff */
[----:B------:R-:W-:Y:S01]  /*0400*/  BSSY.RECONVERGENT B1, `(.L_x_707) ;  /* 0x0000012000017945 */ /* 0x000fe20003800200 */
[----:B------:R-:W-:Y:S02]  /*0410*/  VIADD R32, R32, 0x1 ;  /* 0x0000000120207836 */ /* 0x000fe40000000000 */
[----:B0-2---:R-:W-:-:S03]  /*0420*/  IMAD.WIDE R16, R4, 0x8, R20 ;  /* 0x0000000804107825 */ /* 0x005fc600078e0214 */
[----:B------:R-:W-:Y:S01]  /*0430*/  ISETP.NE.AND P1, PT, R32, RZ, PT ;  /* 0x000000ff2000720c */ /* 0x000fe20003f25270 */
[----:B-1----:R-:W-:-:S08]  /*0440*/  DFMA R10, R8, -R22, 1 ;  /* 0x3ff00000080a742b */ /* 0x002fd00000000816 */
[----:B------:R-:W-:-:S08]  /*0450*/  DFMA R10, R10, R10, R10 ;  /* 0x0000000a0a0a722b */ /* 0x000fd0000000000a */
[----:B------:R-:W-:-:S08]  /*0460*/  DFMA R10, R8, R10, R8 ;  /* 0x0000000a080a722b */ /* 0x000fd00000000008 */
[----:B------:R-:W-:-:S08]  /*0470*/  DFMA R8, R10, -R22, 1 ;  /* 0x3ff000000a08742b */ /* 0x000fd00000000816 */
[----:B------:R-:W-:-:S08]  /*0480*/  DFMA R8, R10, R8, R10 ;  /* 0x000000080a08722b */ /* 0x000fd0000000000a */
[----:B---3--:R-:W-:Y:S01]  /*0490*/  DMUL R34, R12, R8 ;  /* 0x000000080c227228 */ /* 0x008fe20000000000 */
[----:B------:R-:W-:-:S07]  /*04a0*/  FSETP.GEU.AND P2, PT, |R13|, 6.5827683646048100446e-37, PT ;  /* 0x036000000d00780b */ /* 0x000fce0003f4e200 */
[----:B------:R-:W-:-:S08]  /*04b0*/  DFMA R10, R34, -R22, R12 ;  /* 0x80000016220a722b */ /* 0x000fd0000000000c */
[----:B------:R-:W-:-:S10]  /*04c0*/  DFMA R34, R8, R10, R34 ;  /* 0x0000000a0822722b */ /* 0x000fd40000000022 */
[----:B------:R-:W-:-:S05]  /*04d0*/  FFMA R0, RZ, UR6, R35 ;  /* 0x00000006ff007c23 */ /* 0x000fca0008000023 */
[----:B------:R-:W-:-:S13]  /*04e0*/  FSETP.GT.AND P0, PT, |R0|, 1.469367938527859385e-39, PT ;  /* 0x001000000000780b */ /* 0x000fda0003f04200 */
[----:B------:R-:W-:Y:S05]  /*04f0*/  @P0 BRA P2, `(.L_x_708) ;  /* 0x0000000000080947 */ /* 0x000fea0001000000 */
[----:B------:R-:W-:-:S07]  /*0500*/  MOV R0, 0x520 ;  /* 0x0000052000007802 */ /* 0x000fce0000000f00 */
[----:B------:R-:W-:Y:S05]  /*0510*/  CALL.REL.NOINC `($__internal_0_$__cuda_sm20_div_rn_f64_full) ;  /* 0x0000000800007944 */ /* 0x000fea0003c00000 */
.L_x_708:
[----:B------:R-:W-:Y:S05]  /*0520*/  BSYNC.RECONVERGENT B1 ;  /* 0x0000000000017941 */ /* 0x000fea0003800200 */
.L_x_707:
[----:B------:R0:W-:Y:S01]  /*0530*/  STG.E.64 desc[UR8][R16.64], R34 ;  /* 0x0000002210007986 */ /* 0x0001e2000c101b08 */
[----:B------:R-:W-:Y:S01]  /*0540*/  IMAD.IADD R4, R3, 0x1, R4 ;  /* 0x0000000103047824 */ /* 0x000fe200078e0204 */
[----:B------:R-:W-:Y:S06]  /*0550*/  @P1 BRA `(.L_x_709) ;  /* 0xfffffffc00981947 */ /* 0x000fec000383ffff */
.L_x_706:
[----:B------:R-:W-:Y:S05]  /*0560*/  BSYNC.RECONVERGENT B0 ;  /* 0x0000000000007941 */ /* 0x000fea0003800200 */
.L_x_705:
[----:B------:R-:W-:-:S13]  /*0570*/  ISETP.GE.U32.AND P0, PT, R31, 0x3, PT ;  /* 0x000000031f00780c */ /* 0x000fda0003f06070 */
[----:B------:R-:W-:Y:S05]  /*0580*/  @!P0 EXIT ;  /* 0x000000000000894d */ /* 0x000fea0003800000 */
[----:B------:R-:W1:Y:S01]  /*0590*/  LDCU.64 UR6, c[0x0][0x390] ;  /* 0x00007200ff0677ac */ /* 0x000e620008000a00 */
[----:B------:R-:W2:Y:S01]  /*05a0*/  LDC R21, c[0x0][0x394] ;  /* 0x0000e500ff157b82 */ /* 0x000ea20000000800 */
[----:B------:R-:W3:Y:S01]  /*05b0*/  LDCU UR11, c[0x0][0x39c] ;  /* 0x00007380ff0b77ac */ /* 0x000ee20008000800 */
[----:B------:R-:W4:Y:S06]  /*05c0*/  LDCU.64 UR12, c[0x0][0x380] ;  /* 0x00007000ff0c77ac */ /* 0x000f2c0008000a00 */
[----:B0-----:R-:W0:Y:S08]  /*05d0*/  LDC.64 R16, c[0x0][0x398] ;  /* 0x0000e600ff107b82 */ /* 0x001e300000000a00 */
[----:B------:R-:W0:Y:S01]  /*05e0*/  LDC.64 R18, c[0x0][0x388] ;  /* 0x0000e200ff127b82 */ /* 0x000e220000000a00 */
[----:B-1----:R-:W-:Y:S01]  /*05f0*/  IMAD R7, R25, UR6, RZ ;  /* 0x0000000619077c24 */ /* 0x002fe2000f8e02ff */
[----:B------:R-:W-:-:S03]  /*0600*/  UIMAD.WIDE.U32 UR4, UR7, UR6, URZ ;  /* 0x00000006070472a5 */ /* 0x000fc6000f8e00ff */
[----:B------:R-:W-:-:S04]  /*0610*/  IMAD R7, R6, UR7, R7 ;  /* 0x0000000706077c24 */ /* 0x000fc8000f8e0207 */
[----:B---34-:R-:W-:-:S07]  /*0620*/  VIADD R23, R7, UR5 ;  /* 0x0000000507177c36 */ /* 0x018fce0008000000 */
.L_x_718:
[--C-:B------:R-:W-:Y:S02]  /*0630*/  SHF.R.S32.HI R0, RZ, 0x1f, R4.reuse ;  /* 0x0000001fff007819 */ /* 0x100fe40000011404 */
[----:B--2---:R-:W-:-:S04]  /*0640*/  IADD3 R6, P0, P1, R21, UR4, R4 ;  /* 0x0000000415067c10 */ /* 0x004fc8000f91e004 */
[----:B------:R-:W-:Y:S02]  /*0650*/  IADD3.X R7, PT, PT, R23, R25, R0, P0, P1 ;  /* 0x0000001917077210 */ /* 0x000fe400007e2400 */
[----:B------:R-:W-:-:S04]  /*0660*/  LEA R12, P0, R6, UR12, 0x3 ;  /* 0x0000000c060c7c11 */ /* 0x000fc8000f8018ff */
[----:B------:R-:W-:-:S06]  /*0670*/  LEA.HI.X R13, R6, UR13, R7, 0x3, P0 ;  /* 0x0000000d060d7c11 */ /* 0x000fcc00080f1c07 */
[----:B------:R-:W2:Y:S01]  /*0680*/  LDG.E.64 R12, desc[UR8][R12.64+0x8] ;  /* 0x000008080c0c7981 */ /* 0x000ea2000c1e1b00 */
[----:B------:R-:W0:Y:S01]  /*0690*/  MUFU.RCP64H R7, UR11 ;  /* 0x0000000b00077d08 */ /* 0x000e220008001800 */
[----:B------:R-:W-:Y:S01]  /*06a0*/  IMAD.MOV.U32 R6, RZ, RZ, 0x1 ;  /* 0x00000001ff067424 */ /* 0x000fe200078e00ff */
[----:B------:R-:W-:Y:S05]  /*06b0*/  BSSY.RECONVERGENT B0, `(.L_x_710) ;  /* 0x000000f000007945 */ /* 0x000fea0003800200 */
[----:B0-----:R-:W-:-:S08]  /*06c0*/  DFMA R8, R6, -R16, 1 ;  /* 0x3ff000000608742b */ /* 0x001fd00000000810 */
[----:B------:R-:W-:-:S08]  /*06d0*/  DFMA R8, R8, R8, R8 ;  /* 0x000000080808722b */ /* 0x000fd00000000008 */
[----:B------:R-:W-:-:S08]  /*06e0*/  DFMA R8, R6, R8, R6 ;  /* 0x000000080608722b */ /* 0x000fd00000000006 */
[----:B------:R-:W-:-:S08]  /*06f0*/  DFMA R6, R8, -R16, 1 ;  /* 0x3ff000000806742b */ /* 0x000fd00000000810 */
[----:B------:R-:W-:-:S08]  /*0700*/  DFMA R8, R8, R6, R8 ;  /* 0x000000060808722b */ /* 0x000fd00000000008 */
[----:B--2---:R-:W-:Y:S01]  /*0710*/  DMUL R34, R8, R12 ;  /* 0x0000000c08227228 */ /* 0x004fe20000000000 */
        /* <DEDUP_REMOVED lines=8> */
.L_x_711:
[----:B------:R-:W-:Y:S05]  /*07a0*/  BSYNC.RECONVERGENT B0 ;  /* 0x0000000000007941 */ /* 0x000fea0003800200 */
.L_x_710:
[----:B------:R-:W-:Y:S02]  /*07b0*/  IMAD.IADD R6, R3, 0x1, R4 ;  /* 0x0000000103067824 */ /* 0x000fe400078e0204 */
[----:B------:R-:W-:-:S03]  /*07c0*/  IMAD.WIDE R32, R4, 0x8, R18 ;  /* 0x0000000804207825 */ /* 0x000fc600078e0212 */
[--C-:B------:R-:W-:Y:S02]  /*07d0*/  SHF.R.S32.HI R0, RZ, 0x1f, R6.reuse ;  /* 0x0000001fff007819 */ /* 0x100fe40000011406 */
[----:B------:R-:W-:Y:S01]  /*07e0*/  IADD3 R7, P0, P1, R21, UR4, R6 ;  /* 0x0000000415077c10 */ /* 0x000fe2000f91e006 */
[----:B------:R0:W-:Y:S03]  /*07f0*/  STG.E.64 desc[UR8][R32.64], R34 ;  /* 0x0000002220007986 */ /* 0x0001e6000c101b08 */
[----:B------:R-:W-:Y:S02]  /*0800*/  IADD3.X R0, PT, PT, R23, R25, R0, P0, P1 ;  /* 0x0000001917007210 */ /* 0x000fe400007e2400 */
[----:B------:R-:W-:-:S04]  /*0810*/  LEA R12, P0, R7, UR12, 0x3 ;  /* 0x0000000c070c7c11 */ /* 0x000fc8000f8018ff */
[----:B------:R-:W-:-:S06]  /*0820*/  LEA.HI.X R13, R7, UR13, R0, 0x3, P0 ;  /* 0x0000000d070d7c11 */ /* 0x000fcc00080f1c00 */
[----:B------:R-:W2:Y:S01]  /*0830*/  LDG.E.64 R12, desc[UR8][R12.64+0x8] ;  /* 0x000008080c0c7981 */ /* 0x000ea2000c1e1b00 */
[----:B------:R-:W1:Y:S01]  /*0840*/  MUFU.RCP64H R9, UR11 ;  /* 0x0000000b00097d08 */ /* 0x000e620008001800 */
[----:B------:R-:W-:Y:S01]  /*0850*/  IMAD.MOV.U32 R8, RZ, RZ, 0x1 ;  /* 0x00000001ff087424 */ /* 0x000fe200078e00ff */
[----:B------:R-:W-:Y:S05]  /*0860*/  BSSY.RECONVERGENT B0, `(.L_x_712) ;  /* 0x000000f000007945 */ /* 0x000fea0003800200 */
[----:B-1----:R-:W-:-:S08]  /*0870*/  DFMA R10, R8, -R16, 1 ;  /* 0x3ff00000080a742b */ /* 0x002fd00000000810 */
[----:B------:R-:W-:-:S08]  /*0880*/  DFMA R10, R10, R10, R10 ;  /* 0x0000000a0a0a722b */ /* 0x000fd0000000000a */
[----:B------:R-:W-:-:S08]  /*0890*/  DFMA R10, R8, R10, R8 ;  /* 0x0000000a080a722b */ /* 0x000fd00000000008 */
[----:B------:R-:W-:-:S08]  /*08a0*/  DFMA R8, R10, -R16, 1 ;  /* 0x3ff000000a08742b */ /* 0x000fd00000000810 */
[----:B------:R-:W-:-:S08]  /*08b0*/  DFMA R14, R10, R8, R10 ;  /* 0x000000080a0e722b */ /* 0x000fd0000000000a */
[----:B--2---:R-:W-:Y:S01]  /*08c0*/  DMUL R8, R14, R12 ;  /* 0x0000000c0e087228 */ /* 0x004fe20000000000 */
[----:B------:R-:W-:-:S07]  /*08d0*/  FSETP.GEU.AND P1, PT, |R13|, 6.5827683646048100446e-37, PT ;  /* 0x036000000d00780b */ /* 0x000fce0003f2e200 */
[----:B------:R-:W-:-:S08]  /*08e0*/  DFMA R10, R8, -R16, R12 ;  /* 0x80000010080a722b */ /* 0x000fd0000000000c */
[----:B0-----:R-:W-:-:S10]  /*08f0*/  DFMA R34, R14, R10, R8 ;  /* 0x0000000a0e22722b */ /* 0x001fd40000000008 */
[----:B------:R-:W-:-:S05]  /*0900*/  FFMA R0, RZ, UR11, R35 ;  /* 0x0000000bff007c23 */ /* 0x000fca0008000023 */
[----:B------:R-:W-:-:S13]  /*0910*/  FSETP.GT.AND P0, PT, |R0|, 1.469367938527859385e-39, PT ;  /* 0x001000000000780b */ /* 0x000fda0003f04200 */
[----:B------:R-:W-:Y:S05]  /*0920*/  @P0 BRA P1, `(.L_x_713) ;  /* 0x0000000000080947 */ /* 0x000fea0000800000 */
[----:B------:R-:W-:-:S07]  /*0930*/  MOV R0, 0x950 ;  /* 0x0000095000007802 */ /* 0x000fce0000000f00 */
[----:B------:R-:W-:Y:S05]  /*0940*/  CALL.REL.NOINC `($__internal_0_$__cuda_sm20_div_rn_f64_full) ;  /* 0x0000000000f47944 */ /* 0x000fea0003c00000 */
.L_x_713:
[----:B------:R-:W-:Y:S05]  /*0950*/  BSYNC.RECONVERGENT B0 ;  /* 0x0000000000007941 */ /* 0x000fea0003800200 */
.L_x_712:
[C---:B------:R-:W-:Y:S02]  /*0960*/  IMAD.IADD R6, R3.reuse, 0x1, R6 ;  /* 0x0000000103067824 */ /* 0x040fe400078e0206 */
        /* <DEDUP_REMOVED lines=25> */
.L_x_715:
[----:B------:R-:W-:Y:S05]  /*0b00*/  BSYNC.RECONVERGENT B0 ;  /* 0x0000000000007941 */ /* 0x000fea0003800200 */
.L_x_714:
        /* <DEDUP_REMOVED lines=26> */
.L_x_717:
[----:B------:R-:W-:Y:S05]  /*0cb0*/  BSYNC.RECONVERGENT B0 ;  /* 0x0000000000007941 */ /* 0x000fea0003800200 */
.L_x_716:
[----:B------:R-:W-:-:S04]  /*0cc0*/  IMAD.WIDE R32, R3, 0x8, R32 ;  /* 0x0000000803207825 */ /* 0x000fc800078e0220 */
[----:B------:R-:W-:Y:S01]  /*0cd0*/  IMAD.IADD R4, R3, 0x1, R4 ;  /* 0x0000000103047824 */ /* 0x000fe200078e0204 */
[----:B------:R1:W-:Y:S04]  /*0ce0*/  STG.E.64 desc[UR8][R32.64], R34 ;  /* 0x0000002220007986 */ /* 0x0003e8000c101b08 */
[----:B------:R-:W-:-:S13]  /*0cf0*/  ISETP.GE.AND P0, PT, R4, R2, PT ;  /* 0x000000020400720c */ /* 0x000fda0003f06270 */
[----:B-1----:R-:W-:Y:S05]  /*0d00*/  @!P0 BRA `(.L_x_718) ;  /* 0xfffffff800488947 */ /* 0x002fea000383ffff */
[----:B------:R-:W-:Y:S05]  /*0d10*/  EXIT ;  /* 0x000000000000794d */ /* 0x000fea0003800000 */
        .weak           $__internal_0_$__cuda_sm20_div_rn_f64_full
        .type           $__internal_0_$__cuda_sm20_div_rn_f64_full,@function
        .size           $__internal_0_$__cuda_sm20_div_rn_f64_full,(.L_x_730 - $__internal_0_$__cuda_sm20_div_rn_f64_full)
$__internal_0_$__cuda_sm20_div_rn_f64_full:
[C---:B------:R-:W-:Y:S01]  /*0d20*/  FSETP.GEU.AND P0, PT, |R5|.reuse, 1.469367938527859385e-39, PT ;  /* 0x001000000500780b */ /* 0x040fe20003f0e200 */
[----:B------:R-:W-:Y:S01]  /*0d30*/  IMAD.U32 R8, RZ, RZ, UR10 ;  /* 0x0000000aff087e24 */ /* 0x000fe2000f8e00ff */
[----:B------:R-:W-:Y:S01]  /*0d40*/  LOP3.LUT R7, R5, 0x800fffff, RZ, 0xc0, !PT ;  /* 0x800fffff05077812 */ /* 0x000fe200078ec0ff */
[----:B------:R-:W-:Y:S01]  /*0d50*/  IMAD.MOV.U32 R9, RZ, RZ, R5 ;  /* 0x000000ffff097224 */ /* 0x000fe200078e0005 */
[----:B------:R-:W-:Y:S01]  /*0d60*/  FSETP.GEU.AND P3, PT, |R13|, 1.469367938527859385e-39, PT ;  /* 0x001000000d00780b */ /* 0x000fe20003f6e200 */
[----:B------:R-:W-:Y:S01]  /*0d70*/  IMAD.U32 R14, RZ, RZ, UR10 ;  /* 0x0000000aff0e7e24 */ /* 0x000fe2000f8e00ff */
[----:B------:R-:W-:Y:S01]  /*0d80*/  LOP3.LUT R15, R7, 0x3ff00000, RZ, 0xfc, !PT ;  /* 0x3ff00000070f7812 */ /* 0x000fe200078efcff */
[----:B------:R-:W-:Y:S01]  /*0d90*/  IMAD.MOV.U32 R34, RZ, RZ, 0x1 ;  /* 0x00000001ff227424 */ /* 0x000fe200078e00ff */
[----:B------:R-:W-:Y:S01]  /*0da0*/  LOP3.LUT R30, R5, 0x7ff00000, RZ, 0xc0, !PT ;  /* 0x7ff00000051e7812 */ /* 0x000fe200078ec0ff */
[----:B------:R-:W-:Y:S04]  /*0db0*/  BSSY.RECONVERGENT B2, `(.L_x_719) ;  /* 0x0000052000027945 */ /* 0x000fe80003800200 */
[----:B------:R-:W-:Y:S01]  /*0dc0*/  @!P0 DMUL R14, R8, 8.98846567431157953865e+307 ;  /* 0x7fe00000080e8828 */ /* 0x000fe20000000000 */
[----:B------:R-:W-:-:S03]  /*0dd0*/  LOP3.LUT R8, R13, 0x7ff00000, RZ, 0xc0, !PT ;  /* 0x7ff000000d087812 */ /* 0x000fc600078ec0ff */
[----:B------:R-:W-:Y:S01]  /*0de0*/  @!P3 LOP3.LUT R7, R9, 0x7ff00000, RZ, 0xc0, !PT ;  /* 0x7ff000000907b812 */ /* 0x000fe200078ec0ff */
[----:B------:R-:W-:Y:S01]  /*0df0*/  @!P3 IMAD.MOV.U32 R28, RZ, RZ, RZ ;  /* 0x000000ffff1cb224 */ /* 0x000fe200078e00ff */
[----:B------:R-:W0:Y:S01]  /*0e00*/  MUFU.RCP64H R35, R15 ;  /* 0x0000000f00237308 */ /* 0x000e220000001800 */
[C---:B------:R-:W-:Y:S02]  /*0e10*/  ISETP.GE.U32.AND P2, PT, R8.reuse, R30, PT ;  /* 0x0000001e0800720c */ /* 0x040fe40003f46070 */
[----:B------:R-:W-:Y:S01]  /*0e20*/  @!P3 ISETP.GE.U32.AND P4, PT, R8, R7, PT ;  /* 0x000000070800b20c */ /* 0x000fe20003f86070 */
[----:B------:R-:W-:Y:S01]  /*0e30*/  IMAD.MOV.U32 R7, RZ, RZ, 0x1ca00000 ;  /* 0x1ca00000ff077424 */ /* 0x000fe200078e00ff */
[----:B------:R-:W-:-:S04]  /*0e40*/  @!P0 LOP3.LUT R30, R15, 0x7ff00000, RZ, 0xc0, !PT ;  /* 0x7ff000000f1e8812 */ /* 0x000fc800078ec0ff */
[----:B------:R-:W-:-:S04]  /*0e50*/  @!P3 SEL R9, R7, 0x63400000, !P4 ;  /* 0x634000000709b807 */ /* 0x000fc80006000000 */
[----:B------:R-:W-:Y:S01]  /*0e60*/  @!P3 LOP3.LUT R9, R9, 0x80000000, R13, 0xf8, !PT ;  /* 0x800000000909b812 */ /* 0x000fe200078ef80d */
[----:B0-----:R-:W-:-:S03]  /*0e70*/  DFMA R10, R34, -R14, 1 ;  /* 0x3ff00000220a742b */ /* 0x001fc6000000080e */
[----:B------:R-:W-:Y:S01]  /*0e80*/  @!P3 LOP3.LUT R29, R9, 0x100000, RZ, 0xfc, !PT ;  /* 0x00100000091db812 */ /* 0x000fe200078efcff */
[----:B------:R-:W-:-:S04]  /*0e90*/  IMAD.MOV.U32 R9, RZ, RZ, R8 ;  /* 0x000000ffff097224 */ /* 0x000fc800078e0008 */
[----:B------:R-:W-:-:S08]  /*0ea0*/  DFMA R10, R10, R10, R10 ;  /* 0x0000000a0a0a722b */ /* 0x000fd0000000000a */
[----:B------:R-:W-:Y:S01]  /*0eb0*/  DFMA R34, R34, R10, R34 ;  /* 0x0000000a2222722b */ /* 0x000fe20000000022 */
[----:B------:R-:W-:Y:S01]  /*0ec0*/  SEL R11, R7, 0x63400000, !P2 ;  /* 0x63400000070b7807 */ /* 0x000fe20005000000 */
[----:B------:R-:W-:-:S03]  /*0ed0*/  IMAD.MOV.U32 R10, RZ, RZ, R12 ;  /* 0x000000ffff0a7224 */ /* 0x000fc600078e000c */
[----:B------:R-:W-:-:S03]  /*0ee0*/  LOP3.LUT R11, R11, 0x800fffff, R13, 0xf8, !PT ;  /* 0x800fffff0b0b7812 */ /* 0x000fc600078ef80d */
[----:B------:R-:W-:-:S03]  /*0ef0*/  DFMA R26, R34, -R14, 1 ;  /* 0x3ff00000221a742b */ /* 0x000fc6000000080e */
[----:B------:R-:W-:-:S05]  /*0f00*/  @!P3 DFMA R10, R10, 2, -R28 ;  /* 0x400000000a0ab82b */ /* 0x000fca000000081c */
[----:B------:R-:W-:-:S05]  /*0f10*/  DFMA R34, R34, R26, R34 ;  /* 0x0000001a2222722b */ /* 0x000fca0000000022 */
[----:B------:R-:W-:-:S03]  /*0f20*/  @!P3 LOP3.LUT R9, R11, 0x7ff00000, RZ, 0xc0, !PT ;  /* 0x7ff000000b09b812 */ /* 0x000fc600078ec0ff */
[----:B------:R-:W-:Y:S02]  /*0f30*/  DMUL R28, R34, R10 ;  /* 0x0000000a221c7228 */ /* 0x000fe40000000000 */
[----:B------:R-:W-:-:S05]  /*0f40*/  VIADD R26, R9, 0xffffffff ;  /* 0xffffffff091a7836 */ /* 0x000fca0000000000 */
[----:B------:R-:W-:Y:S01]  /*0f50*/  ISETP.GT.U32.AND P0, PT, R26, 0x7feffffe, PT ;  /* 0x7feffffe1a00780c */ /* 0x000fe20003f04070 */
[----:B------:R-:W-:Y:S01]  /*0f60*/  VIADD R26, R30, 0xffffffff ;  /* 0xffffffff1e1a7836 */ /* 0x000fe20000000000 */
[----:B------:R-:W-:-:S04]  /*0f70*/  DFMA R36, R28, -R14, R10 ;  /* 0x8000000e1c24722b */ /* 0x000fc8000000000a */
[----:B------:R-:W-:-:S04]  /*0f80*/  ISETP.GT.U32.OR P0, PT, R26, 0x7feffffe, P0 ;  /* 0x7feffffe1a00780c */ /* 0x000fc80000704470 */
[----:B------:R-:W-:Y:S01]  /*0f90*/  DFMA R26, R34, R36, R28 ;  /* 0x00000024221a722b */ /* 0x000fe2000000001c */
[----:B------:R-:W-:Y:S02]  /*0fa0*/  IMAD.U32 R28, RZ, RZ, UR10 ;  /* 0x0000000aff1c7e24 */ /* 0x000fe4000f8e00ff */
[----:B------:R-:W-:-:S06]  /*0fb0*/  IMAD.MOV.U32 R29, RZ, RZ, R5 ;  /* 0x000000ffff1d7224 */ /* 0x000fcc00078e0005 */
[----:B------:R-:W-:Y:S05]  /*0fc0*/  @P0 BRA `(.L_x_720) ;  /* 0x00000000006c0947 */ /* 0x000fea0003800000 */
[----:B------:R-:W-:-:S04]  /*0fd0*/  LOP3.LUT R9, R29, 0x7ff00000, RZ, 0xc0, !PT ;  /* 0x7ff000001d097812 */ /* 0x000fc800078ec0ff */
[CC--:B------:R-:W-:Y:S02]  /*0fe0*/  VIADDMNMX R12, R8.reuse, -R9.reuse, 0xb9600000, !PT ;  /* 0xb9600000080c7446 */ /* 0x0c0fe40007800909 */
[----:B------:R-:W-:Y:S01]  /*0ff0*/  ISETP.GE.U32.AND P0, PT, R8, R9, PT ;  /* 0x000000090800720c */ /* 0x000fe20003f06070 */
[----:B------:R-:W-:Y:S01]  /*1000*/  IMAD.MOV.U32 R8, RZ, RZ, RZ ;  /* 0x000000ffff087224 */ /* 0x000fe200078e00ff */
[----:B------:R-:W-:Y:S02]  /*1010*/  VIMNMX R12, PT, PT, R12, 0x46a00000, PT ;  /* 0x46a000000c0c7848 */ /* 0x000fe40003fe0100 */
[----:B------:R-:W-:-:S05]  /*1020*/  SEL R7, R7, 0x63400000, !P0 ;  /* 0x6340000007077807 */ /* 0x000fca0004000000 */
[----:B------:R-:W-:-:S04]  /*1030*/  IMAD.IADD R7, R12, 0x1, -R7 ;  /* 0x000000010c077824 */ /* 0x000fc800078e0a07 */
[----:B------:R-:W-:-:S06]  /*1040*/  VIADD R9, R7, 0x7fe00000 ;  /* 0x7fe0000007097836 */ /* 0x000fcc0000000000 */
[----:B------:R-:W-:-:S10]  /*1050*/  DMUL R34, R26, R8 ;  /* 0x000000081a227228 */ /* 0x000fd40000000000 */
[----:B------:R-:W-:-:S13]  /*1060*/  FSETP.GTU.AND P0, PT, |R35|, 1.469367938527859385e-39, PT ;  /* 0x001000002300780b */ /* 0x000fda0003f0c200 */
[----:B------:R-:W-:Y:S05]  /*1070*/  @P0 BRA `(.L_x_721) ;  /* 0x0000000000940947 */ /* 0x000fea0003800000 */
[----:B------:R-:W-:Y:S01]  /*1080*/  DFMA R10, R26, -R14, R10 ;  /* 0x8000000e1a0a722b */ /* 0x000fe2000000000a */
[----:B------:R-:W-:-:S09]  /*1090*/  IMAD.MOV.U32 R12, RZ, RZ, RZ ;  /* 0x000000ffff0c7224 */ /* 0x000fd200078e00ff */
[C---:B------:R-:W-:Y:S02]  /*10a0*/  FSETP.NEU.AND P0, PT, R11.reuse, RZ, PT ;  /* 0x000000ff0b00720b */ /* 0x040fe40003f0d000 */
[----:B------:R-:W-:-:S04]  /*10b0*/  LOP3.LUT R8, R11, 0x80000000, R29, 0x48, !PT ;  /* 0x800000000b087812 */ /* 0x000fc800078e481d */
[----:B------:R-:W-:-:S07]  /*10c0*/  LOP3.LUT R13, R8, R9, RZ, 0xfc, !PT ;  /* 0x00000009080d7212 */ /* 0x000fce00078efcff */
[----:B------:R-:W-:Y:S05]  /*10d0*/  @!P0 BRA `(.L_x_721) ;  /* 0x00000000007c8947 */ /* 0x000fea0003800000 */
[----:B------:R-:W-:Y:S01]  /*10e0*/  IMAD.MOV R11, RZ, RZ, -R7 ;  /* 0x000000ffff0b7224 */ /* 0x000fe200078e0a07 */
[----:B------:R-:W-:Y:S01]  /*10f0*/  IADD3 R7, PT, PT, -R7, -0x43300000, RZ ;  /* 0xbcd0000007077810 */ /* 0x000fe20007ffe1ff */
[----:B------:R-:W-:-:S06]  /*1100*/  IMAD.MOV.U32 R10, RZ, RZ, RZ ;  /* 0x000000ffff0a7224 */ /* 0x000fcc00078e00ff */
[----:B------:R-:W-:Y:S02]  /*1110*/  DFMA R10, R34, -R10, R26 ;  /* 0x8000000a220a722b */ /* 0x000fe4000000001a */
[----:B------:R-:W-:-:S08]  /*1120*/  DMUL.RP R26, R26, R12 ;  /* 0x0000000c1a1a7228 */ /* 0x000fd00000008000 */
[----:B------:R-:W-:Y:S02]  /*1130*/  FSETP.NEU.AND P0, PT, |R11|, R7, PT ;  /* 0x000000070b00720b */ /* 0x000fe40003f0d200 */
[----:B------:R-:W-:Y:S02]  /*1140*/  LOP3.LUT R7, R27, R8, RZ, 0x3c, !PT ;  /* 0x000000081b077212 */ /* 0x000fe400078e3cff */
[----:B------:R-:W-:Y:S02]  /*1150*/  FSEL R34, R26, R34, !P0 ;  /* 0x000000221a227208 */ /* 0x000fe40004000000 */
[----:B------:R-:W-:Y:S01]  /*1160*/  FSEL R35, R7, R35, !P0 ;  /* 0x0000002307237208 */ /* 0x000fe20004000000 */
[----:B------:R-:W-:Y:S06]  /*1170*/  BRA `(.L_x_721) ;  /* 0x0000000000547947 */ /* 0x000fec0003800000 */
.L_x_720:
[----:B------:R-:W-:-:S14]  /*1180*/  DSETP.NAN.AND P0, PT, R12, R12, PT ;  /* 0x0000000c0c00722a */ /* 0x000fdc0003f08000 */
[----:B------:R-:W-:Y:S05]  /*1190*/  @P0 BRA `(.L_x_722) ;  /* 0x0000000000440947 */ /* 0x000fea0003800000 */
[----:B------:R-:W-:-:S14]  /*11a0*/  DSETP.NAN.AND P0, PT, R28, R28, PT ;  /* 0x0000001c1c00722a */ /* 0x000fdc0003f08000 */
[----:B------:R-:W-:Y:S05]  /*11b0*/  @P0 BRA `(.L_x_723) ;  /* 0x0000000000300947 */ /* 0x000fea0003800000 */
[----:B------:R-:W-:Y:S01]  /*11c0*/  ISETP.NE.AND P0, PT, R9, R30, PT ;  /* 0x0000001e0900720c */ /* 0x000fe20003f05270 */
[----:B------:R-:W-:Y:S02]  /*11d0*/  IMAD.MOV.U32 R34, RZ, RZ, 0x0 ;  /* 0x00000000ff227424 */ /* 0x000fe400078e00ff */
[----:B------:R-:W-:-:S10]  /*11e0*/  IMAD.MOV.U32 R35, RZ, RZ, -0x80000 ;  /* 0xfff80000ff237424 */ /* 0x000fd400078e00ff */
[----:B------:R-:W-:Y:S05]  /*11f0*/  @!P0 BRA `(.L_x_721) ;  /* 0x0000000000348947 */ /* 0x000fea0003800000 */
[----:B------:R-:W-:Y:S02]  /*1200*/  ISETP.NE.AND P0, PT, R9, 0x7ff00000, PT ;  /* 0x7ff000000900780c */ /* 0x000fe40003f05270 */
[----:B------:R-:W-:Y:S02]  /*1210*/  LOP3.LUT R35, R13, 0x80000000, R29, 0x48, !PT ;  /* 0x800000000d237812 */ /* 0x000fe400078e481d */
[----:B------:R-:W-:-:S13]  /*1220*/  ISETP.EQ.OR P0, PT, R30, RZ, !P0 ;  /* 0x000000ff1e00720c */ /* 0x000fda0004702670 */
[----:B------:R-:W-:Y:S01]  /*1230*/  @P0 LOP3.LUT R7, R35, 0x7ff00000, RZ, 0xfc, !PT ;  /* 0x7ff0000023070812 */ /* 0x000fe200078efcff */
[----:B------:R-:W-:Y:S02]  /*1240*/  @!P0 IMAD.MOV.U32 R34, RZ, RZ, RZ ;  /* 0x000000ffff228224 */ /* 0x000fe400078e00ff */
[----:B------:R-:W-:Y:S02]  /*1250*/  @P0 IMAD.MOV.U32 R34, RZ, RZ, RZ ;  /* 0x000000ffff220224 */ /* 0x000fe400078e00ff */
[----:B------:R-:W-:Y:S01]  /*1260*/  @P0 IMAD.MOV.U32 R35, RZ, RZ, R7 ;  /* 0x000000ffff230224 */ /* 0x000fe200078e0007 */
[----:B------:R-:W-:Y:S06]  /*1270*/  BRA `(.L_x_721) ;  /* 0x0000000000147947 */ /* 0x000fec0003800000 */
.L_x_723:
[----:B------:R-:W-:Y:S01]  /*1280*/  LOP3.LUT R35, R29, 0x80000, RZ, 0xfc, !PT ;  /* 0x000800001d237812 */ /* 0x000fe200078efcff */
[----:B------:R-:W-:Y:S01]  /*1290*/  IMAD.MOV.U32 R34, RZ, RZ, R28 ;  /* 0x000000ffff227224 */ /* 0x000fe200078e001c */
[----:B------:R-:W-:Y:S06]  /*12a0*/  BRA `(.L_x_721) ;  /* 0x0000000000087947 */ /* 0x000fec0003800000 */
.L_x_722:
[----:B------:R-:W-:Y:S01]  /*12b0*/  LOP3.LUT R35, R13, 0x80000, RZ, 0xfc, !PT ;  /* 0x000800000d237812 */ /* 0x000fe200078efcff */
[----:B------:R-:W-:-:S07]  /*12c0*/  IMAD.MOV.U32 R34, RZ, RZ, R12 ;  /* 0x000000ffff227224 */ /* 0x000fce00078e000c */
.L_x_721:
[----:B------:R-:W-:Y:S05]  /*12d0*/  BSYNC.RECONVERGENT B2 ;  /* 0x0000000000027941 */ /* 0x000fea0003800200 */
.L_x_719:
[----:B------:R-:W-:Y:S02]  /*12e0*/  IMAD.MOV.U32 R8, RZ, RZ, R0 ;  /* 0x000000ffff087224 */ /* 0x000fe400078e0000 */
[----:B------:R-:W-:-:S04]  /*12f0*/  IMAD.MOV.U32 R9, RZ, RZ, 0x0 ;  /* 0x00000000ff097424 */ /* 0x000fc800078e00ff */
[----:B------:R-:W-:Y:S05]  /*1300*/  RET.REL.NODEC R8 `(_Z22compute_factors_kernelPKdPdiid) ;  /* 0xffffffec083c7950 */ /* 0x000fea0003c3ffff */
.L_x_724:
        /* <DEDUP_REMOVED lines=15> */
.L_x_730:


//--------------------- .text._Z16swap_rows_kernelPdiii --------------------------
	.section	.text._Z16swap_rows_kernelPdiii,"ax",@progbits
	.align	128
        .global         _Z16swap_rows_kernelPdiii
        .type           _Z16swap_rows_kernelPdiii,@function
        .size           _Z16swap_rows_kernelPdiii,(.L_x_742 - _Z16swap_rows_kernelPdiii)
        .other          _Z16swap_rows_kernelPdiii,@"STO_CUDA_ENTRY STV_DEFAULT"
_Z16swap_rows_kernelPdiii:
.text._Z16swap_rows_kernelPdiii:
[----:B------:R-:W-:Y:S01]  /*0000*/  LDC R1, c[0x0][0x37c] ;  /* 0x0000df00ff017b82 */ /* 0x000fe20000000800 */
[----:B------:R-:W0:Y:S07]  /*0010*/  S2R R4, SR_TID.X ;  /* 0x0000000000047919 */ /* 0x000e2e0000002100 */
[----:B------:R-:W0:Y:S01]  /*0020*/  LDC R5, c[0x0][0x360] ;  /* 0x0000d800ff057b82 */ /* 0x000e220000000800 */
[----:B------:R-:W1:Y:S01]  /*0030*/  LDCU UR8, c[0x0][0x388] ;  /* 0x00007100ff0877ac */ /* 0x000e620008000800 */
[----:B------:R-:W2:Y:S06]  /*0040*/  S2R R3, SR_TID.Y ;  /* 0x0000000000037919 */ /* 0x000eac0000002200 */
[----:B------:R-:W2:Y:S08]  /*0050*/  LDC R2, c[0x0][0x364] ;  /* 0x0000d900ff027b82 */ /* 0x000eb00000000800 */
[----:B------:R-:W0:Y:S08]  /*0060*/  S2UR UR4, SR_CTAID.X ;  /* 0x00000000000479c3 */ /* 0x000e300000002500 */
[----:B------:R-:W2:Y:S08]  /*0070*/  S2UR UR5, SR_CTAID.Y ;  /* 0x00000000000579c3 */ /* 0x000eb00000002600 */
[----:B------:R-:W3:Y:S01]  /*0080*/  LDC R9, c[0x0][0x370] ;  /* 0x0000dc00ff097b82 */ /* 0x000ee20000000800 */
[----:B0-----:R-:W-:-:S02]  /*0090*/  IMAD R6, R5, UR4, R4 ;  /* 0x0000000405067c24 */ /* 0x001fc4000f8e0204 */
[----:B--2---:R-:W-:Y:S01]  /*00a0*/  IMAD R3, R2, UR5, R3 ;  /* 0x0000000502037c24 */ /* 0x004fe2000f8e0203 */
[----:B------:R-:W0:Y:S01]  /*00b0*/  LDCU UR5, c[0x0][0x374] ;  /* 0x00006e80ff0577ac */ /* 0x000e220008000800 */
[----:B---3--:R-:W-:-:S04]  /*00c0*/  IMAD R0, R5, R9, RZ ;  /* 0x0000000905007224 */ /* 0x008fc800078e02ff */
[----:B------:R-:W-:-:S05]  /*00d0*/  IMAD R6, R3, R0, R6 ;  /* 0x0000000003067224 */ /* 0x000fca00078e0206 */
[----:B-1----:R-:W-:Y:S01]  /*00e0*/  ISETP.GE.AND P0, PT, R6, UR8, PT ;  /* 0x0000000806007c0c */ /* 0x002fe2000bf06270 */
[----:B0-----:R-:W-:-:S12]  /*00f0*/  IMAD R2, R2, UR5, RZ ;  /* 0x0000000502027c24 */ /* 0x001fd8000f8e02ff */
[----:B------:R-:W-:Y:S05]  /*0100*/  @P0 EXIT ;  /* 0x000000000000094d */ /* 0x000fea0003800000 */
[----:B------:R-:W-:Y:S01]  /*0110*/  IMAD R0, R0, R2, RZ ;  /* 0x0000000200007224 */ /* 0x000fe200078e02ff */
[----:B------:R-:W0:Y:S01]  /*0120*/  LDCU UR9, c[0x0][0x38c] ;  /* 0x00007180ff0977ac */ /* 0x000e220008000800 */
[----:B------:R-:W-:Y:S01]  /*0130*/  IMAD.IADD R2, R3, 0x1, R2 ;  /* 0x0000000103027824 */ /* 0x000fe200078e0202 */
[----:B------:R-:W-:Y:S01]  /*0140*/  BSSY.RECONVERGENT B0, `(.L_x_725) ;  /* 0x000003a000007945 */ /* 0x000fe20003800200 */
[----:B------:R-:W1:Y:S01]  /*0150*/  I2F.U32.RP R7, R0 ;  /* 0x0000000000077306 */ /* 0x000e620000209000 */
[----:B------:R-:W-:Y:S01]  /*0160*/  ISETP.NE.U32.AND P2, PT, R0, RZ, PT ;  /* 0x000000ff0000720c */ /* 0x000fe20003f45070 */
[----:B------:R-:W-:Y:S01]  /*0170*/  IMAD R2, R2, R9, UR4 ;  /* 0x0000000402027e24 */ /* 0x000fe2000f8e0209 */
[----:B------:R-:W2:Y:S01]  /*0180*/  LDCU UR10, c[0x0][0x390] ;  /* 0x00007200ff0a77ac */ /* 0x000ea20008000800 */
[----:B------:R-:W-:Y:S02]  /*0190*/  IMAD.MOV R9, RZ, RZ, -R0 ;  /* 0x000000ffff097224 */ /* 0x000fe400078e0a00 */
[----:B------:R-:W-:-:S02]  /*01a0*/  IMAD R4, R2, R5, R4 ;  /* 0x0000000502047224 */ /* 0x000fc400078e0204 */
[----:B------:R-:W-:Y:S01]  /*01b0*/  HFMA2 R2, -RZ, RZ, 0, 0 ;  /* 0x00000000ff027431 */ /* 0x000fe200000001ff */
[----:B------:R-:W3:Y:S02]  /*01c0*/  LDCU.64 UR12, c[0x0][0x380] ;  /* 0x00007000ff0c77ac */ /* 0x000ee40008000a00 */
[C---:B------:R-:W-:Y:S01]  /*01d0*/  ISETP.GE.AND P0, PT, R4.reuse, UR8, PT ;  /* 0x0000000804007c0c */ /* 0x040fe2000bf06270 */
[----:B------:R-:W4:Y:S01]  /*01e0*/  LDCU.64 UR4, c[0x0][0x358] ;  /* 0x00006b00ff0477ac */ /* 0x000f220008000a00 */
[----:B------:R-:W-:Y:S01]  /*01f0*/  VIMNMX R5, PT, PT, R4, UR8, !PT ;  /* 0x0000000804057c48 */ /* 0x000fe2000ffe0100 */
[----:B-1----:R-:W1:Y:S01]  /*0200*/  MUFU.RCP R7, R7 ;  /* 0x0000000700077308 */ /* 0x002e620000001000 */
[----:B0-----:R-:W-:Y:S02]  /*0210*/  USHF.R.S32.HI UR6, URZ, 0x1f, UR9 ;  /* 0x0000001fff067899 */ /* 0x001fe40008011409 */
[----:B--2---:R-:W-:Y:S01]  /*0220*/  USHF.R.S32.HI UR7, URZ, 0x1f, UR10 ;  /* 0x0000001fff077899 */ /* 0x004fe2000801140a */
[----:B-1----:R-:W-:Y:S01]  /*0230*/  VIADD R8, R7, 0xffffffe ;  /* 0x0ffffffe07087836 */ /* 0x002fe20000000000 */
[----:B------:R-:W-:-:S03]  /*0240*/  SEL R7, RZ, 0x1, P0 ;  /* 0x00000001ff077807 */ /* 0x000fc60000000000 */
[----:B------:R-:W0:Y:S01]  /*0250*/  F2I.FTZ.U32.TRUNC.NTZ R3, R8 ;  /* 0x0000000800037305 */ /* 0x000e22000021f000 */
[----:B------:R-:W-:Y:S01]  /*0260*/  IADD3 R5, PT, PT, R5, -R4, -R7 ;  /* 0x8000000405057210 */ /* 0x000fe20007ffe807 */
[----:B------:R-:W-:Y:S02]  /*0270*/  IMAD.U32 R4, RZ, RZ, UR10 ;  /* 0x0000000aff047e24 */ /* 0x000fe4000f8e00ff */
[----:B0-----:R-:W-:-:S04]  /*0280*/  IMAD R9, R9, R3, RZ ;  /* 0x0000000309097224 */ /* 0x001fc800078e02ff */
[----:B------:R-:W-:-:S06]  /*0290*/  IMAD.HI.U32 R2, R3, R9, R2 ;  /* 0x0000000903027227 */ /* 0x000fcc00078e0002 */
[----:B------:R-:W-:-:S04]  /*02a0*/  IMAD.HI.U32 R2, R2, R5, RZ ;  /* 0x0000000502027227 */ /* 0x000fc800078e00ff */
[----:B------:R-:W-:-:S04]  /*02b0*/  IMAD.MOV R3, RZ, RZ, -R2 ;  /* 0x000000ffff037224 */ /* 0x000fc800078e0a02 */
[----:B------:R-:W-:Y:S01]  /*02c0*/  IMAD R5, R0, R3, R5 ;  /* 0x0000000300057224 */ /* 0x000fe200078e0205 */
[----:B------:R-:W-:-:S04]  /*02d0*/  MOV R3, UR6 ;  /* 0x0000000600037c02 */ /* 0x000fc80008000f00 */
[----:B------:R-:W-:-:S13]  /*02e0*/  ISETP.GE.U32.AND P0, PT, R5, R0, PT ;  /* 0x000000000500720c */ /* 0x000fda0003f06070 */
[----:B------:R-:W-:Y:S02]  /*02f0*/  @P0 IMAD.IADD R5, R5, 0x1, -R0 ;  /* 0x0000000105050824 */ /* 0x000fe400078e0a00 */
[----:B------:R-:W-:-:S03]  /*0300*/  @P0 VIADD R2, R2, 0x1 ;  /* 0x0000000102020836 */ /* 0x000fc60000000000 */
[----:B------:R-:W-:Y:S01]  /*0310*/  ISETP.GE.U32.AND P1, PT, R5, R0, PT ;  /* 0x000000000500720c */ /* 0x000fe20003f26070 */
[----:B------:R-:W-:Y:S01]  /*0320*/  IMAD.U32 R5, RZ, RZ, UR7 ;  /* 0x00000007ff057e24 */ /* 0x000fe2000f8e00ff */
[----:B------:R-:W0:Y:S11]  /*0330*/  LDCU.64 UR6, c[0x0][0x380] ;  /* 0x00007000ff0677ac */ /* 0x000e360008000a00 */
[----:B------:R-:W-:-:S02]  /*0340*/  @P1 IADD3 R2, PT, PT, R2, 0x1, RZ ;  /* 0x0000000102021810 */ /* 0x000fc40007ffe0ff */
[----:B------:R-:W-:-:S05]  /*0350*/  @!P2 LOP3.LUT R2, RZ, R0, RZ, 0x33, !PT ;  /* 0x00000000ff02a212 */ /* 0x000fca00078e33ff */
[----:B------:R-:W-:Y:S02]  /*0360*/  IMAD.IADD R8, R7, 0x1, R2 ;  /* 0x0000000107087824 */ /* 0x000fe400078e0202 */
[----:B------:R-:W-:-:S03]  /*0370*/  IMAD.MOV.U32 R7, RZ, RZ, R6 ;  /* 0x000000ffff077224 */ /* 0x000fc600078e0006 */
[C---:B------:R-:W-:Y:S02]  /*0380*/  LOP3.LUT R2, R8.reuse, 0x3, RZ, 0xc0, !PT ;  /* 0x0000000308027812 */ /* 0x040fe400078ec0ff */
[----:B------:R-:W-:Y:S02]  /*0390*/  ISETP.GE.U32.AND P0, PT, R8, 0x3, PT ;  /* 0x000000030800780c */ /* 0x000fe40003f06070 */
[----:B------:R-:W-:Y:S01]  /*03a0*/  ISETP.NE.AND P1, PT, R2, 0x3, PT ;  /* 0x000000030200780c */ /* 0x000fe20003f25270 */
[----:B------:R-:W-:-:S12]  /*03b0*/  IMAD.U32 R2, RZ, RZ, UR9 ;  /* 0x00000009ff027e24 */ /* 0x000fd8000f8e00ff */
[----:B0--34-:R-:W-:Y:S05]  /*03c0*/  @!P1 BRA `(.L_x_726) ;  /* 0x0000000000449947 */ /* 0x019fea0003800000 */
[----:B------:R-:W-:-:S04]  /*03d0*/  IADD3 R8, PT, PT, R8, 0x1, RZ ;  /* 0x0000000108087810 */ /* 0x000fc80007ffe0ff */
[----:B------:R-:W-:-:S05]  /*03e0*/  LOP3.LUT R8, R8, 0x3, RZ, 0xc0, !PT ;  /* 0x0000000308087812 */ /* 0x000fca00078ec0ff */
[----:B------:R-:W-:-:S07]  /*03f0*/  IMAD.MOV R6, RZ, RZ, -R8 ;  /* 0x000000ffff067224 */ /* 0x000fce00078e0a08 */
.L_x_727:
[----:B0-----:R-:W-:-:S04]  /*0400*/  IMAD.WIDE R14, R7, UR8, R4 ;  /* 0x00000008070e7c25 */ /* 0x001fc8000f8e0204 */
[----:B------:R-:W-:Y:S01]  /*0410*/  IMAD.WIDE R10, R7, UR8, R2 ;  /* 0x00000008070a7c25 */ /* 0x000fe2000f8e0202 */
[----:B------:R-:W-:Y:S02]  /*0420*/  LEA R12, P2, R14, UR6, 0x3 ;  /* 0x000000060e0c7c11 */ /* 0x000fe4000f8418ff */
[----:B------:R-:W-:Y:S02]  /*0430*/  LEA R8, P1, R10, UR6, 0x3 ;  /* 0x000000060a087c11 */ /* 0x000fe4000f8218ff */
[----:B------:R-:W-:Y:S02]  /*0440*/  LEA.HI.X R13, R14, UR7, R15, 0x3, P2 ;  /* 0x000000070e0d7c11 */ /* 0x000fe400090f1c0f */
[----:B------:R-:W-:-:S03]  /*0450*/  LEA.HI.X R9, R10, UR7, R11, 0x3, P1 ;  /* 0x000000070a097c11 */ /* 0x000fc600088f1c0b */
[----:B------:R-:W2:Y:S04]  /*0460*/  LDG.E.64 R14, desc[UR4][R12.64] ;  /* 0x000000040c0e7981 */ /* 0x000ea8000c1e1b00 */
[----:B------:R-:W3:Y:S01]  /*0470*/  LDG.E.64 R10, desc[UR4][R8.64] ;  /* 0x00000004080a7981 */ /* 0x000ee2000c1e1b00 */
[----:B------:R-:W-:Y:S01]  /*0480*/  VIADD R6, R6, 0x1 ;  /* 0x0000000106067836 */ /* 0x000fe20000000000 */
[----:B------:R-:W-:-:S04]  /*0490*/  IADD3 R7, PT, PT, R0, R7, RZ ;  /* 0x0000000700077210 */ /* 0x000fc80007ffe0ff */
[----:B------:R-:W-:Y:S01]  /*04a0*/  ISETP.NE.AND P1, PT, R6, RZ, PT ;  /* 0x000000ff0600720c */ /* 0x000fe20003f25270 */
[----:B--2---:R0:W-:Y:S04]  /*04b0*/  STG.E.64 desc[UR4][R8.64], R14 ;  /* 0x0000000e08007986 */ /* 0x0041e8000c101b04 */
[----:B---3--:R0:W-:Y:S08]  /*04c0*/  STG.E.64 desc[UR4][R12.64], R10 ;  /* 0x0000000a0c007986 */ /* 0x0081f0000c101b04 */
[----:B------:R-:W-:Y:S05]  /*04d0*/  @P1 BRA `(.L_x_727) ;  /* 0xfffffffc00c81947 */ /* 0x000fea000383ffff */
.L_x_726:
[----:B------:R-:W-:Y:S05]  /*04e0*/  BSYNC.RECONVERGENT B0 ;  /* 0x0000000000007941 */ /* 0x000fea0003800200 */
.L_x_725:
[----:B------:R-:W-:Y:S05]  /*04f0*/  @!P0 EXIT ;  /* 0x000000000000894d */ /* 0x000fea0003800000 */
.L_x_728:
[----:B0-2---:R-:W-:-:S04]  /*0500*/  IMAD.WIDE R10, R7, UR8, R4 ;  /* 0x00000008070a7c25 */ /* 0x005fc8000f8e0204 */
[----:B------:R-:W-:Y:S01]  /*0510*/  IMAD.WIDE R8, R7, UR8, R2 ;  /* 0x0000000807087c25 */ /* 0x000fe2000f8e0202 */
[----:B------:R-:W-:Y:S02]  /*0520*/  LEA R16, P1, R10, UR12, 0x3 ;  /* 0x0000000c0a107c11 */ /* 0x000fe4000f8218ff */
[----:B------:R-:W-:Y:S02]  /*0530*/  LEA R14, P0, R8, UR12, 0x3 ;  /* 0x0000000c080e7c11 */ /* 0x000fe4000f8018ff */
[----:B------:R-:W-:Y:S02]  /*0540*/  LEA.HI.X R17, R10, UR13, R11, 0x3, P1 ;  /* 0x0000000d0a117c11 */ /* 0x000fe400088f1c0b */
[----:B------:R-:W-:-:S03]  /*0550*/  LEA.HI.X R15, R8, UR13, R9, 0x3, P0 ;  /* 0x0000000d080f7c11 */ /* 0x000fc600080f1c09 */
[----:B------:R-:W2:Y:S04]  /*0560*/  LDG.E.64 R20, desc[UR4][R16.64] ;  /* 0x0000000410147981 */ /* 0x000ea8000c1e1b00 */
[----:B------:R-:W3:Y:S01]  /*0570*/  LDG.E.64 R18, desc[UR4][R14.64] ;  /* 0x000000040e127981 */ /* 0x000ee2000c1e1b00 */
[----:B------:R-:W-:-:S04]  /*0580*/  IMAD.IADD R27, R0, 0x1, R7 ;  /* 0x00000001001b7824 */ /* 0x000fc800078e0207 */
[----:B------:R-:W-:-:S04]  /*0590*/  IMAD.WIDE R12, R27, UR8, R4 ;  /* 0x000000081b0c7c25 */ /* 0x000fc8000f8e0204 */
[----:B------:R-:W-:Y:S01]  /*05a0*/  IMAD.WIDE R10, R27, UR8, R2 ;  /* 0x000000081b0a7c25 */ /* 0x000fe2000f8e0202 */
[----:B------:R-:W-:Y:S02]  /*05b0*/  LEA R8, P1, R12, UR12, 0x3 ;  /* 0x0000000c0c087c11 */ /* 0x000fe4000f8218ff */
[----:B------:R-:W-:Y:S02]  /*05c0*/  LEA R6, P0, R10, UR12, 0x3 ;  /* 0x0000000c0a067c11 */ /* 0x000fe4000f8018ff */
[----:B------:R-:W-:Y:S02]  /*05d0*/  LEA.HI.X R9, R12, UR13, R13, 0x3, P1 ;  /* 0x0000000d0c097c11 */ /* 0x000fe400088f1c0d */
[----:B------:R-:W-:Y:S01]  /*05e0*/  LEA.HI.X R7, R10, UR13, R11, 0x3, P0 ;  /* 0x0000000d0a077c11 */ /* 0x000fe200080f1c0b */
[----:B--2---:R-:W-:Y:S04]  /*05f0*/  STG.E.64 desc[UR4][R14.64], R20 ;  /* 0x000000140e007986 */ /* 0x004fe8000c101b04 */
[----:B---3--:R0:W-:Y:S04]  /*0600*/  STG.E.64 desc[UR4][R16.64], R18 ;  /* 0x0000001210007986 */ /* 0x0081e8000c101b04 */
[----:B------:R-:W2:Y:S04]  /*0610*/  LDG.E.64 R24, desc[UR4][R8.64] ;  /* 0x0000000408187981 */ /* 0x000ea8000c1e1b00 */
[----:B------:R-:W3:Y:S01]  /*0620*/  LDG.E.64 R22, desc[UR4][R6.64] ;  /* 0x0000000406167981 */ /* 0x000ee2000c1e1b00 */
[----:B0-----:R-:W-:-:S04]  /*0630*/  IMAD.IADD R19, R0, 0x1, R27 ;  /* 0x0000000100137824 */ /* 0x001fc800078e021b */
[----:B------:R-:W-:-:S04]  /*0640*/  IMAD.WIDE R28, R19, UR8, R4 ;  /* 0x00000008131c7c25 */ /* 0x000fc8000f8e0204 */
[----:B------:R-:W-:Y:S01]  /*0650*/  IMAD.WIDE R26, R19, UR8, R2 ;  /* 0x00000008131a7c25 */ /* 0x000fe2000f8e0202 */
[----:B------:R-:W-:Y:S02]  /*0660*/  LEA R10, P1, R28, UR12, 0x3 ;  /* 0x0000000c1c0a7c11 */ /* 0x000fe4000f8218ff */
[----:B------:R-:W-:Y:S02]  /*0670*/  LEA R12, P0, R26, UR12, 0x3 ;  /* 0x0000000c1a0c7c11 */ /* 0x000fe4000f8018ff */
[----:B------:R-:W-:Y:S02]  /*0680*/  LEA.HI.X R11, R28, UR13, R29, 0x3, P1 ;  /* 0x0000000d1c0b7c11 */ /* 0x000fe400088f1c1d */
[----:B------:R-:W-:Y:S01]  /*0690*/  LEA.HI.X R13, R26, UR13, R27, 0x3, P0 ;  /* 0x0000000d1a0d7c11 */ /* 0x000fe200080f1c1b */
[----:B--2---:R0:W-:Y:S04]  /*06a0*/  STG.E.64 desc[UR4][R6.64], R24 ;  /* 0x0000001806007986 */ /* 0x0041e8000c101b04 */
[----:B---3--:R1:W-:Y:S04]  /*06b0*/  STG.E.64 desc[UR4][R8.64], R22 ;  /* 0x0000001608007986 */ /* 0x0083e8000c101b04 */
[----:B------:R-:W2:Y:S04]  /*06c0*/  LDG.E.64 R16, desc[UR4][R10.64] ;  /* 0x000000040a107981 */ /* 0x000ea8000c1e1b00 */
[----:B------:R-:W3:Y:S01]  /*06d0*/  LDG.E.64 R14, desc[UR4][R12.64] ;  /* 0x000000040c0e7981 */ /* 0x000ee2000c1e1b00 */
[----:B0-----:R-:W-:-:S05]  /*06e0*/  IADD3 R7, PT, PT, R0, R19, RZ ;  /* 0x0000001300077210 */ /* 0x001fca0007ffe0ff */
        /* <DEDUP_REMOVED lines=8> */
[----:B------:R-:W3:Y:S04]  /*0770*/  LDG.E.64 R18, desc[UR4][R28.64] ;  /* 0x000000041c127981 */ /* 0x000ee8000c1e1b00 */
[----:B-1----:R-:W4:Y:S01]  /*0780*/  LDG.E.64 R8, desc[UR4][R20.64] ;  /* 0x0000000414087981 */ /* 0x002f22000c1e1b00 */
[----:B------:R-:W-:-:S05]  /*0790*/  IMAD.IADD R7, R0, 0x1, R7 ;  /* 0x0000000100077824 */ /* 0x000fca00078e0207 */
[----:B------:R-:W-:Y:S01]  /*07a0*/  ISETP.GE.AND P0, PT, R7, UR8, PT ;  /* 0x0000000807007c0c */ /* 0x000fe2000bf06270 */
[----:B---3--:R2:W-:Y:S04]  /*07b0*/  STG.E.64 desc[UR4][R20.64], R18 ;  /* 0x0000001214007986 */ /* 0x0085e8000c101b04 */
[----:B----4-:R2:W-:Y:S08]  /*07c0*/  STG.E.64 desc[UR4][R28.64], R8 ;  /* 0x000000081c007986 */ /* 0x0105f0000c101b04 */
[----:B------:R-:W-:Y:S05]  /*07d0*/  @!P0 BRA `(.L_x_728) ;  /* 0xfffffffc00488947 */ /* 0x000fea000383ffff */
[----:B------:R-:W-:Y:S05]  /*07e0*/  EXIT ;  /* 0x000000000000794d */ /* 0x000fea0003800000 */
.L_x_729:
        /* <DEDUP_REMOVED lines=9> */
.L_x_742:


//--------------------- .nv.shared._ZN3cub18CUB_300001_SM_10006detail11EmptyKernelIvEEvv --------------------------
	.section	.nv.shared._ZN3cub18CUB_300001_SM_10006detail11EmptyKernelIvEEvv,"aw",@nobits
	.sectionflags	@""
	.align	16
	.zero		1024


//--------------------- .nv.shared.reserved.0     --------------------------
	.section	.nv.shared.reserved.0,"aw",@nobits
	.weak		__nv_reservedSMEM_offset_0_alias
	.size		__nv_reservedSMEM_offset_0_alias, 0, 64
	.other		__nv_reservedSMEM_offset_0_alias,@"STO_CUDA_RESERVED_SHARED STV_DEFAULT"
__nv_reservedSMEM_offset_0_alias:
	.zero		0
	.zero		64


//--------------------- .nv.global                --------------------------
	.section	.nv.global,"aw",@nobits
.nv.global:
	.type		_ZN34_INTERNAL_e6bada6c_4_k_cu_cf20afa46thrust24THRUST_300001_SM_1000_NS12placeholders2_8E,@object
	.size		_ZN34_INTERNAL_e6bada6c_4_k_cu_cf20afa46thrust24THRUST_300001_SM_1000_NS12placeholders2_8E,(_ZN34_INTERNAL_e6bada6c_4_k_cu_cf20afa44cuda3std3__436_GLOBAL__N__e6bada6c_4_k_cu_cf20afa46ignoreE - _ZN34_INTERNAL_e6bada6c_4_k_cu_cf20afa46thrust24THRUST_300001_SM_1000_NS12placeholders2_8E)
_ZN34_INTERNAL_e6bada6c_4_k_cu_cf20afa46thrust24THRUST_300001_SM_1000_NS12placeholders2_8E:
	.zero		1
	.type		_ZN34_INTERNAL_e6bada6c_4_k_cu_cf20afa44cuda3std3__436_GLOBAL__N__e6bada6c_4_k_cu_cf20afa46ignoreE,@object
	.size		_ZN34_INTERNAL_e6bada6c_4_k_cu_cf20afa44cuda3std3__436_GLOBAL__N__e6bada6c_4_k_cu_cf20afa46ignoreE,(_ZN34_INTERNAL_e6bada6c_4_k_cu_cf20afa44cuda3std6ranges3__45__cpo4dataE - _ZN34_INTERNAL_e6bada6c_4_k_cu_cf20afa44cuda3std3__436_GLOBAL__N__e6bada6c_4_k_cu_cf20afa46ignoreE)
_ZN34_INTERNAL_e6bada6c_4_k_cu_cf20afa44cuda3std3__436_GLOBAL__N__e6bada6c_4_k_cu_cf20afa46ignoreE:
	.zero		1
	.type		_ZN34_INTERNAL_e6bada6c_4_k_cu_cf20afa44cuda3std6ranges3__45__cpo4dataE,@object
	.size		_ZN34_INTERNAL_e6bada6c_4_k_cu_cf20afa44cuda3std6ranges3__45__cpo4dataE,(_ZN34_INTERNAL_e6bada6c_4_k_cu_cf20afa46thrust24THRUST_300001_SM_1000_NS6system3cpp3parE - _ZN34_INTERNAL_e6bada6c_4_k_cu_cf20afa44cuda3std6ranges3__45__cpo4dataE)
_ZN34_INTERNAL_e6bada6c_4_k_cu_cf20afa44cuda3std6ranges3__45__cpo4dataE:
	.zero		1
	.type		_ZN34_INTERNAL_e6bada6c_4_k_cu_cf20afa46thrust24THRUST_300001_SM_1000_NS6system3cpp3parE,@object
	.size		_ZN34_INTERNAL_e6bada6c_4_k_cu_cf20afa46thrust24THRUST_300001_SM_1000_NS6system3cpp3parE,(_ZN34_INTERNAL_e6bada6c_4_k_cu_cf20afa44cuda3std3__45__cpo5beginE - _ZN34_INTERNAL_e6bada6c_4_k_cu_cf20afa46thrust24THRUST_300001_SM_1000_NS6system3cpp3parE)
_ZN34_INTERNAL_e6bada6c_4_k_cu_cf20afa46thrust24THRUST_300001_SM_1000_NS6system3cpp3parE:
	.zero		1
	.type		_ZN34_INTERNAL_e6bada6c_4_k_cu_cf20afa44cuda3std3__45__cpo5beginE,@object
	.size		_ZN34_INTERNAL_e6bada6c_4_k_cu_cf20afa44cuda3std3__45__cpo5beginE,(_ZN34_INTERNAL_e6bada6c_4_k_cu_cf20afa44cuda3std6ranges3__45__cpo5beginE - _ZN34_INTERNAL_e6bada6c_4_k_cu_cf20afa44cuda3std3__45__cpo5beginE)
_ZN34_INTERNAL_e6bada6c_4_k_cu_cf20afa44cuda3std3__45__cpo5beginE:
	.zero		1
	.type		_ZN34_INTERNAL_e6bada6c_4_k_cu_cf20afa44cuda3std6ranges3__45__cpo5beginE,@object
	.size		_ZN34_INTERNAL_e6bada6c_4_k_cu_cf20afa44cuda3std6ranges3__45__cpo5beginE,(_ZN34_INTERNAL_e6bada6c_4_k_cu_cf20afa46thrust24THRUST_300001_SM_1000_NS6deviceE - _ZN34_INTERNAL_e6bada6c_4_k_cu_cf20afa44cuda3std6ranges3__45__cpo5beginE)
_ZN34_INTERNAL_e6bada6c_4_k_cu_cf20afa44cuda3std6ranges3__45__cpo5beginE:
	.zero		1
	.type		_ZN34_INTERNAL_e6bada6c_4_k_cu_cf20afa46thrust24THRUST_300001_SM_1000_NS6deviceE,@object
	.size		_ZN34_INTERNAL_e6bada6c_4_k_cu_cf20afa46thrust24THRUST_300001_SM_1000_NS6deviceE,(_ZN34_INTERNAL_e6bada6c_4_k_cu_cf20afa44cuda3std3__47nulloptE - _ZN34_INTERNAL_e6bada6c_4_k_cu_cf20afa46thrust24THRUST_300001_SM_1000_NS6deviceE)
_ZN34_INTERNAL_e6bada6c_4_k_cu_cf20afa46thrust24THRUST_300001_SM_1000_NS6deviceE:
	.zero		1
	.type		_ZN34_INTERNAL_e6bada6c_4_k_cu_cf20afa44cuda3std3__47nulloptE,@object
	.size		_ZN34_INTERNAL_e6bada6c_4_k_cu_cf20afa44cuda3std3__47nulloptE,(_ZN34_INTERNAL_e6bada6c_4_k_cu_cf20afa44cuda3std6ranges3__45__cpo8distanceE - _ZN34_INTERNAL_e6bada6c_4_k_cu_cf20afa44cuda3std3__47nulloptE)
_ZN34_INTERNAL_e6bada6c_4_k_cu_cf20afa44cuda3std3__47nulloptE:
	.zero		1
	.type		_ZN34_INTERNAL_e6bada6c_4_k_cu_cf20afa44cuda3std6ranges3__45__cpo8distanceE,@object
	.size		_ZN34_INTERNAL_e6bada6c_4_k_cu_cf20afa44cuda3std6ranges3__45__cpo8distanceE,(_ZN34_INTERNAL_e6bada6c_4_k_cu_cf20afa46thrust24THRUST_300001_SM_1000_NS12placeholders2_4E - _ZN34_INTERNAL_e6bada6c_4_k_cu_cf20afa44cuda3std6ranges3__45__cpo8distanceE)
_ZN34_INTERNAL_e6bada6c_4_k_cu_cf20afa44cuda3std6ranges3__45__cpo8distanceE:
	.zero		1
	.type		_ZN34_INTERNAL_e6bada6c_4_k_cu_cf20afa46thrust24THRUST_300001_SM_1000_NS12placeholders2_4E,@object
	.size		_ZN34_INTERNAL_e6bada6c_4_k_cu_cf20afa46thrust24THRUST_300001_SM_1000_NS12placeholders2_4E,(_ZN34_INTERNAL_e6bada6c_4_k_cu_cf20afa44cuda3std3__45__cpo6rbeginE - _ZN34_INTERNAL_e6bada6c_4_k_cu_cf20afa46thrust24THRUST_300001_SM_1000_NS12placeholders2_4E)
_ZN34_INTERNAL_e6bada6c_4_k_cu_cf20afa46thrust24THRUST_300001_SM_1000_NS12placeholders2_4E:
	.zero		1
	.type		_ZN34_INTERNAL_e6bada6c_4_k_cu_cf20afa44cuda3std3__45__cpo6rbeginE,@object
	.size		_ZN34_INTERNAL_e6bada6c_4_k_cu_cf20afa44cuda3std3__45__cpo6rbeginE,(_ZN34_INTERNAL_e6bada6c_4_k_cu_cf20afa44cuda3std6ranges3__45__cpo7advanceE - _ZN34_INTERNAL_e6bada6c_4_k_cu_cf20afa44cuda3std3__45__cpo6rbeginE)
_ZN34_INTERNAL_e6bada6c_4_k_cu_cf20afa44cuda3std3__45__cpo6rbeginE:
	.zero		1
	.type		_ZN34_INTERNAL_e6bada6c_4_k_cu_cf20afa44cuda3std6ranges3__45__cpo7advanceE,@object
	.size		_ZN34_INTERNAL_e6bada6c_4_k_cu_cf20afa44cuda3std6ranges3__45__cpo7advanceE,(_ZN34_INTERNAL_e6bada6c_4_k_cu_cf20afa46thrust24THRUST_300001_SM_1000_NS12placeholders3_10E - _ZN34_INTERNAL_e6bada6c_4_k_cu_cf20afa44cuda3std6ranges3__45__cpo7advanceE)
_ZN34_INTERNAL_e6bada6c_4_k_cu_cf20afa44cuda3std6ranges3__45__cpo7advanceE:
	.zero		1
	.type		_ZN34_INTERNAL_e6bada6c_4_k_cu_cf20afa46thrust24THRUST_300001_SM_1000_NS12placeholders3_10E,@object
	.size		_ZN34_INTERNAL_e6bada6c_4_k_cu_cf20afa46thrust24THRUST_300001_SM_1000_NS12placeholders3_10E,(_ZN34_INTERNAL_e6bada6c_4_k_cu_cf20afa44cuda3std3__48in_placeE - _ZN34_INTERNAL_e6bada6c_4_k_cu_cf20afa46thrust24THRUST_300001_SM_1000_NS12placeholders3_10E)
_ZN34_INTERNAL_e6bada6c_4_k_cu_cf20afa46thrust24THRUST_300001_SM_1000_NS12placeholders3_10E:
	.zero		1
	.type		_ZN34_INTERNAL_e6bada6c_4_k_cu_cf20afa44cuda3std3__48in_placeE,@object
	.size		_ZN34_INTERNAL_e6bada6c_4_k_cu_cf20afa44cuda3std3__48in_placeE,(_ZN34_INTERNAL_e6bada6c_4_k_cu_cf20afa44cuda3std6ranges3__45__cpo4sizeE - _ZN34_INTERNAL_e6bada6c_4_k_cu_cf20afa44cuda3std3__48in_placeE)
_ZN34_INTERNAL_e6bada6c_4_k_cu_cf20afa44cuda3std3__48in_placeE:
	.zero		1
	.type		_ZN34_INTERNAL_e6bada6c_4_k_cu_cf20afa44cuda3std6ranges3__45__cpo4sizeE,@object
	.size		_ZN34_INTERNAL_e6bada6c_4_k_cu_cf20afa44cuda3std6ranges3__45__cpo4sizeE,(_ZN34_INTERNAL_e6bada6c_4_k_cu_cf20afa46thrust24THRUST_300001_SM_1000_NS12placeholders2_2E - _ZN34_INTERNAL_e6bada6c_4_k_cu_cf20afa44cuda3std6ranges3__45__cpo4sizeE)
_ZN34_INTERNAL_e6bada6c_4_k_cu_cf20afa44cuda3std6ranges3__45__cpo4sizeE:
	.zero		1
	.type		_ZN34_INTERNAL_e6bada6c_4_k_cu_cf20afa46thrust24THRUST_300001_SM_1000_NS12placeholders2_2E,@object
	.size		_ZN34_INTERNAL_e6bada6c_4_k_cu_cf20afa46thrust24THRUST_300001_SM_1000_NS12placeholders2_2E,(_ZN34_INTERNAL_e6bada6c_4_k_cu_cf20afa44cuda3std3__45__cpo6cbeginE - _ZN34_INTERNAL_e6bada6c_4_k_cu_cf20afa46thrust24THRUST_300001_SM_1000_NS12placeholders2_2E)
_ZN34_INTERNAL_e6bada6c_4_k_cu_cf20afa46thrust24THRUST_300001_SM_1000_NS12placeholders2_2E:
	.zero		1
	.type		_ZN34_INTERNAL_e6bada6c_4_k_cu_cf20afa44cuda3std3__45__cpo6cbeginE,@object
	.size		_ZN34_INTERNAL_e6bada6c_4_k_cu_cf20afa44cuda3std3__45__cpo6cbeginE,(_ZN34_INTERNAL_e6bada6c_4_k_cu_cf20afa44cuda3std6ranges3__45__cpo6cbeginE - _ZN34_INTERNAL_e6bada6c_4_k_cu_cf20afa44cuda3std3__45__cpo6cbeginE)
_ZN34_INTERNAL_e6bada6c_4_k_cu_cf20afa44cuda3std3__45__cpo6cbeginE:
	.zero		1
	.type		_ZN34_INTERNAL_e6bada6c_4_k_cu_cf20afa44cuda3std6ranges3__45__cpo6cbeginE,@object
	.size		_ZN34_INTERNAL_e6bada6c_4_k_cu_cf20afa44cuda3std6ranges3__45__cpo6cbeginE,(_ZN34_INTERNAL_e6bada6c_4_k_cu_cf20afa46thrust24THRUST_300001_SM_1000_NS12placeholders2_6E - _ZN34_INTERNAL_e6bada6c_4_k_cu_cf20afa44cuda3std6ranges3__45__cpo6cbeginE)
_ZN34_INTERNAL_e6bada6c_4_k_cu_cf20afa44cuda3std6ranges3__45__cpo6cbeginE:
	.zero		1
	.type		_ZN34_INTERNAL_e6bada6c_4_k_cu_cf20afa46thrust24THRUST_300001_SM_1000_NS12placeholders2_6E,@object
	.size		_ZN34_INTERNAL_e6bada6c_4_k_cu_cf20afa46thrust24THRUST_300001_SM_1000_NS12placeholders2_6E,(_ZN34_INTERNAL_e6bada6c_4_k_cu_cf20afa44cuda3std3__45__cpo7crbeginE - _ZN34_INTERNAL_e6bada6c_4_k_cu_cf20afa46thrust24THRUST_300001_SM_1000_NS12placeholders2_6E)
_ZN34_INTERNAL_e6bada6c_4_k_cu_cf20afa46thrust24THRUST_300001_SM_1000_NS12placeholders2_6E:
	.zero		1
	.type		_ZN34_INTERNAL_e6bada6c_4_k_cu_cf20afa44cuda3std3__45__cpo7crbeginE,@object
	.size		_ZN34_INTERNAL_e6bada6c_4_k_cu_cf20afa44cuda3std3__45__cpo7crbeginE,(_ZN34_INTERNAL_e6bada6c_4_k_cu_cf20afa44cuda3std6ranges3__45__cpo4nextE - _ZN34_INTERNAL_e6bada6c_4_k_cu_cf20afa44cuda3std3__45__cpo7crbeginE)
_ZN34_INTERNAL_e6bada6c_4_k_cu_cf20afa44cuda3std3__45__cpo7crbeginE:
	.zero		1
	.type		_ZN34_INTERNAL_e6bada6c_4_k_cu_cf20afa44cuda3std6ranges3__45__cpo4nextE,@object
	.size		_ZN34_INTERNAL_e6bada6c_4_k_cu_cf20afa44cuda3std6ranges3__45__cpo4nextE,(_ZN34_INTERNAL_e6bada6c_4_k_cu_cf20afa44cuda3std6ranges3__45__cpo4swapE - _ZN34_INTERNAL_e6bada6c_4_k_cu_cf20afa44cuda3std6ranges3__45__cpo4nextE)
_ZN34_INTERNAL_e6bada6c_4_k_cu_cf20afa44cuda3std6ranges3__45__cpo4nextE:
	.zero		1
	.type		_ZN34_INTERNAL_e6bada6c_4_k_cu_cf20afa44cuda3std6ranges3__45__cpo4swapE,@object
	.size		_ZN34_INTERNAL_e6bada6c_4_k_cu_cf20afa44cuda3std6ranges3__45__cpo4swapE,(_ZN34_INTERNAL_e6bada6c_4_k_cu_cf20afa46thrust24THRUST_300001_SM_1000_NS8cuda_cub10par_nosyncE - _ZN34_INTERNAL_e6bada6c_4_k_cu_cf20afa44cuda3std6ranges3__45__cpo4swapE)
_ZN34_INTERNAL_e6bada6c_4_k_cu_cf20afa44cuda3std6ranges3__45__cpo4swapE:
	.zero		1
	.type		_ZN34_INTERNAL_e6bada6c_4_k_cu_cf20afa46thrust24THRUST_300001_SM_1000_NS8cuda_cub10par_nosyncE,@object
	.size		_ZN34_INTERNAL_e6bada6c_4_k_cu_cf20afa46thrust24THRUST_300001_SM_1000_NS8cuda_cub10par_nosyncE,(_ZN34_INTERNAL_e6bada6c_4_k_cu_cf20afa46thrust24THRUST_300001_SM_1000_NS3seqE - _ZN34_INTERNAL_e6bada6c_4_k_cu_cf20afa46thrust24THRUST_300001_SM_1000_NS8cuda_cub10par_nosyncE)
_ZN34_INTERNAL_e6bada6c_4_k_cu_cf20afa46thrust24THRUST_300001_SM_1000_NS8cuda_cub10par_nosyncE:
	.zero		1
	.type		_ZN34_INTERNAL_e6bada6c_4_k_cu_cf20afa46thrust24THRUST_300001_SM_1000_NS3seqE,@object
	.size		_ZN34_INTERNAL_e6bada6c_4_k_cu_cf20afa46thrust24THRUST_300001_SM_1000_NS3seqE,(_ZN34_INTERNAL_e6bada6c_4_k_cu_cf20afa44cuda3std3__420unreachable_sentinelE - _ZN34_INTERNAL_e6bada6c_4_k_cu_cf20afa46thrust24THRUST_300001_SM_1000_NS3seqE)
_ZN34_INTERNAL_e6bada6c_4_k_cu_cf20afa46thrust24THRUST_300001_SM_1000_NS3seqE:
	.zero		1
	.type		_ZN34_INTERNAL_e6bada6c_4_k_cu_cf20afa44cuda3std3__420unreachable_sentinelE,@object
	.size		_ZN34_INTERNAL_e6bada6c_4_k_cu_cf20afa44cuda3std3__420unreachable_sentinelE,(_ZN34_INTERNAL_e6bada6c_4_k_cu_cf20afa44cuda3std6ranges3__45__cpo5ssizeE - _ZN34_INTERNAL_e6bada6c_4_k_cu_cf20afa44cuda3std3__420unreachable_sentinelE)
_ZN34_INTERNAL_e6bada6c_4_k_cu_cf20afa44cuda3std3__420unreachable_sentinelE:
	.zero		1
	.type		_ZN34_INTERNAL_e6bada6c_4_k_cu_cf20afa44cuda3std6ranges3__45__cpo5ssizeE,@object
	.size		_ZN34_INTERNAL_e6bada6c_4_k_cu_cf20afa44cuda3std6ranges3__45__cpo5ssizeE,(_ZN34_INTERNAL_e6bada6c_4_k_cu_cf20afa46thrust24THRUST_300001_SM_1000_NS12placeholders2_3E - _ZN34_INTERNAL_e6bada6c_4_k_cu_cf20afa44cuda3std6ranges3__45__cpo5ssizeE)
_ZN34_INTERNAL_e6bada6c_4_k_cu_cf20afa44cuda3std6ranges3__45__cpo5ssizeE:
	.zero		1
	.type		_ZN34_INTERNAL_e6bada6c_4_k_cu_cf20afa46thrust24THRUST_300001_SM_1000_NS12placeholders2_3E,@object
	.size		_ZN34_INTERNAL_e6bada6c_4_k_cu_cf20afa46thrust24THRUST_300001_SM_1000_NS12placeholders2_3E,(_ZN34_INTERNAL_e6bada6c_4_k_cu_cf20afa44cuda3std3__45__cpo4cendE - _ZN34_INTERNAL_e6bada6c_4_k_cu_cf20afa46thrust24THRUST_300001_SM_1000_NS12placeholders2_3E)
_ZN34_INTERNAL_e6bada6c_4_k_cu_cf20afa46thrust24THRUST_300001_SM_1000_NS12placeholders2_3E:
	.zero		1
	.type		_ZN34_INTERNAL_e6bada6c_4_k_cu_cf20afa44cuda3std3__45__cpo4cendE,@object
	.size		_ZN34_INTERNAL_e6bada6c_4_k_cu_cf20afa44cuda3std3__45__cpo4cendE,(_ZN34_INTERNAL_e6bada6c_4_k_cu_cf20afa44cuda3std6ranges3__45__cpo4cendE - _ZN34_INTERNAL_e6bada6c_4_k_cu_cf20afa44cuda3std3__45__cpo4cendE)
_ZN34_INTERNAL_e6bada6c_4_k_cu_cf20afa44cuda3std3__45__cpo4cendE:
	.zero		1
	.type		_ZN34_INTERNAL_e6bada6c_4_k_cu_cf20afa44cuda3std6ranges3__45__cpo4cendE,@object
	.size		_ZN34_INTERNAL_e6bada6c_4_k_cu_cf20afa44cuda3std6ranges3__45__cpo4cendE,(_ZN34_INTERNAL_e6bada6c_4_k_cu_cf20afa46thrust24THRUST_300001_SM_1000_NS12placeholders2_7E - _ZN34_INTERNAL_e6bada6c_4_k_cu_cf20afa44cuda3std6ranges3__45__cpo4cendE)
_ZN34_INTERNAL_e6bada6c_4_k_cu_cf20afa44cuda3std6ranges3__45__cpo4cendE:
	.zero		1
	.type		_ZN34_INTERNAL_e6bada6c_4_k_cu_cf20afa46thrust24THRUST_300001_SM_1000_NS12placeholders2_7E,@object
	.size		_ZN34_INTERNAL_e6bada6c_4_k_cu_cf20afa46thrust24THRUST_300001_SM_1000_NS12placeholders2_7E,(_ZN34_INTERNAL_e6bada6c_4_k_cu_cf20afa44cuda3std3__45__cpo5crendE - _ZN34_INTERNAL_e6bada6c_4_k_cu_cf20afa46thrust24THRUST_300001_SM_1000_NS12placeholders2_7E)
_ZN34_INTERNAL_e6bada6c_4_k_cu_cf20afa46thrust24THRUST_300001_SM_1000_NS12placeholders2_7E:
	.zero		1
	.type		_ZN34_INTERNAL_e6bada6c_4_k_cu_cf20afa44cuda3std3__45__cpo5crendE,@object
	.size		_ZN34_INTERNAL_e6bada6c_4_k_cu_cf20afa44cuda3std3__45__cpo5crendE,(_ZN34_INTERNAL_e6bada6c_4_k_cu_cf20afa44cuda3std6ranges3__45__cpo4prevE - _ZN34_INTERNAL_e6bada6c_4_k_cu_cf20afa44cuda3std3__45__cpo5crendE)
_ZN34_INTERNAL_e6bada6c_4_k_cu_cf20afa44cuda3std3__45__cpo5crendE:
	.zero		1
	.type		_ZN34_INTERNAL_e6bada6c_4_k_cu_cf20afa44cuda3std6ranges3__45__cpo4prevE,@object
	.size		_ZN34_INTERNAL_e6bada6c_4_k_cu_cf20afa44cuda3std6ranges3__45__cpo4prevE,(_ZN34_INTERNAL_e6bada6c_4_k_cu_cf20afa44cuda3std6ranges3__45__cpo9iter_moveE - _ZN34_INTERNAL_e6bada6c_4_k_cu_cf20afa44cuda3std6ranges3__45__cpo4prevE)
_ZN34_INTERNAL_e6bada6c_4_k_cu_cf20afa44cuda3std6ranges3__45__cpo4prevE:
	.zero		1
	.type		_ZN34_INTERNAL_e6bada6c_4_k_cu_cf20afa44cuda3std6ranges3__45__cpo9iter_moveE,@object
	.size		_ZN34_INTERNAL_e6bada6c_4_k_cu_cf20afa44cuda3std6ranges3__45__cpo9iter_moveE,(_ZN34_INTERNAL_e6bada6c_4_k_cu_cf20afa46thrust24THRUST_300001_SM_1000_NS6system6detail10sequential3seqE - _ZN34_INTERNAL_e6bada6c_4_k_cu_cf20afa44cuda3std6ranges3__45__cpo9iter_moveE)
_ZN34_INTERNAL_e6bada6c_4_k_cu_cf20afa44cuda3std6ranges3__45__cpo9iter_moveE:
	.zero		1
	.type		_ZN34_INTERNAL_e6bada6c_4_k_cu_cf20afa46thrust24THRUST_300001_SM_1000_NS6system6detail10sequential3seqE,@object
	.size		_ZN34_INTERNAL_e6bada6c_4_k_cu_cf20afa46thrust24THRUST_300001_SM_1000_NS6system6detail10sequential3seqE,(_ZN34_INTERNAL_e6bada6c_4_k_cu_cf20afa46thrust24THRUST_300001_SM_1000_NS12placeholders2_9E - _ZN34_INTERNAL_e6bada6c_4_k_cu_cf20afa46thrust24THRUST_300001_SM_1000_NS6system6detail10sequential3seqE)
_ZN34_INTERNAL_e6bada6c_4_k_cu_cf20afa46thrust24THRUST_300001_SM_1000_NS6system6detail10sequential3seqE:
	.zero		1
	.type		_ZN34_INTERNAL_e6bada6c_4_k_cu_cf20afa46thrust24THRUST_300001_SM_1000_NS12placeholders2_9E,@object
	.size		_ZN34_INTERNAL_e6bada6c_4_k_cu_cf20afa46thrust24THRUST_300001_SM_1000_NS12placeholders2_9E,(_ZN34_INTERNAL_e6bada6c_4_k_cu_cf20afa44cuda3std3__419piecewise_constructE - _ZN34_INTERNAL_e6bada6c_4_k_cu_cf20afa46thrust24THRUST_300001_SM_1000_NS12placeholders2_9E)
_ZN34_INTERNAL_e6bada6c_4_k_cu_cf20afa46thrust24THRUST_300001_SM_1000_NS12placeholders2_9E:
	.zero		1
	.type		_ZN34_INTERNAL_e6bada6c_4_k_cu_cf20afa44cuda3std3__419piecewise_constructE,@object
	.size		_ZN34_INTERNAL_e6bada6c_4_k_cu_cf20afa44cuda3std3__419piecewise_constructE,(_ZN34_INTERNAL_e6bada6c_4_k_cu_cf20afa44cuda3std6ranges3__45__cpo5cdataE - _ZN34_INTERNAL_e6bada6c_4_k_cu_cf20afa44cuda3std3__419piecewise_constructE)
_ZN34_INTERNAL_e6bada6c_4_k_cu_cf20afa44cuda3std3__419piecewise_constructE:
	.zero		1
	.type		_ZN34_INTERNAL_e6bada6c_4_k_cu_cf20afa44cuda3std6ranges3__45__cpo5cdataE,@object
	.size		_ZN34_INTERNAL_e6bada6c_4_k_cu_cf20afa44cuda3std6ranges3__45__cpo5cdataE,(_ZN34_INTERNAL_e6bada6c_4_k_cu_cf20afa46thrust24THRUST_300001_SM_1000_NS12placeholders2_1E - _ZN34_INTERNAL_e6bada6c_4_k_cu_cf20afa44cuda3std6ranges3__45__cpo5cdataE)
_ZN34_INTERNAL_e6bada6c_4_k_cu_cf20afa44cuda3std6ranges3__45__cpo5cdataE:
	.zero		1
	.type		_ZN34_INTERNAL_e6bada6c_4_k_cu_cf20afa46thrust24THRUST_300001_SM_1000_NS12placeholders2_1E,@object
	.size		_ZN34_INTERNAL_e6bada6c_4_k_cu_cf20afa46thrust24THRUST_300001_SM_1000_NS12placeholders2_1E,(_ZN34_INTERNAL_e6bada6c_4_k_cu_cf20afa44cuda3std3__45__cpo3endE - _ZN34_INTERNAL_e6bada6c_4_k_cu_cf20afa46thrust24THRUST_300001_SM_1000_NS12placeholders2_1E)
_ZN34_INTERNAL_e6bada6c_4_k_cu_cf20afa46thrust24THRUST_300001_SM_1000_NS12placeholders2_1E:
	.zero		1
	.type		_ZN34_INTERNAL_e6bada6c_4_k_cu_cf20afa44cuda3std3__45__cpo3endE,@object
	.size		_ZN34_INTERNAL_e6bada6c_4_k_cu_cf20afa44cuda3std3__45__cpo3endE,(_ZN34_INTERNAL_e6bada6c_4_k_cu_cf20afa44cuda3std6ranges3__45__cpo3endE - _ZN34_INTERNAL_e6bada6c_4_k_cu_cf20afa44cuda3std3__45__cpo3endE)
_ZN34_INTERNAL_e6bada6c_4_k_cu_cf20afa44cuda3std3__45__cpo3endE:
	.zero		1
	.type		_ZN34_INTERNAL_e6bada6c_4_k_cu_cf20afa44cuda3std6ranges3__45__cpo3endE,@object
	.size		_ZN34_INTERNAL_e6bada6c_4_k_cu_cf20afa44cuda3std6ranges3__45__cpo3endE,(_ZN34_INTERNAL_e6bada6c_4_k_cu_cf20afa46thrust24THRUST_300001_SM_1000_NS12placeholders2_5E - _ZN34_INTERNAL_e6bada6c_4_k_cu_cf20afa44cuda3std6ranges3__45__cpo3endE)
_ZN34_INTERNAL_e6bada6c_4_k_cu_cf20afa44cuda3std6ranges3__45__cpo3endE:
	.zero		1
	.type		_ZN34_INTERNAL_e6bada6c_4_k_cu_cf20afa46thrust24THRUST_300001_SM_1000_NS12placeholders2_5E,@object
	.size		_ZN34_INTERNAL_e6bada6c_4_k_cu_cf20afa46thrust24THRUST_300001_SM_1000_NS12placeholders2_5E,(_ZN34_INTERNAL_e6bada6c_4_k_cu_cf20afa44cuda3std3__45__cpo4rendE - _ZN34_INTERNAL_e6bada6c_4_k_cu_cf20afa46thrust24THRUST_300001_SM_1000_NS12placeholders2_5E)
_ZN34_INTERNAL_e6bada6c_4_k_cu_cf20afa46thrust24THRUST_300001_SM_1000_NS12placeholders2_5E:
	.zero		1
	.type		_ZN34_INTERNAL_e6bada6c_4_k_cu_cf20afa44cuda3std3__45__cpo4rendE,@object
	.size		_ZN34_INTERNAL_e6bada6c_4_k_cu_cf20afa44cuda3std3__45__cpo4rendE,(_ZN34_INTERNAL_e6bada6c_4_k_cu_cf20afa44cuda3std6ranges3__45__cpo9iter_swapE - _ZN34_INTERNAL_e6bada6c_4_k_cu_cf20afa44cuda3std3__45__cpo4rendE)
_ZN34_INTERNAL_e6bada6c_4_k_cu_cf20afa44cuda3std3__45__cpo4rendE:
	.zero		1
	.type		_ZN34_INTERNAL_e6bada6c_4_k_cu_cf20afa44cuda3std6ranges3__45__cpo9iter_swapE,@object
	.size		_ZN34_INTERNAL_e6bada6c_4_k_cu_cf20afa44cuda3std6ranges3__45__cpo9iter_swapE,(_ZN34_INTERNAL_e6bada6c_4_k_cu_cf20afa44cuda3std3__48unexpectE - _ZN34_INTERNAL_e6bada6c_4_k_cu_cf20afa44cuda3std6ranges3__45__cpo9iter_swapE)
_ZN34_INTERNAL_e6bada6c_4_k_cu_cf20afa44cuda3std6ranges3__45__cpo9iter_swapE:
	.zero		1
	.type		_ZN34_INTERNAL_e6bada6c_4_k_cu_cf20afa44cuda3std3__48unexpectE,@object
	.size		_ZN34_INTERNAL_e6bada6c_4_k_cu_cf20afa44cuda3std3__48unexpectE,(_ZN34_INTERNAL_e6bada6c_4_k_cu_cf20afa46thrust24THRUST_300001_SM_1000_NS8cuda_cub3parE - _ZN34_INTERNAL_e6bada6c_4_k_cu_cf20afa44cuda3std3__48unexpectE)
_ZN34_INTERNAL_e6bada6c_4_k_cu_cf20afa44cuda3std3__48unexpectE:
	.zero		1
	.type		_ZN34_INTERNAL_e6bada6c_4_k_cu_cf20afa46thrust24THRUST_300001_SM_1000_NS8cuda_cub3parE,@object
	.size		_ZN34_INTERNAL_e6bada6c_4_k_cu_cf20afa46thrust24THRUST_300001_SM_1000_NS8cuda_cub3parE,(.L_29 - _ZN34_INTERNAL_e6bada6c_4_k_cu_cf20afa46thrust24THRUST_300001_SM_1000_NS8cuda_cub3parE)
_ZN34_INTERNAL_e6bada6c_4_k_cu_cf20afa46thrust24THRUST_300001_SM_1000_NS8cuda_cub3parE:
	.zero		1
.L_29:


//--------------------- .nv.shared._ZN6thrust24THRUST_300001_SM_1000_NS8cuda_cub4core6detail13_kernel_agentINS1_8__reduce11ReduceAgentIPN4cuda3std3__45tupleIJdlEEESC_SB_lNS1_9__extrema9arg_max_fIdl7AbsLessEEEEJSC_SC_iSG_EEEvDpT0_ --------------------------
	.section	.nv.shared._ZN6thrust24THRUST_300001_SM_1000_NS8cuda_cub4core6detail13_kernel_agentINS1_8__reduce11ReduceAgentIPN4cuda3std3__45tupleIJdlEEESC_SB_lNS1_9__extrema9arg_max_fIdl7AbsLessEEEEJSC_SC_iSG_EEEvDpT0_,"aw",@nobits
	.sectionflags	@""
	.align	16
	.zero		1024


//--------------------- .nv.shared._ZN6thrust24THRUST_300001_SM_1000_NS8cuda_cub4core6detail13_kernel_agentINS1_8__reduce10DrainAgentIlEEJN3cub18CUB_300001_SM_10009GridQueueIyEElEEEvDpT0_ --------------------------
	.section	.nv.shared._ZN6thrust24THRUST_300001_SM_1000_NS8cuda_cub4core6detail13_kernel_agentINS1_8__reduce10DrainAgentIlEEJN3cub18CUB_300001_SM_10009GridQueueIyEElEEEvDpT0_,"aw",@nobits
	.sectionflags	@""
	.align	16
	.zero		1024


//--------------------- .nv.shared._ZN6thrust24THRUST_300001_SM_1000_NS8cuda_cub4core6detail13_kernel_agentINS1_8__reduce11ReduceAgentINS0_12zip_iteratorIN4cuda3std3__45tupleIJNS0_10device_ptrIdEENS0_17counting_iteratorIlNS0_11use_defaultESF_SF_EEEEEEEPNSB_IJdlEEESJ_lNS1_9__extrema9arg_max_fIdl7AbsLessEEEEJSI_SK_lN3cub18CUB_300001_SM_100013GridEvenShareIlEENSR_9GridQueueIyEESO_EEEvDpT0_ --------------------------
	.section	.nv.shared._ZN6thrust24THRUST_300001_SM_1000_NS8cuda_cub4core6detail13_kernel_agentINS1_8__reduce11ReduceAgentINS0_12zip_iteratorIN4cuda3std3__45tupleIJNS0_10device_ptrIdEENS0_17counting_iteratorIlNS0_11use_defaultESF_SF_EEEEEEEPNSB_IJdlEEESJ_lNS1_9__extrema9arg_max_fIdl7AbsLessEEEEJSI_SK_lN3cub18CUB_300001_SM_100013GridEvenShareIlEENSR_9GridQueueIyEESO_EEEvDpT0_,"aw",@nobits
	.sectionflags	@""
	.align	16
	.zero		1024


//--------------------- .nv.shared._ZN6thrust24THRUST_300001_SM_1000_NS8cuda_cub4core6detail13_kernel_agentINS1_8__reduce11ReduceAgentINS0_12zip_iteratorIN4cuda3std3__45tupleIJNS0_10device_ptrIdEENS0_17counting_iteratorIlNS0_11use_defaultESF_SF_EEEEEEEPNSB_IJdlEEESJ_lNS1_9__extrema9arg_max_fIdl7AbsLessEEEEJSI_SK_lSO_EEEvDpT0_ --------------------------
	.section	.nv.shared._ZN6thrust24THRUST_300001_SM_1000_NS8cuda_cub4core6detail13_kernel_agentINS1_8__reduce11ReduceAgentINS0_12zip_iteratorIN4cuda3std3__45tupleIJNS0_10device_ptrIdEENS0_17counting_iteratorIlNS0_11use_defaultESF_SF_EEEEEEEPNSB_IJdlEEESJ_lNS1_9__extrema9arg_max_fIdl7AbsLessEEEEJSI_SK_lSO_EEEvDpT0_,"aw",@nobits
	.sectionflags	@""
	.align	16
	.zero		1024


//--------------------- .nv.shared._ZN6thrust24THRUST_300001_SM_1000_NS8cuda_cub4core6detail13_kernel_agentINS1_8__reduce11ReduceAgentIPN4cuda3std3__45tupleIJdlEEESC_SB_iNS1_9__extrema9arg_max_fIdl7AbsLessEEEEJSC_SC_iSG_EEEvDpT0_ --------------------------
	.section	.nv.shared._ZN6thrust24THRUST_300001_SM_1000_NS8cuda_cub4core6detail13_kernel_agentINS1_8__reduce11ReduceAgentIPN4cuda3std3__45tupleIJdlEEESC_SB_iNS1_9__extrema9arg_max_fIdl7AbsLessEEEEJSC_SC_iSG_EEEvDpT0_,"aw",@nobits
	.sectionflags	@""
	.align	16
	.zero		1024


//--------------------- .nv.shared._ZN6thrust24THRUST_300001_SM_1000_NS8cuda_cub4core6detail13_kernel_agentINS1_8__reduce10DrainAgentIiEEJN3cub18CUB_300001_SM_10009GridQueueIjEEiEEEvDpT0_ --------------------------
	.section	.nv.shared._ZN6thrust24THRUST_300001_SM_1000_NS8cuda_cub4core6detail13_kernel_agentINS1_8__reduce10DrainAgentIiEEJN3cub18CUB_300001_SM_10009GridQueueIjEEiEEEvDpT0_,"aw",@nobits
	.sectionflags	@""
	.align	16
	.zero		1024


//--------------------- .nv.shared._ZN6thrust24THRUST_300001_SM_1000_NS8cuda_cub4core6detail13_kernel_agentINS1_8__reduce11ReduceAgentINS0_12zip_iteratorIN4cuda3std3__45tupleIJNS0_10device_ptrIdEENS0_17counting_iteratorIlNS0_11use_defaultESF_SF_EEEEEEEPNSB_IJdlEEESJ_iNS1_9__extrema9arg_max_fIdl7AbsLessEEEEJSI_SK_iN3cub18CUB_300001_SM_100013GridEvenShareIiEENSR_9GridQueueIjEESO_EEEvDpT0_ --------------------------
	.section	.nv.shared._ZN6thrust24THRUST_300001_SM_1000_NS8cuda_cub4core6detail13_kernel_agentINS1_8__reduce11ReduceAgentINS0_12zip_iteratorIN4cuda3std3__45tupleIJNS0_10device_ptrIdEENS0_17counting_iteratorIlNS0_11use_defaultESF_SF_EEEEEEEPNSB_IJdlEEESJ_iNS1_9__extrema9arg_max_fIdl7AbsLessEEEEJSI_SK_iN3cub18CUB_300001_SM_100013GridEvenShareIiEENSR_9GridQueueIjEESO_EEEvDpT0_,"aw",@nobits
	.sectionflags	@""
	.align	16
	.zero		1024


//--------------------- .nv.shared._ZN6thrust24THRUST_300001_SM_1000_NS8cuda_cub4core6detail13_kernel_agentINS1_8__reduce11ReduceAgentINS0_12zip_iteratorIN4cuda3std3__45tupleIJNS0_10device_ptrIdEENS0_17counting_iteratorIlNS0_11use_defaultESF_SF_EEEEEEEPNSB_IJdlEEESJ_iNS1_9__extrema9arg_max_fIdl7AbsLessEEEEJSI_SK_iSO_EEEvDpT0_ --------------------------
	.section	.nv.shared._ZN6thrust24THRUST_300001_SM_1000_NS8cuda_cub4core6detail13_kernel_agentINS1_8__reduce11ReduceAgentINS0_12zip_iteratorIN4cuda3std3__45tupleIJNS0_10device_ptrIdEENS0_17counting_iteratorIlNS0_11use_defaultESF_SF_EEEEEEEPNSB_IJdlEEESJ_iNS1_9__extrema9arg_max_fIdl7AbsLessEEEEJSI_SK_iSO_EEEvDpT0_,"aw",@nobits
	.sectionflags	@""
	.align	16
	.zero		1024


//--------------------- .nv.shared._Z24eliminate_columns_kernelPdPKdii --------------------------
	.section	.nv.shared._Z24eliminate_columns_kernelPdPKdii,"aw",@nobits
	.sectionflags	@""
	.align	16
	.zero		1024


//--------------------- .nv.shared._Z22compute_factors_kernelPKdPdiid --------------------------
	.section	.nv.shared._Z22compute_factors_kernelPKdPdiid,"aw",@nobits
	.sectionflags	@""
	.align	16
	.zero		1024


//--------------------- .nv.shared._Z16swap_rows_kernelPdiii --------------------------
	.section	.nv.shared._Z16swap_rows_kernelPdiii,"aw",@nobits
	.sectionflags	@""
	.align	16
	.zero		1024


//--------------------- .nv.constant0._ZN3cub18CUB_300001_SM_10006detail11EmptyKernelIvEEvv --------------------------
	.section	.nv.constant0._ZN3cub18CUB_300001_SM_10006detail11EmptyKernelIvEEvv,"a",@progbits
	.sectionflags	@""
	.align	4
.nv.constant0._ZN3cub18CUB_300001_SM_10006detail11EmptyKernelIvEEvv:
	.zero		896


//--------------------- .nv.constant0._ZN6thrust24THRUST_300001_SM_1000_NS8cuda_cub4core6detail13_kernel_agentINS1_8__reduce11ReduceAgentIPN4cuda3std3__45tupleIJdlEEESC_SB_lNS1_9__extrema9arg_max_fIdl7AbsLessEEEEJSC_SC_iSG_EEEvDpT0_ --------------------------
	.section	.nv.constant0._ZN6thrust24THRUST_300001_SM_1000_NS8cuda_cub4core6detail13_kernel_agentINS1_8__reduce11ReduceAgentIPN4cuda3std3__45tupleIJdlEEESC_SB_lNS1_9__extrema9arg_max_fIdl7AbsLessEEEEJSC_SC_iSG_EEEvDpT0_,"a",@progbits
	.sectionflags	@""
	.align	4
.nv.constant0._ZN6thrust24THRUST_300001_SM_1000_NS8cuda_cub4core6detail13_kernel_agentINS1_8__reduce11ReduceAgentIPN4cuda3std3__45tupleIJdlEEESC_SB_lNS1_9__extrema9arg_max_fIdl7AbsLessEEEEJSC_SC_iSG_EEEvDpT0_:
	.zero		917


//--------------------- .nv.constant0._ZN6thrust24THRUST_300001_SM_1000_NS8cuda_cub4core6detail13_kernel_agentINS1_8__reduce10DrainAgentIlEEJN3cub18CUB_300001_SM_10009GridQueueIyEElEEEvDpT0_ --------------------------
	.section	.nv.constant0._ZN6thrust24THRUST_300001_SM_1000_NS8cuda_cub4core6detail13_kernel_agentINS1_8__reduce10DrainAgentIlEEJN3cub18CUB_300001_SM_10009GridQueueIyEElEEEvDpT0_,"a",@progbits
	.sectionflags	@""
	.align	4
.nv.constant0._ZN6thrust24THRUST_300001_SM_1000_NS8cuda_cub4core6detail13_kernel_agentINS1_8__reduce10DrainAgentIlEEJN3cub18CUB_300001_SM_10009GridQueueIyEElEEEvDpT0_:
	.zero		912


//--------------------- .nv.constant0._ZN6thrust24THRUST_300001_SM_1000_NS8cuda_cub4core6detail13_kernel_agentINS1_8__reduce11ReduceAgentINS0_12zip_iteratorIN4cuda3std3__45tupleIJNS0_10device_ptrIdEENS0_17counting_iteratorIlNS0_11use_defaultESF_SF_EEEEEEEPNSB_IJdlEEESJ_lNS1_9__extrema9arg_max_fIdl7AbsLessEEEEJSI_SK_lN3cub18CUB_300001_SM_100013GridEvenShareIlEENSR_9GridQueueIyEESO_EEEvDpT0_ --------------------------
	.section	.nv.constant0._ZN6thrust24THRUST_300001_SM_1000_NS8cuda_cub4core6detail13_kernel_agentINS1_8__reduce11ReduceAgentINS0_12zip_iteratorIN4cuda3std3__45tupleIJNS0_10device_ptrIdEENS0_17counting_iteratorIlNS0_11use_defaultESF_SF_EEEEEEEPNSB_IJdlEEESJ_lNS1_9__extrema9arg_max_fIdl7AbsLessEEEEJSI_SK_lN3cub18CUB_300001_SM_100013GridEvenShareIlEENSR_9GridQueueIyEESO_EEEvDpT0_,"a",@progbits
	.sectionflags	@""
	.align	4
.nv.constant0._ZN6thrust24THRUST_300001_SM_1000_NS8cuda_cub4core6detail13_kernel_agentINS1_8__reduce11ReduceAgentINS0_12zip_iteratorIN4cuda3std3__45tupleIJNS0_10device_ptrIdEENS0_17counting_iteratorIlNS0_11use_defaultESF_SF_EEEEEEEPNSB_IJdlEEESJ_lNS1_9__extrema9arg_max_fIdl7AbsLessEEEEJSI_SK_lN3cub18CUB_300001_SM_100013GridEvenShareIlEENSR_9GridQueueIyEESO_EEEvDpT0_:
	.zero		1009


//--------------------- .nv.constant0._ZN6thrust24THRUST_300001_SM_1000_NS8cuda_cub4core6detail13_kernel_agentINS1_8__reduce11ReduceAgentINS0_12zip_iteratorIN4cuda3std3__45tupleIJNS0_10device_ptrIdEENS0_17counting_iteratorIlNS0_11use_defaultESF_SF_EEEEEEEPNSB_IJdlEEESJ_lNS1_9__extrema9arg_max_fIdl7AbsLessEEEEJSI_SK_lSO_EEEvDpT0_ --------------------------
	.section	.nv.constant0._ZN6thrust24THRUST_300001_SM_1000_NS8cuda_cub4core6detail13_kernel_agentINS1_8__reduce11ReduceAgentINS0_12zip_iteratorIN4cuda3std3__45tupleIJNS0_10device_ptrIdEENS0_17counting_iteratorIlNS0_11use_defaultESF_SF_EEEEEEEPNSB_IJdlEEESJ_lNS1_9__extrema9arg_max_fIdl7AbsLessEEEEJSI_SK_lSO_EEEvDpT0_,"a",@progbits
	.sectionflags	@""
	.align	4
.nv.constant0._ZN6thrust24THRUST_300001_SM_1000_NS8cuda_cub4core6detail13_kernel_agentINS1_8__reduce11ReduceAgentINS0_12zip_iteratorIN4cuda3std3__45tupleIJNS0_10device_ptrIdEENS0_17counting_iteratorIlNS0_11use_defaultESF_SF_EEEEEEEPNSB_IJdlEEESJ_lNS1_9__extrema9arg_max_fIdl7AbsLessEEEEJSI_SK_lSO_EEEvDpT0_:
	.zero		929


//--------------------- .nv.constant0._ZN6thrust24THRUST_300001_SM_1000_NS8cuda_cub4core6detail13_kernel_agentINS1_8__reduce11ReduceAgentIPN4cuda3std3__45tupleIJdlEEESC_SB_iNS1_9__extrema9arg_max_fIdl7AbsLessEEEEJSC_SC_iSG_EEEvDpT0_ --------------------------
	.section	.nv.constant0._ZN6thrust24THRUST_300001_SM_1000_NS8cuda_cub4core6detail13_kernel_agentINS1_8__reduce11ReduceAgentIPN4cuda3std3__45tupleIJdlEEESC_SB_iNS1_9__extrema9arg_max_fIdl7AbsLessEEEEJSC_SC_iSG_EEEvDpT0_,"a",@progbits
	.sectionflags	@""
	.align	4
.nv.constant0._ZN6thrust24THRUST_300001_SM_1000_NS8cuda_cub4core6detail13_kernel_agentINS1_8__reduce11ReduceAgentIPN4cuda3std3__45tupleIJdlEEESC_SB_iNS1_9__extrema9arg_max_fIdl7AbsLessEEEEJSC_SC_iSG_EEEvDpT0_:
	.zero		917


//--------------------- .nv.constant0._ZN6thrust24THRUST_300001_SM_1000_NS8cuda_cub4core6detail13_kernel_agentINS1_8__reduce10DrainAgentIiEEJN3cub18CUB_300001_SM_10009GridQueueIjEEiEEEvDpT0_ --------------------------
	.section	.nv.constant0._ZN6thrust24THRUST_300001_SM_1000_NS8cuda_cub4core6detail13_kernel_agentINS1_8__reduce10DrainAgentIiEEJN3cub18CUB_300001_SM_10009GridQueueIjEEiEEEvDpT0_,"a",@progbits
	.sectionflags	@""
	.align	4
.nv.constant0._ZN6thrust24THRUST_300001_SM_1000_NS8cuda_cub4core6detail13_kernel_agentINS1_8__reduce10DrainAgentIiEEJN3cub18CUB_300001_SM_10009GridQueueIjEEiEEEvDpT0_:
	.zero		908


//--------------------- .nv.constant0._ZN6thrust24THRUST_300001_SM_1000_NS8cuda_cub4core6detail13_kernel_agentINS1_8__reduce11ReduceAgentINS0_12zip_iteratorIN4cuda3std3__45tupleIJNS0_10device_ptrIdEENS0_17counting_iteratorIlNS0_11use_defaultESF_SF_EEEEEEEPNSB_IJdlEEESJ_iNS1_9__extrema9arg_max_fIdl7AbsLessEEEEJSI_SK_iN3cub18CUB_300001_SM_100013GridEvenShareIiEENSR_9GridQueueIjEESO_EEEvDpT0_ --------------------------
	.section	.nv.constant0._ZN6thrust24THRUST_300001_SM_1000_NS8cuda_cub4core6detail13_kernel_agentINS1_8__reduce11ReduceAgentINS0_12zip_iteratorIN4cuda3std3__45tupleIJNS0_10device_ptrIdEENS0_17counting_iteratorIlNS0_11use_defaultESF_SF_EEEEEEEPNSB_IJdlEEESJ_iNS1_9__extrema9arg_max_fIdl7AbsLessEEEEJSI_SK_iN3cub18CUB_300001_SM_100013GridEvenShareIiEENSR_9GridQueueIjEESO_EEEvDpT0_,"a",@progbits
	.sectionflags	@""
	.align	4
.nv.constant0._ZN6thrust24THRUST_300001_SM_1000_NS8cuda_cub4core6detail13_kernel_agentINS1_8__reduce11ReduceAgentINS0_12zip_iteratorIN4cuda3std3__45tupleIJNS0_10device_ptrIdEENS0_17counting_iteratorIlNS0_11use_defaultESF_SF_EEEEEEEPNSB_IJdlEEESJ_iNS1_9__extrema9arg_max_fIdl7AbsLessEEEEJSI_SK_iN3cub18CUB_300001_SM_100013GridEvenShareIiEENSR_9GridQueueIjEESO_EEEvDpT0_:
	.zero		977


//--------------------- .nv.constant0._ZN6thrust24THRUST_300001_SM_1000_NS8cuda_cub4core6detail13_kernel_agentINS1_8__reduce11ReduceAgentINS0_12zip_iteratorIN4cuda3std3__45tupleIJNS0_10device_ptrIdEENS0_17counting_iteratorIlNS0_11use_defaultESF_SF_EEEEEEEPNSB_IJdlEEESJ_iNS1_9__extrema9arg_max_fIdl7AbsLessEEEEJSI_SK_iSO_EEEvDpT0_ --------------------------
	.section	.nv.constant0._ZN6thrust24THRUST_300001_SM_1000_NS8cuda_cub4core6detail13_kernel_agentINS1_8__reduce11ReduceAgentINS0_12zip_iteratorIN4cuda3std3__45tupleIJNS0_10device_ptrIdEENS0_17counting_iteratorIlNS0_11use_defaultESF_SF_EEEEEEEPNSB_IJdlEEESJ_iNS1_9__extrema9arg_max_fIdl7AbsLessEEEEJSI_SK_iSO_EEEvDpT0_,"a",@progbits
	.sectionflags	@""
	.align	4
.nv.constant0._ZN6thrust24THRUST_300001_SM_1000_NS8cuda_cub4core6detail13_kernel_agentINS1_8__reduce11ReduceAgentINS0_12zip_iteratorIN4cuda3std3__45tupleIJNS0_10device_ptrIdEENS0_17counting_iteratorIlNS0_11use_defaultESF_SF_EEEEEEEPNSB_IJdlEEESJ_iNS1_9__extrema9arg_max_fIdl7AbsLessEEEEJSI_SK_iSO_EEEvDpT0_:
	.zero		925


//--------------------- .nv.constant0._Z24eliminate_columns_kernelPdPKdii --------------------------
	.section	.nv.constant0._Z24eliminate_columns_kernelPdPKdii,"a",@progbits
	.sectionflags	@""
	.align	4
.nv.constant0._Z24eliminate_columns_kernelPdPKdii:
	.zero		920


//--------------------- .nv.constant0._Z22compute_factors_kernelPKdPdiid --------------------------
	.section	.nv.constant0._Z22compute_factors_kernelPKdPdiid,"a",@progbits
	.sectionflags	@""
	.align	4
.nv.constant0._Z22compute_factors_kernelPKdPdiid:
	.zero		928


//--------------------- .nv.constant0._Z16swap_rows_kernelPdiii --------------------------
	.section	.nv.constant0._Z16swap_rows_kernelPdiii,"a",@progbits
	.sectionflags	@""
	.align	4
.nv.constant0._Z16swap_rows_kernelPdiii:
	.zero		916


//--------------------- SYMBOLS --------------------------

	.type		.nv.reservedSmem.offset0,@object
	.size		.nv.reservedSmem.offset0,0x4
	.type		.nv.reservedSmem.cap,@object
	.size		.nv.reservedSmem.cap,0x4
